def matmul_kernel(
    a_ptr,
    b_ptr,
    c_ptr,
    M,
    N,
    K,
    stride_am,
    stride_ak,
    stride_bk,
    stride_bn,
    stride_cm,
    stride_cn,
    BLOCK_M: tl.constexpr,
    BLOCK_N: tl.constexpr,
    BLOCK_K: tl.constexpr,
    GROUP_M: tl.constexpr,
):
    pid = tl.program_id(axis=0)
    num_pid_m = tl.cdiv(M, BLOCK_M)
    num_pid_n = tl.cdiv(N, BLOCK_N)
    num_pid_in_group = GROUP_M * num_pid_n
    group_id = pid // num_pid_in_group
    first_pid_m = group_id * GROUP_M
    group_size_m = min(num_pid_m - first_pid_m, GROUP_M)
    pid_m = first_pid_m + ((pid % num_pid_in_group) % group_size_m)
    pid_n = (pid % num_pid_in_group) // group_size_m

    offs_am = (pid_m * BLOCK_M + tl.arange(0, BLOCK_M)) % M
    offs_bn = (pid_n * BLOCK_N + tl.arange(0, BLOCK_N)) % N
    offs_k = tl.arange(0, BLOCK_K)
    a_ptrs = a_ptr + offs_am[:, None] * stride_am + offs_k[None, :] * stride_ak
    b_ptrs = b_ptr + offs_k[:, None] * stride_bk + offs_bn[None, :] * stride_bn

    acc = tl.zeros((BLOCK_M, BLOCK_N), dtype=tl.float32)
    for kk in range(0, tl.cdiv(K, BLOCK_K)):
        a = tl.load(a_ptrs, mask=offs_k[None, :] < K - kk * BLOCK_K, other=0.0)
        b = tl.load(b_ptrs, mask=offs_k[:, None] < K - kk * BLOCK_K, other=0.0)
        acc = tl.dot(a, b, acc)
        a_ptrs += BLOCK_K * stride_ak
        b_ptrs += BLOCK_K * stride_bk

    c = acc.to(c_ptr.dtype.element_ty)
    offs_cm = pid_m * BLOCK_M + tl.arange(0, BLOCK_M)
    offs_cn = pid_n * BLOCK_N + tl.arange(0, BLOCK_N)
    c_ptrs = c_ptr + offs_cm[:, None] * stride_cm + offs_cn[None, :] * stride_cn
    mask = (offs_cm[:, None] < M) & (offs_cn[None, :] < N)
    tl.store(c_ptrs, c, mask=mask)

# config = {"BLOCK_K": 32, "BLOCK_M": 512, "BLOCK_N": 64, "GROUP_M": 8, "arch": "sm_100", "dtype": "fp8e5m2", "num_ctas": 1, "num_stages": 3, "num_warps": 2}
# arch = sm_100


// ===== COMPILED SASS (sm_100a) =====

	.target	sm_100a

	.elftype	@"ET_EXEC"


//--------------------- .note.nv.tkinfo           --------------------------
	.section	.note.nv.tkinfo,"",@"SHT_NOTE"
	.sectionflags	@"SHF_NOTE_NV_TKINFO"
	.tkinfo
        /*0018*/ 	.word	0x00000081
        /*0030*/ 	.string	""
        /*0030*/ 	.string	"ptxas-blackwell"
        /*0030*/ 	.string	"Cuda compilation tools, release 12.9, V12.9.86"
        /*0030*/ 	.string	"Build cuda_12.9.r12.9/compiler.36037853_0"
        /*0030*/ 	.string	"-v  -suppress-debug-info  -lineinfo  -arch sm_100a "



//--------------------- .note.nv.cuver            --------------------------
	.section	.note.nv.cuver,"",@"SHT_NOTE"
	.sectionflags	@"SHF_NOTE_NV_CUVER"
        /*0018*/ 	.short	0x0001
        /*001a*/ 	.short	0x0064
        /*001c*/ 	.short	0x0001
        /*001e*/ 	.short	0x0000
        /*0020*/ 	.short	0x0001
        /*0022*/ 	.short	0x0000


//--------------------- .nv.info                  --------------------------
	.section	.nv.info,"",@"SHT_CUDA_INFO"
	.align	4


	//----- nvinfo : EIATTR_REGCOUNT
	.align		4
        /*0000*/ 	.byte	0x04, 0x2f
        /*0002*/ 	.short	(.L_1 - .L_0)
	.align		4
.L_0:
        /*0004*/ 	.word	index@(matmul_kernel)
        /*0008*/ 	.word	0x00000020


	//----- nvinfo : EIATTR_FRAME_SIZE
	.align		4
.L_1:
        /*000c*/ 	.byte	0x04, 0x11
        /*000e*/ 	.short	(.L_3 - .L_2)
	.align		4
.L_2:
        /*0010*/ 	.word	index@(matmul_kernel)
        /*0014*/ 	.word	0x00002780


	//----- nvinfo : EIATTR_MIN_STACK_SIZE
	.align		4
.L_3:
        /*0018*/ 	.byte	0x04, 0x12
        /*001a*/ 	.short	(.L_5 - .L_4)
	.align		4
.L_4:
        /*001c*/ 	.word	index@(matmul_kernel)
        /*0020*/ 	.word	0x00002780
.L_5:


//--------------------- .nv.info.matmul_kernel    --------------------------
	.section	.nv.info.matmul_kernel,"",@"SHT_CUDA_INFO"
	.sectionflags	@""
	.align	4


	//----- nvinfo : EIATTR_CUDA_API_VERSION
	.align		4
        /*0000*/ 	.byte	0x04, 0x37
        /*0002*/ 	.short	(.L_7 - .L_6)
.L_6:
        /*0004*/ 	.word	0x00000081


	//----- nvinfo : EIATTR_KPARAM_INFO
	.align		4
.L_7:
        /*0008*/ 	.byte	0x04, 0x17
        /*000a*/ 	.short	(.L_9 - .L_8)
.L_8:
        /*000c*/ 	.word	0x00000000
        /*0010*/ 	.short	0x000d
        /*0012*/ 	.short	0x0048
        /*0014*/ 	.byte	0x00, 0xf4, 0x21, 0x00


	//----- nvinfo : EIATTR_KPARAM_INFO
	.align		4
.L_9:
        /*0018*/ 	.byte	0x04, 0x17
        /*001a*/ 	.short	(.L_11 - .L_10)
.L_10:
        /*001c*/ 	.word	0x00000000
        /*0020*/ 	.short	0x000c
        /*0022*/ 	.short	0x0040
        /*0024*/ 	.byte	0x00, 0xf4, 0x21, 0x00


	//----- nvinfo : EIATTR_KPARAM_INFO
	.align		4
.L_11:
        /*0028*/ 	.byte	0x04, 0x17
        /*002a*/ 	.short	(.L_13 - .L_12)
.L_12:
        /*002c*/ 	.word	0x00000000
        /*0030*/ 	.short	0x000b
        /*0032*/ 	.short	0x0038
        /*0034*/ 	.byte	0x00, 0xf0, 0x11, 0x00


	//----- nvinfo : EIATTR_KPARAM_INFO
	.align		4
.L_13:
        /*0038*/ 	.byte	0x04, 0x17
        /*003a*/ 	.short	(.L_15 - .L_14)
.L_14:
        /*003c*/ 	.word	0x00000000
        /*0040*/ 	.short	0x000a
        /*0042*/ 	.short	0x0034
        /*0044*/ 	.byte	0x00, 0xf0, 0x11, 0x00


	//----- nvinfo : EIATTR_KPARAM_INFO
	.align		4
.L_15:
        /*0048*/ 	.byte	0x04, 0x17
        /*004a*/ 	.short	(.L_17 - .L_16)
.L_16:
        /*004c*/ 	.word	0x00000000
        /*0050*/ 	.short	0x0009
        /*0052*/ 	.short	0x0030
        /*0054*/ 	.byte	0x00, 0xf0, 0x11, 0x00


	//----- nvinfo : EIATTR_KPARAM_INFO
	.align		4
.L_17:
        /*0058*/ 	.byte	0x04, 0x17
        /*005a*/ 	.short	(.L_19 - .L_18)
.L_18:
        /*005c*/ 	.word	0x00000000
        /*0060*/ 	.short	0x0008
        /*0062*/ 	.short	0x002c
        /*0064*/ 	.byte	0x00, 0xf0, 0x11, 0x00


	//----- nvinfo : EIATTR_KPARAM_INFO
	.align		4
.L_19:
        /*0068*/ 	.byte	0x04, 0x17
        /*006a*/ 	.short	(.L_21 - .L_20)
.L_20:
        /*006c*/ 	.word	0x00000000
        /*0070*/ 	.short	0x0007
        /*0072*/ 	.short	0x0028
        /*0074*/ 	.byte	0x00, 0xf0, 0x11, 0x00


	//----- nvinfo : EIATTR_KPARAM_INFO
	.align		4
.L_21:
        /*0078*/ 	.byte	0x04, 0x17
        /*007a*/ 	.short	(.L_23 - .L_22)
.L_22:
        /*007c*/ 	.word	0x00000000
        /*0080*/ 	.short	0x0006
        /*0082*/ 	.short	0x0024
        /*0084*/ 	.byte	0x00, 0xf0, 0x11, 0x00


	//----- nvinfo : EIATTR_KPARAM_INFO
	.align		4
.L_23:
        /*0088*/ 	.byte	0x04, 0x17
        /*008a*/ 	.short	(.L_25 - .L_24)
.L_24:
        /*008c*/ 	.word	0x00000000
        /*0090*/ 	.short	0x0005
        /*0092*/ 	.short	0x0020
        /*0094*/ 	.byte	0x00, 0xf0, 0x11, 0x00


	//----- nvinfo : EIATTR_KPARAM_INFO
	.align		4
.L_25:
        /*0098*/ 	.byte	0x04, 0x17
        /*009a*/ 	.short	(.L_27 - .L_26)
.L_26:
        /*009c*/ 	.word	0x00000000
        /*00a0*/ 	.short	0x0004
        /*00a2*/ 	.short	0x001c
        /*00a4*/ 	.byte	0x00, 0xf0, 0x11, 0x00


	//----- nvinfo : EIATTR_KPARAM_INFO
	.align		4
.L_27:
        /*00a8*/ 	.byte	0x04, 0x17
        /*00aa*/ 	.short	(.L_29 - .L_28)
.L_28:
        /*00ac*/ 	.word	0x00000000
        /*00b0*/ 	.short	0x0003
        /*00b2*/ 	.short	0x0018
        /*00b4*/ 	.byte	0x00, 0xf0, 0x11, 0x00


	//----- nvinfo : EIATTR_KPARAM_INFO
	.align		4
.L_29:
        /*00b8*/ 	.byte	0x04, 0x17
        /*00ba*/ 	.short	(.L_31 - .L_30)
.L_30:
        /*00bc*/ 	.word	0x00000000
        /*00c0*/ 	.short	0x0002
        /*00c2*/ 	.short	0x0010
        /*00c4*/ 	.byte	0x00, 0xf4, 0x21, 0x00


	//----- nvinfo : EIATTR_KPARAM_INFO
	.align		4
.L_31:
        /*00c8*/ 	.byte	0x04, 0x17
        /*00ca*/ 	.short	(.L_33 - .L_32)
.L_32:
        /*00cc*/ 	.word	0x00000000
        /*00d0*/ 	.short	0x0001
        /*00d2*/ 	.short	0x0008
        /*00d4*/ 	.byte	0x00, 0xf4, 0x21, 0x00


	//----- nvinfo : EIATTR_KPARAM_INFO
	.align		4
.L_33:
        /*00d8*/ 	.byte	0x04, 0x17
        /*00da*/ 	.short	(.L_35 - .L_34)
.L_34:
        /*00dc*/ 	.word	0x00000000
        /*00e0*/ 	.short	0x0000
        /*00e2*/ 	.short	0x0000
        /*00e4*/ 	.byte	0x00, 0xf4, 0x21, 0x00


	//----- nvinfo : EIATTR_SPARSE_MMA_MASK
	.align		4
.L_35:
        /*00e8*/ 	.byte	0x03, 0x50
        /*00ea*/ 	.short	0x0000


	//----- nvinfo : EIATTR_MAXREG_COUNT
	.align		4
        /*00ec*/ 	.byte	0x03, 0x1b
        /*00ee*/ 	.short	0x00ff


	//----- nvinfo : EIATTR_NUM_BARRIERS
	.align		4
        /*00f0*/ 	.byte	0x02, 0x4c
        /*00f2*/ 	.byte	0x01
	.zero		1


	//----- nvinfo : EIATTR_ANNOTATIONS
	.align		4
        /*00f4*/ 	.byte	0x04, 0x55
        /*00f6*/ 	.short	(.L_37 - .L_36)


	//   ....[0]....
.L_36:
        /*00f8*/ 	.word	0x00000001
        /*00fc*/ 	.byte	0x40, 0x05, 0x00, 0x00, 0x01, 0x00, 0x00, 0x00, 0x70, 0x05, 0x00, 0x00, 0x01, 0x00, 0x00, 0x00
        /* <DEDUP_REMOVED lines=1913> */
        /*789c*/ 	.byte	0xd0, 0xc7, 0x01, 0x00, 0x01, 0x00, 0x00, 0x00, 0x00, 0xc8, 0x01, 0x00


	//----- nvinfo : EIATTR_VRC_CTA_INIT_COUNT
	.align		4
.L_37:
        /*78a8*/ 	.byte	0x02, 0x4a
	.zero		1
	.zero		1


	//----- nvinfo : EIATTR_EXIT_INSTR_OFFSETS
	.align		4
        /*78ac*/ 	.byte	0x04, 0x1c
        /*78ae*/ 	.short	(.L_39 - .L_38)


	//   ....[0]....
.L_38:
        /*78b0*/ 	.word	0x000556a0


	//   ....[1]....
        /*78b4*/ 	.word	0x000556c0


	//----- nvinfo : EIATTR_REQNTID
	.align		4
.L_39:
        /*78b8*/ 	.byte	0x04, 0x10
        /*78ba*/ 	.short	(.L_41 - .L_40)
.L_40:
        /*78bc*/ 	.word	0x00000040
        /*78c0*/ 	.word	0x00000001
        /*78c4*/ 	.word	0x00000001


	//----- nvinfo : EIATTR_CBANK_PARAM_SIZE
	.align		4
.L_41:
        /*78c8*/ 	.byte	0x03, 0x19
        /*78ca*/ 	.short	0x0050


	//----- nvinfo : EIATTR_PARAM_CBANK
	.align		4
        /*78cc*/ 	.byte	0x04, 0x0a
        /*78ce*/ 	.short	(.L_43 - .L_42)
	.align		4
.L_42:
        /*78d0*/ 	.word	index@(.nv.constant0.matmul_kernel)
        /*78d4*/ 	.short	0x0380
        /*78d6*/ 	.short	0x0050


	//----- nvinfo : EIATTR_SW_WAR
	.align		4
.L_43:
        /*78d8*/ 	.byte	0x04, 0x36
        /*78da*/ 	.short	(.L_45 - .L_44)
.L_44:
        /*78dc*/ 	.word	0x00000008
.L_45:


//--------------------- .nv.compat                --------------------------
	.section	.nv.compat,"",@"SHT_CUDA_COMPAT_INFO"
	.align	4
        /*0000*/ 	.byte	0x02, 0x02, 0x02, 0x00, 0x02, 0x05, 0x05, 0x00, 0x02, 0x03, 0x00, 0x00, 0x02, 0x06, 0x01, 0x00


//--------------------- .nv.callgraph             --------------------------
	.section	.nv.callgraph,"",@"SHT_CUDA_CALLGRAPH"
	.align	4
	.sectionentsize	8
	.align		4
        /*0000*/ 	.word	0x00000000
	.align		4
        /*0004*/ 	.word	0xffffffff
	.align		4
        /*0008*/ 	.word	0x00000000
	.align		4
        /*000c*/ 	.word	0xfffffffe
	.align		4
        /*0010*/ 	.word	0x00000000
	.align		4
        /*0014*/ 	.word	0xfffffffd
	.align		4
        /*0018*/ 	.word	0x00000000
	.align		4
        /*001c*/ 	.word	0xfffffffc


//--------------------- .text.matmul_kernel       --------------------------
	.section	.text.matmul_kernel,"ax",@progbits
	.align	128
        .global         matmul_kernel
        .type           matmul_kernel,@function
        .size           matmul_kernel,(.L_x_4 - matmul_kernel)
        .other          matmul_kernel,@"STO_CUDA_ENTRY STV_DEFAULT"
matmul_kernel:
.text.matmul_kernel:
[----:B------:R-:W0:Y:S08]  /*0000*/  LDC R1, c[0x0][0x37c] ;  /* 0x0000df00ff017b82 */ /* 0x000e300000000800 */
[----:B------:R-:W1:Y:S01]  /*0010*/  LDC.64 R4, c[0x0][0x398] ;  /* 0x0000e600ff047b82 */ /* 0x000e620000000a00 */
[----:B------:R-:W2:Y:S01]  /*0020*/  S2R R18, SR_TID.X ;  /* 0x0000000000127919 */ /* 0x000ea20000002100 */
[----:B0-----:R-:W-:Y:S01]  /*0030*/  VIADD R1, R1, 0xffffd880 ;  /* 0xffffd88001017836 */ /* 0x001fe20000000000 */
[----:B------:R-:W0:Y:S01]  /*0040*/  LDCU UR20, c[0x0][0x3a0] ;  /* 0x00007400ff1477ac */ /* 0x000e220008000800 */
[----:B------:R-:W-:-:S04]  /*0050*/  UMOV UR5, 0x400 ;  /* 0x0000040000057882 */ /* 0x000fc80000000000 */
[----:B------:R-:W3:Y:S01]  /*0060*/  S2UR UR4, SR_CgaCtaId ;  /* 0x00000000000479c3 */ /* 0x000ee20000008800 */
[----:B------:R-:W4:Y:S01]  /*0070*/  LDCU.64 UR28, c[0x0][0x358] ;  /* 0x00006b00ff1c77ac */ /* 0x000f220008000a00 */
[----:B0-----:R-:W-:Y:S01]  /*0080*/  UIADD3 UR20, UPT, UPT, UR20, 0x1f, URZ ;  /* 0x0000001f14147890 */ /* 0x001fe2000fffe0ff */
[----:B-1----:R-:W-:-:S03]  /*0090*/  VIADD R0, R5, 0x3f ;  /* 0x0000003f05007836 */ /* 0x002fc60000000000 */
[----:B------:R-:W-:Y:S02]  /*00a0*/  UISETP.GT.AND UP0, UPT, UR20, 0x1f, UPT ;  /* 0x0000001f1400788c */ /* 0x000fe4000bf04270 */
[----:B------:R-:W-:Y:S01]  /*00b0*/  SHF.R.S32.HI R3, RZ, 0x1f, R0 ;  /* 0x0000001fff037819 */ /* 0x000fe20000011400 */
[----:B---3--:R-:W-:-:S03]  /*00c0*/  ULEA UR5, UR4, UR5, 0x18 ;  /* 0x0000000504057291 */ /* 0x008fc6000f8ec0ff */
[----:B------:R-:W-:Y:S02]  /*00d0*/  LEA.HI R3, R3, R0, RZ, 0x6 ;  /* 0x0000000003037211 */ /* 0x000fe400078f30ff */
[C---:B--2---:R-:W-:Y:S02]  /*00e0*/  LOP3.LUT R14, R18.reuse, 0x3f, RZ, 0xc0, !PT ;  /* 0x0000003f120e7812 */ /* 0x044fe400078ec0ff */
[----:B------:R-:W-:Y:S02]  /*00f0*/  SHF.R.S32.HI R0, RZ, 0x6, R3 ;  /* 0x00000006ff007819 */ /* 0x000fe40000011403 */
[----:B------:R-:W0:Y:S01]  /*0100*/  S2R R3, SR_CTAID.X ;  /* 0x0000000000037919 */ /* 0x000e220000002500 */
[----:B------:R-:W-:Y:S02]  /*0110*/  LOP3.LUT R19, R18, 0x20, RZ, 0xc0, !PT ;  /* 0x0000002012137812 */ /* 0x000fe400078ec0ff */
[----:B------:R-:W-:-:S05]  /*0120*/  IMAD.SHL.U32 R0, R0, 0x8, RZ ;  /* 0x0000000800007824 */ /* 0x000fca00078e00ff */
[-C--:B------:R-:W-:Y:S02]  /*0130*/  IABS R9, R0.reuse ;  /* 0x0000000000097213 */ /* 0x080fe40000000000 */
[----:B------:R-:W-:Y:S02]  /*0140*/  IABS R12, R0 ;  /* 0x00000000000c7213 */ /* 0x000fe40000000000 */
[----:B------:R-:W1:Y:S08]  /*0150*/  I2F.RP R2, R9 ;  /* 0x0000000900027306 */ /* 0x000e700000209400 */
[----:B-1----:R-:W1:Y:S01]  /*0160*/  MUFU.RCP R2, R2 ;  /* 0x0000000200027308 */ /* 0x002e620000001000 */
[----:B0-----:R-:W-:Y:S01]  /*0170*/  IABS R10, R3 ;  /* 0x00000003000a7213 */ /* 0x001fe20000000000 */
[----:B-1----:R-:W-:-:S02]  /*0180*/  VIADD R6, R2, 0xffffffe ;  /* 0x0ffffffe02067836 */ /* 0x002fc40000000000 */
[----:B------:R-:W-:-:S04]  /*0190*/  IMAD.MOV R2, RZ, RZ, -R12 ;  /* 0x000000ffff027224 */ /* 0x000fc800078e0a0c */
[----:B------:R0:W1:Y:S02]  /*01a0*/  F2I.FTZ.U32.TRUNC.NTZ R7, R6 ;  /* 0x0000000600077305 */ /* 0x000064000021f000 */
[----:B0-----:R-:W-:Y:S02]  /*01b0*/  IMAD.MOV.U32 R6, RZ, RZ, RZ ;  /* 0x000000ffff067224 */ /* 0x001fe400078e00ff */
[----:B-1----:R-:W-:-:S04]  /*01c0*/  IMAD.MOV R8, RZ, RZ, -R7 ;  /* 0x000000ffff087224 */ /* 0x002fc800078e0a07 */
[----:B------:R-:W-:Y:S02]  /*01d0*/  IMAD R11, R8, R9, RZ ;  /* 0x00000009080b7224 */ /* 0x000fe400078e02ff */
[----:B------:R-:W-:Y:S02]  /*01e0*/  IMAD.MOV.U32 R8, RZ, RZ, R10 ;  /* 0x000000ffff087224 */ /* 0x000fe400078e000a */
[----:B------:R-:W-:-:S06]  /*01f0*/  IMAD.HI.U32 R7, R7, R11, R6 ;  /* 0x0000000b07077227 */ /* 0x000fcc00078e0006 */
[----:B------:R-:W-:-:S04]  /*0200*/  IMAD.HI.U32 R7, R7, R8, RZ ;  /* 0x0000000807077227 */ /* 0x000fc800078e00ff */
[----:B------:R-:W-:-:S05]  /*0210*/  IMAD R2, R7, R2, R8 ;  /* 0x0000000207027224 */ /* 0x000fca00078e0208 */
[----:B------:R-:W-:-:S13]  /*0220*/  ISETP.GT.U32.AND P1, PT, R9, R2, PT ;  /* 0x000000020900720c */ /* 0x000fda0003f24070 */
[----:B------:R-:W-:Y:S02]  /*0230*/  @!P1 IMAD.IADD R2, R2, 0x1, -R9 ;  /* 0x0000000102029824 */ /* 0x000fe400078e0a09 */
[----:B------:R-:W-:Y:S01]  /*0240*/  @!P1 VIADD R7, R7, 0x1 ;  /* 0x0000000107079836 */ /* 0x000fe20000000000 */
[----:B------:R-:W-:Y:S02]  /*0250*/  ISETP.NE.AND P1, PT, R0, RZ, PT ;  /* 0x000000ff0000720c */ /* 0x000fe40003f25270 */
[----:B------:R-:W-:Y:S02]  /*0260*/  ISETP.GE.U32.AND P0, PT, R2, R9, PT ;  /* 0x000000090200720c */ /* 0x000fe40003f06070 */
[----:B------:R-:W-:-:S04]  /*0270*/  LOP3.LUT R2, R3, R0, RZ, 0x3c, !PT ;  /* 0x0000000003027212 */ /* 0x000fc800078e3cff */
[----:B------:R-:W-:Y:S01]  /*0280*/  ISETP.GE.AND P2, PT, R2, RZ, PT ;  /* 0x000000ff0200720c */ /* 0x000fe20003f46270 */
[----:B------:R-:W-:-:S06]  /*0290*/  VIADD R2, R4, 0x1ff ;  /* 0x000001ff04027836 */ /* 0x000fcc0000000000 */
[----:B------:R-:W-:-:S04]  /*02a0*/  @P0 VIADD R7, R7, 0x1 ;  /* 0x0000000107070836 */ /* 0x000fc80000000000 */
[----:B------:R-:W-:Y:S01]  /*02b0*/  IMAD.MOV.U32 R6, RZ, RZ, R7 ;  /* 0x000000ffff067224 */ /* 0x000fe200078e0007 */
[----:B------:R-:W-:-:S03]  /*02c0*/  SHF.R.S32.HI R7, RZ, 0x1f, R2 ;  /* 0x0000001fff077819 */ /* 0x000fc60000011402 */
[----:B------:R-:W-:Y:S01]  /*02d0*/  @!P2 IMAD.MOV R6, RZ, RZ, -R6 ;  /* 0x000000ffff06a224 */ /* 0x000fe200078e0a06 */
[----:B------:R-:W-:Y:S02]  /*02e0*/  @!P1 LOP3.LUT R6, RZ, R0, RZ, 0x33, !PT ;  /* 0x00000000ff069212 */ /* 0x000fe400078e33ff */
[----:B------:R-:W-:-:S03]  /*02f0*/  LEA.HI R7, R7, R2, RZ, 0x9 ;  /* 0x0000000207077211 */ /* 0x000fc600078f48ff */
[----:B------:R-:W-:Y:S02]  /*0300*/  IMAD.SHL.U32 R2, R6, 0x8, RZ ;  /* 0x0000000806027824 */ /* 0x000fe400078e00ff */
[----:B------:R-:W-:-:S03]  /*0310*/  IMAD.MOV R6, RZ, RZ, -R6 ;  /* 0x000000ffff067224 */ /* 0x000fc600078e0a06 */
[----:B------:R-:W-:Y:S01]  /*0320*/  LEA.HI.SX32 R7, R7, -R2, 0x17 ;  /* 0x8000000207077211 */ /* 0x000fe200078fbaff */
[----:B------:R-:W-:Y:S02]  /*0330*/  IMAD R15, R0, R6, R3 ;  /* 0x00000006000f7224 */ /* 0x000fe400078e0203 */
[----:B------:R-:W-:Y:S01]  /*0340*/  IMAD.MOV.U32 R6, RZ, RZ, RZ ;  /* 0x000000ffff067224 */ /* 0x000fe200078e00ff */
[----:B------:R-:W-:Y:S02]  /*0350*/  VIMNMX R8, PT, PT, R7, 0x8, PT ;  /* 0x0000000807087848 */ /* 0x000fe40003fe0100 */
[----:B------:R-:W-:Y:S02]  /*0360*/  IABS R13, R15 ;  /* 0x0000000f000d7213 */ /* 0x000fe40000000000 */
[----:B------:R-:W-:-:S04]  /*0370*/  IABS R11, R8 ;  /* 0x00000008000b7213 */ /* 0x000fc80000000000 */
[----:B------:R-:W0:Y:S08]  /*0380*/  I2F.RP R9, R11 ;  /* 0x0000000b00097306 */ /* 0x000e300000209400 */
[----:B0-----:R-:W0:Y:S02]  /*0390*/  MUFU.RCP R9, R9 ;  /* 0x0000000900097308 */ /* 0x001e240000001000 */
[----:B0-----:R-:W-:-:S06]  /*03a0*/  VIADD R7, R9, 0xffffffe ;  /* 0x0ffffffe09077836 */ /* 0x001fcc0000000000 */
[----:B------:R-:W0:Y:S02]  /*03b0*/  F2I.FTZ.U32.TRUNC.NTZ R7, R7 ;  /* 0x0000000700077305 */ /* 0x000e24000021f000 */
[----:B0-----:R-:W-:-:S04]  /*03c0*/  IMAD.MOV R10, RZ, RZ, -R7 ;  /* 0x000000ffff0a7224 */ /* 0x001fc800078e0a07 */
[----:B------:R-:W-:-:S04]  /*03d0*/  IMAD.MOV.U32 R0, RZ, RZ, R10 ;  /* 0x000000ffff007224 */ /* 0x000fc800078e000a */
[----:B------:R-:W-:Y:S01]  /*03e0*/  IMAD R3, R0, R11, RZ ;  /* 0x0000000b00037224 */ /* 0x000fe200078e02ff */
[----:B------:R-:W-:-:S03]  /*03f0*/  IABS R0, R8 ;  /* 0x0000000800007213 */ /* 0x000fc60000000000 */
[----:B------:R-:W-:-:S04]  /*0400*/  IMAD.HI.U32 R6, R7, R3, R6 ;  /* 0x0000000307067227 */ /* 0x000fc800078e0006 */
[----:B------:R-:W-:Y:S02]  /*0410*/  IMAD.MOV R0, RZ, RZ, -R0 ;  /* 0x000000ffff007224 */ /* 0x000fe400078e0a00 */
        /* <DEDUP_REMOVED lines=8> */
[----:B------:R-:W-:-:S07]  /*04a0*/  ISETP.GE.AND P2, PT, R0, RZ, PT ;  /* 0x000000ff0000720c */ /* 0x000fce0003f46270 */
[----:B------:R-:W-:-:S06]  /*04b0*/  @P0 VIADD R6, R6, 0x1 ;  /* 0x0000000106060836 */ /* 0x000fcc0000000000 */
[----:B------:R-:W-:Y:S01]  /*04c0*/  @!P2 IMAD.MOV R6, RZ, RZ, -R6 ;  /* 0x000000ffff06a224 */ /* 0x000fe200078e0a06 */
[----:B------:R-:W-:-:S05]  /*04d0*/  @!P1 LOP3.LUT R6, RZ, R8, RZ, 0x33, !PT ;  /* 0x00000008ff069212 */ /* 0x000fca00078e33ff */
[----:B------:R-:W-:Y:S02]  /*04e0*/  IMAD.MOV R3, RZ, RZ, -R6 ;  /* 0x000000ffff037224 */ /* 0x000fe400078e0a06 */
[----:B------:R-:W-:Y:S02]  /*04f0*/  IMAD.SHL.U32 R21, R6, 0x40, RZ ;  /* 0x0000004006157824 */ /* 0x000fe400078e00ff */
[----:B------:R-:W-:-:S04]  /*0500*/  IMAD R3, R8, R3, R15 ;  /* 0x0000000308037224 */ /* 0x000fc800078e020f */
[----:B------:R-:W-:-:S04]  /*0510*/  IMAD.IADD R3, R2, 0x1, R3 ;  /* 0x0000000102037824 */ /* 0x000fc800078e0203 */
[----:B------:R-:W-:-:S04]  /*0520*/  IMAD R23, R3, 0x200, R14 ;  /* 0x0000020003177824 */ /* 0x000fc800078e020e */
[C---:B------:R-:W-:Y:S01]  /*0530*/  VIADD R24, R23.reuse, 0x40 ;  /* 0x0000004017187836 */ /* 0x040fe20000000000 */
[----:B------:R0:W-:Y:S01]  /*0540*/  STL [R1+0xc04], R23 ;  /* 0x000c041701007387 */ /* 0x0001e20000100800 */
[C---:B------:R-:W-:Y:S02]  /*0550*/  VIADD R25, R23.reuse, 0x80 ;  /* 0x0000008017197836 */ /* 0x040fe40000000000 */
[C---:B------:R-:W-:Y:S01]  /*0560*/  VIADD R26, R23.reuse, 0xc0 ;  /* 0x000000c0171a7836 */ /* 0x040fe20000000000 */
[----:B------:R0:W-:Y:S01]  /*0570*/  STL [R1+0xc08], R21 ;  /* 0x000c081501007387 */ /* 0x0001e20000100800 */
[C---:B------:R-:W-:Y:S02]  /*0580*/  VIADD R27, R23.reuse, 0x100 ;  /* 0x00000100171b7836 */ /* 0x040fe40000000000 */
[C---:B------:R-:W-:Y:S01]  /*0590*/  VIADD R28, R23.reuse, 0x140 ;  /* 0x00000140171c7836 */ /* 0x040fe20000000000 */
[----:B------:R0:W-:Y:S01]  /*05a0*/  STL [R1+0x14fc], R24 ;  /* 0x0014fc1801007387 */ /* 0x0001e20000100800 */
[----:B------:R-:W-:-:S02]  /*05b0*/  VIADD R29, R23, 0x180 ;  /* 0x00000180171d7836 */ /* 0x000fc40000000000 */
[----:B------:R-:W-:Y:S01]  /*05c0*/  VIADD R12, R23, 0x1c0 ;  /* 0x000001c0170c7836 */ /* 0x000fe20000000000 */
[----:B------:R0:W-:Y:S04]  /*05d0*/  STL [R1+0x14f8], R25 ;  /* 0x0014f81901007387 */ /* 0x0001e80000100800 */
[----:B------:R0:W-:Y:S04]  /*05e0*/  STL [R1+0x14d8], R26 ;  /* 0x0014d81a01007387 */ /* 0x0001e80000100800 */
[----:B------:R0:W-:Y:S04]  /*05f0*/  STL [R1+0x14bc], R27 ;  /* 0x0014bc1b01007387 */ /* 0x0001e80000100800 */
[----:B------:R0:W-:Y:S04]  /*0600*/  STL [R1+0x1438], R28 ;  /* 0x0014381c01007387 */ /* 0x0001e80000100800 */
[----:B------:R0:W-:Y:S04]  /*0610*/  STL [R1+0x13ec], R29 ;  /* 0x0013ec1d01007387 */ /* 0x0001e80000100800 */
[----:B------:R0:W-:Y:S01]  /*0620*/  STL [R1+0x13bc], R12 ;  /* 0x0013bc0c01007387 */ /* 0x0001e20000100800 */
[----:B----4-:R-:W-:Y:S05]  /*0630*/  BRA.U UP0, `(.L_x_0) ;  /* 0x00000021000c7547 */ /* 0x010fea000b800000 */
[----:B------:R-:W-:Y:S01]  /*0640*/  IMAD.SHL.U32 R0, R18, 0x10, RZ ;  /* 0x0000001012007824 */ /* 0x000fe200078e00ff */
[----:B------:R1:W-:Y:S04]  /*0650*/  STL [R1+0x70], RZ ;  /* 0x000070ff01007387 */ /* 0x0003e80000100800 */
[----:B------:R1:W-:Y:S04]  /*0660*/  STL [R1+0x1578], R0 ;  /* 0x0015780001007387 */ /* 0x0003e80000100800 */
[----:B------:R1:W-:Y:S04]  /*0670*/  STL [R1+0x74], RZ ;  /* 0x000074ff01007387 */ /* 0x0003e80000100800 */
        /* <DEDUP_REMOVED lines=509> */
[----:B------:R1:W-:Y:S01]  /*2650*/  STL [R1+0x4c], RZ ;  /* 0x00004cff01007387 */ /* 0x0003e20000100800 */
[----:B------:R-:W-:Y:S05]  /*2660*/  BRA `(.L_x_1) ;  /* 0x000002c000b47947 */ /* 0x000fea0003800000 */
.L_x_0:
[----:B------:R-:W-:Y:S01]  /*2670*/  IABS R3, R4 ;  /* 0x0000000400037213 */ /* 0x000fe20000000000 */
[----:B------:R1:W-:Y:S01]  /*2680*/  STL [R1+0x15b8], R5 ;  /* 0x0015b80501007387 */ /* 0x0003e20000100800 */
[----:B------:R-:W-:Y:S01]  /*2690*/  IABS R2, R5 ;  /* 0x0000000500027213 */ /* 0x000fe20000000000 */
[----:B------:R-:W2:Y:S01]  /*26a0*/  LDCU UR4, c[0x0][0x3ac] ;  /* 0x00007580ff0477ac */ /* 0x000ea20008000800 */
[----:B------:R-:W3:Y:S01]  /*26b0*/  I2F.RP R10, R3 ;  /* 0x00000003000a7306 */ /* 0x000ee20000209400 */
[----:B------:R-:W-:Y:S02]  /*26c0*/  IABS R13, R28 ;  /* 0x0000001c000d7213 */ /* 0x000fe40000000000 */
[----:B------:R-:W-:Y:S01]  /*26d0*/  IABS R16, R25 ;  /* 0x0000001900107213 */ /* 0x000fe20000000000 */
[----:B------:R-:W4:Y:S01]  /*26e0*/  LDCU.64 UR32, c[0x0][0x388] ;  /* 0x00007100ff2077ac */ /* 0x000f220008000a00 */
[----:B------:R-:W-:Y:S02]  /*26f0*/  IABS R17, R24 ;  /* 0x0000001800117213 */ /* 0x000fe40000000000 */
[----:B------:R-:W-:Y:S01]  /*2700*/  IABS R20, R23 ;  /* 0x0000001700147213 */ /* 0x000fe20000000000 */
[----:B------:R-:W5:Y:S01]  /*2710*/  I2F.RP R0, R2 ;  /* 0x0000000200007306 */ /* 0x000f620000209400 */
[----:B-1----:R-:W-:Y:S01]  /*2720*/  LOP3.LUT R5, R18, 0x3, RZ, 0xc0, !PT ;  /* 0x0000000312057812 */ /* 0x002fe200078ec0ff */
[----:B------:R-:W1:Y:S01]  /*2730*/  LDCU UR21, c[0x0][0x3b0] ;  /* 0x00007600ff1577ac */ /* 0x000e620008000800 */
[----:B------:R-:W-:-:S02]  /*2740*/  LEA.HI R22, R19, R21, RZ, 0x1b ;  /* 0x0000001513167211 */ /* 0x000fc400078fd8ff */
[----:B0-----:R-:W-:Y:S01]  /*2750*/  SHF.R.U32.HI R21, RZ, 0x2, R18 ;  /* 0x00000002ff157819 */ /* 0x001fe20000011612 */
[----:B------:R0:W-:Y:S01]  /*2760*/  STL [R1+0x15c4], R5 ;  /* 0x0015c40501007387 */ /* 0x0001e20000100800 */
[----:B------:R-:W0:Y:S01]  /*2770*/  LDCU UR34, c[0x0][0x3a4] ;  /* 0x00007480ff2277ac */ /* 0x000e220008000800 */
[----:B---3--:R-:W3:Y:S01]  /*2780*/  MUFU.RCP R10, R10 ;  /* 0x0000000a000a7308 */ /* 0x008ee20000001000 */
[----:B------:R-:W-:Y:S01]  /*2790*/  SGXT.U32 R21, R21, 0x3 ;  /* 0x000000031515781a */ /* 0x000fe20000000000 */
[----:B------:R-:W0:Y:S01]  /*27a0*/  LDCU UR6, c[0x0][0x3a8] ;  /* 0x00007500ff0677ac */ /* 0x000e220008000800 */
[----:B------:R-:W0:Y:S05]  /*27b0*/  LDCU UR7, c[0x0][0x3a8] ;  /* 0x00007500ff0777ac */ /* 0x000e2a0008000800 */
[----:B-----5:R-:W5:Y:S01]  /*27c0*/  MUFU.RCP R0, R0 ;  /* 0x0000000000007308 */ /* 0x020f620000001000 */
[----:B------:R-:W0:Y:S01]  /*27d0*/  LDCU UR8, c[0x0][0x3a8] ;  /* 0x00007500ff0877ac */ /* 0x000e220008000800 */
[----:B------:R-:W0:Y:S01]  /*27e0*/  LDCU UR9, c[0x0][0x3a8] ;  /* 0x00007500ff0977ac */ /* 0x000e220008000800 */
[----:B---3--:R-:W-:Y:S01]  /*27f0*/  VIADD R7, R10, 0xffffffe ;  /* 0x0ffffffe0a077836 */ /* 0x008fe20000000000 */
[----:B------:R-:W-:Y:S01]  /*2800*/  IABS R10, R12 ;  /* 0x0000000c000a7213 */ /* 0x000fe20000000000 */
[----:B------:R-:W3:Y:S01]  /*2810*/  LDCU UR10, c[0x0][0x3a8] ;  /* 0x00007500ff0a77ac */ /* 0x000ee20008000800 */
[----:B------:R-:W-:-:S03]  /*2820*/  IABS R12, R29 ;  /* 0x0000001d000c7213 */ /* 0x000fc60000000000 */
[----:B------:R-:W0:Y:S01]  /*2830*/  F2I.FTZ.U32.TRUNC.NTZ R7, R7 ;  /* 0x0000000700077305 */ /* 0x000e22000021f000 */
[----:B------:R-:W1:Y:S01]  /*2840*/  LDCU UR11, c[0x0][0x3a8] ;  /* 0x00007500ff0b77ac */ /* 0x000e620008000800 */
[----:B-----5:R-:W-:Y:S01]  /*2850*/  VIADD R8, R0, 0xffffffe ;  /* 0x0ffffffe00087836 */ /* 0x020fe20000000000 */
[----:B------:R-:W5:Y:S05]  /*2860*/  LDCU UR12, c[0x0][0x3a8] ;  /* 0x00007500ff0c77ac */ /* 0x000f6a0008000800 */
[----:B------:R2:W1:Y:S01]  /*2870*/  F2I.FTZ.U32.TRUNC.NTZ R9, R8 ;  /* 0x0000000800097305 */ /* 0x000462000021f000 */
[----:B------:R-:W3:Y:S01]  /*2880*/  LDCU UR13, c[0x0][0x3a8] ;  /* 0x00007500ff0d77ac */ /* 0x000ee20008000800 */
[----:B------:R-:W3:Y:S01]  /*2890*/  LDCU UR14, c[0x0][0x3a8] ;  /* 0x00007500ff0e77ac */ /* 0x000ee20008000800 */
[----:B0-----:R-:W-:-:S02]  /*28a0*/  IMAD.MOV R6, RZ, RZ, -R7 ;  /* 0x000000ffff067224 */ /* 0x001fc400078e0a07 */
[----:B--2---:R-:W-:Y:S01]  /*28b0*/  IMAD.MOV.U32 R8, RZ, RZ, RZ ;  /* 0x000000ffff087224 */ /* 0x004fe200078e00ff */
[----:B------:R-:W0:Y:S01]  /*28c0*/  LDCU UR15, c[0x0][0x3a8] ;  /* 0x00007500ff0f77ac */ /* 0x000e220008000800 */
[----:B------:R-:W-:Y:S02]  /*28d0*/  IMAD R11, R6, R3, RZ ;  /* 0x00000003060b7224 */ /* 0x000fe400078e02ff */
[----:B------:R-:W-:Y:S01]  /*28e0*/  IMAD.MOV.U32 R6, RZ, RZ, RZ ;  /* 0x000000ffff067224 */ /* 0x000fe200078e00ff */
[----:B------:R-:W2:Y:S01]  /*28f0*/  LDCU UR16, c[0x0][0x3a8] ;  /* 0x00007500ff1077ac */ /* 0x000ea20008000800 */
[----:B-1----:R-:W-:Y:S02]  /*2900*/  IMAD.MOV R15, RZ, RZ, -R9 ;  /* 0x000000ffff0f7224 */ /* 0x002fe400078e0a09 */
[----:B------:R-:W-:Y:S01]  /*2910*/  IMAD.HI.U32 R6, R7, R11, R6 ;  /* 0x0000000b07067227 */ /* 0x000fe200078e0006 */
[----:B------:R-:W1:Y:S03]  /*2920*/  LDCU UR17, c[0x0][0x3a8] ;  /* 0x00007500ff1177ac */ /* 0x000e660008000800 */
[----:B------:R-:W-:Y:S01]  /*2930*/  IMAD.MOV.U32 R11, RZ, RZ, R10 ;  /* 0x000000ffff0b7224 */ /* 0x000fe200078e000a */
[----:B------:R-:W0:Y:S01]  /*2940*/  LDCU UR18, c[0x0][0x3a8] ;  /* 0x00007500ff1277ac */ /* 0x000e220008000800 */
[----:B------:R-:W-:-:S02]  /*2950*/  IMAD R15, R15, R2, RZ ;  /* 0x000000020f0f7224 */ /* 0x000fc400078e02ff */
[C---:B------:R-:W-:Y:S01]  /*2960*/  IMAD.HI.U32 R0, R6.reuse, R11, RZ ;  /* 0x0000000b06007227 */ /* 0x040fe200078e00ff */
[----:B------:R-:W0:Y:S03]  /*2970*/  LDCU UR22, c[0x0][0x3a8] ;  /* 0x00007500ff1677ac */ /* 0x000e260008000800 */
[----:B------:R-:W-:Y:S01]  /*2980*/  IMAD.MOV R14, RZ, RZ, -R0 ;  /* 0x000000ffff0e7224 */ /* 0x000fe200078e0a00 */
[----:B------:R-:W0:Y:S01]  /*2990*/  LDCU UR23, c[0x0][0x3a8] ;  /* 0x00007500ff1777ac */ /* 0x000e220008000800 */
[C---:B------:R-:W-:Y:S01]  /*29a0*/  IMAD.HI.U32 R7, R6.reuse, R12, RZ ;  /* 0x0000000c06077227 */ /* 0x040fe200078e00ff */
[----:B------:R-:W0:Y:S03]  /*29b0*/  LDCU UR24, c[0x0][0x3a8] ;  /* 0x00007500ff1877ac */ /* 0x000e260008000800 */
[----:B------:R-:W-:Y:S01]  /*29c0*/  IMAD.HI.U32 R10, R6, R13, RZ ;  /* 0x0000000d060a7227 */ /* 0x000fe200078e00ff */
[----:B------:R-:W0:Y:S03]  /*29d0*/  LDCU UR25, c[0x0][0x3a8] ;  /* 0x00007500ff1977ac */ /* 0x000e260008000800 */
[----:B------:R-:W-:Y:S01]  /*29e0*/  IMAD.HI.U32 R0, R9, R15, R8 ;  /* 0x0000000f09007227 */ /* 0x000fe200078e0008 */
[----:B------:R-:W-:Y:S01]  /*29f0*/  IABS R15, R26 ;  /* 0x0000001a000f7213 */ /* 0x000fe20000000000 */
[----:B------:R-:W0:Y:S02]  /*2a00*/  LDCU UR26, c[0x0][0x3a8] ;  /* 0x00007500ff1a77ac */ /* 0x000e240008000800 */
[C---:B------:R-:W-:Y:S01]  /*2a10*/  IMAD R11, R3.reuse, R14, R11 ;  /* 0x0000000e030b7224 */ /* 0x040fe200078e020b */
[----:B------:R-:W-:Y:S01]  /*2a20*/  IABS R14, R27 ;  /* 0x0000001b000e7213 */ /* 0x000fe20000000000 */
[----:B------:R-:W-:Y:S01]  /*2a30*/  IMAD.MOV R7, RZ, RZ, -R7 ;  /* 0x000000ffff077224 */ /* 0x000fe200078e0a07 */
[----:B------:R-:W0:Y:S01]  /*2a40*/  LDCU UR19, c[0x0][0x3a8] ;  /* 0x00007500ff1377ac */ /* 0x000e220008000800 */
[----:B------:R-:W-:Y:S01]  /*2a50*/  IMAD.MOV R10, RZ, RZ, -R10 ;  /* 0x000000ffff0a7224 */ /* 0x000fe200078e0a0a */
[C---:B------:R-:W-:Y:S01]  /*2a60*/  ISETP.GT.U32.AND P3, PT, R3.reuse, R11, PT ;  /* 0x0000000b0300720c */ /* 0x040fe20003f64070 */
[C---:B------:R-:W-:Y:S01]  /*2a70*/  IMAD R12, R3.reuse, R7, R12 ;  /* 0x00000007030c7224 */ /* 0x040fe200078e020c */
[----:B------:R-:W0:Y:S01]  /*2a80*/  LDCU UR27, c[0x0][0x3a8] ;  /* 0x00007500ff1b77ac */ /* 0x000e220008000800 */
[----:B------:R-:W-:-:S02]  /*2a90*/  IMAD R13, R3, R10, R13 ;  /* 0x0000000a030d7224 */ /* 0x000fc400078e020d */
[C---:B------:R-:W-:Y:S01]  /*2aa0*/  IMAD.HI.U32 R10, R6.reuse, R14, RZ ;  /* 0x0000000e060a7227 */ /* 0x040fe200078e00ff */
[----:B------:R-:W-:Y:S01]  /*2ab0*/  ISETP.GT.U32.AND P4, PT, R3, R12, PT ;  /* 0x0000000c0300720c */ /* 0x000fe20003f84070 */
[----:B------:R-:W0:Y:S02]  /*2ac0*/  LDCU UR30, c[0x0][0x3a8] ;  /* 0x00007500ff1e77ac */ /* 0x000e240008000800 */
[C---:B------:R-:W-:Y:S01]  /*2ad0*/  IMAD.HI.U32 R9, R6.reuse, R15, RZ ;  /* 0x0000000f06097227 */ /* 0x040fe200078e00ff */
[----:B------:R-:W0:Y:S03]  /*2ae0*/  LDCU UR31, c[0x0][0x3a8] ;  /* 0x00007500ff1f77ac */ /* 0x000e260008000800 */
[----:B------:R-:W-:-:S04]  /*2af0*/  IMAD.HI.U32 R8, R6, R16, RZ ;  /* 0x0000001006087227 */ /* 0x000fc800078e00ff */
[----:B------:R-:W-:-:S04]  /*2b00*/  IMAD.HI.U32 R7, R6, R17, RZ ;  /* 0x0000001106077227 */ /* 0x000fc800078e00ff */
[----:B------:R-:W-:-:S04]  /*2b10*/  IMAD.HI.U32 R6, R6, R20, RZ ;  /* 0x0000001406067227 */ /* 0x000fc800078e00ff */
[----:B------:R-:W-:Y:S02]  /*2b20*/  IMAD.MOV R6, RZ, RZ, -R6 ;  /* 0x000000ffff067224 */ /* 0x000fe400078e0a06 */
[----:B------:R-:W-:Y:S02]  /*2b30*/  IMAD.MOV R8, RZ, RZ, -R8 ;  /* 0x000000ffff087224 */ /* 0x000fe400078e0a08 */
[----:B------:R-:W-:Y:S01]  /*2b40*/  IMAD R20, R3, R6, R20 ;  /* 0x0000000603147224 */ /* 0x000fe200078e0214 */
[----:B------:R-:W-:Y:S01]  /*2b50*/  SHF.R.U32.HI R6, RZ, 0x1, R19 ;  /* 0x00000001ff067819 */ /* 0x000fe20000011613 */
[----:B------:R-:W-:Y:S02]  /*2b60*/  IMAD.SHL.U32 R19, R5, 0x800, RZ ;  /* 0x0000080005137824 */ /* 0x000fe400078e00ff */
[----:B------:R-:W2:Y:S01]  /*2b70*/  LDL R5, [R1+0x13bc] ;  /* 0x0013bc0001057983 */ /* 0x000ea20000100800 */
[----:B------:R-:W-:Y:S02]  /*2b80*/  IMAD.MOV R7, RZ, RZ, -R7 ;  /* 0x000000ffff077224 */ /* 0x000fe400078e0a07 */
[----:B------:R-:W-:-:S02]  /*2b90*/  IMAD R16, R3, R8, R16 ;  /* 0x0000000803107224 */ /* 0x000fc400078e0210 */
[----:B------:R-:W-:Y:S02]  /*2ba0*/  IMAD.MOV R10, RZ, RZ, -R10 ;  /* 0x000000ffff0a7224 */ /* 0x000fe400078e0a0a */
[C---:B------:R-:W-:Y:S01]  /*2bb0*/  IMAD R17, R3.reuse, R7, R17 ;  /* 0x0000000703117224 */ /* 0x040fe200078e0211 */
[C---:B------:R-:W-:Y:S01]  /*2bc0*/  ISETP.GT.U32.AND P1, PT, R3.reuse, R16, PT ;  /* 0x000000100300720c */ /* 0x040fe20003f24070 */
[----:B------:R-:W-:Y:S02]  /*2bd0*/  IMAD R14, R3, R10, R14 ;  /* 0x0000000a030e7224 */ /* 0x000fe400078e020e */
[----:B------:R-:W-:Y:S01]  /*2be0*/  @!P3 IMAD.IADD R11, R11, 0x1, -R3 ;  /* 0x000000010b0bb824 */ /* 0x000fe200078e0a03 */
[C---:B------:R-:W-:Y:S01]  /*2bf0*/  ISETP.GT.U32.AND P3, PT, R3.reuse, R20, PT ;  /* 0x000000140300720c */ /* 0x040fe20003f64070 */
[----:B------:R-:W-:Y:S01]  /*2c00*/  IMAD.MOV R9, RZ, RZ, -R9 ;  /* 0x000000ffff097224 */ /* 0x000fe200078e0a09 */
[C---:B------:R-:W-:Y:S02]  /*2c10*/  ISETP.GT.U32.AND P2, PT, R3.reuse, R17, PT ;  /* 0x000000110300720c */ /* 0x040fe40003f44070 */
[C---:B------:R-:W-:Y:S01]  /*2c20*/  ISETP.GT.U32.AND P0, PT, R3.reuse, R13, PT ;  /* 0x0000000d0300720c */ /* 0x040fe20003f04070 */
[C---:B------:R-:W-:Y:S01]  /*2c30*/  IMAD R15, R3.reuse, R9, R15 ;  /* 0x00000009030f7224 */ /* 0x040fe200078e020f */
[----:B------:R-:W-:Y:S01]  /*2c40*/  ISETP.GT.U32.AND P6, PT, R3, R14, PT ;  /* 0x0000000e0300720c */ /* 0x000fe20003fc4070 */
[----:B------:R-:W-:-:S02]  /*2c50*/  @!P4 IMAD.IADD R12, R12, 0x1, -R3 ;  /* 0x000000010c0cc824 */ /* 0x000fc400078e0a03 */
[--C-:B------:R-:W-:Y:S01]  /*2c60*/  @!P1 IMAD.IADD R16, R16, 0x1, -R3.reuse ;  /* 0x0000000110109824 */ /* 0x100fe200078e0a03 */
[----:B------:R-:W-:Y:S01]  /*2c70*/  ISETP.GT.U32.AND P5, PT, R3, R15, PT ;  /* 0x0000000f0300720c */ /* 0x000fe20003fa4070 */
[----:B------:R-:W-:Y:S02]  /*2c80*/  VIADD R7, R22, 0x3e ;  /* 0x0000003e16077836 */ /* 0x000fe40000000000 */
[--C-:B------:R-:W-:Y:S02]  /*2c90*/  @!P3 IMAD.IADD R20, R20, 0x1, -R3.reuse ;  /* 0x000000011414b824 */ /* 0x100fe400078e0a03 */
[--C-:B------:R-:W-:Y:S01]  /*2ca0*/  @!P2 IMAD.IADD R17, R17, 0x1, -R3.reuse ;  /* 0x000000011111a824 */ /* 0x100fe200078e0a03 */
[C---:B------:R-:W-:Y:S01]  /*2cb0*/  ISETP.GT.U32.AND P2, PT, R3.reuse, R16, PT ;  /* 0x000000100300720c */ /* 0x040fe20003f44070 */
[----:B------:R-:W-:Y:S02]  /*2cc0*/  VIADD R8, R22, 0x3c ;  /* 0x0000003c16087836 */ /* 0x000fe40000000000 */
[----:B------:R-:W-:Y:S01]  /*2cd0*/  @!P6 IMAD.IADD R14, R14, 0x1, -R3 ;  /* 0x000000010e0ee824 */ /* 0x000fe200078e0a03 */
[----:B------:R-:W-:-:S02]  /*2ce0*/  ISETP.GT.U32.AND P6, PT, R3, R20, PT ;  /* 0x000000140300720c */ /* 0x000fc40003fc4070 */
[----:B------:R-:W-:Y:S01]  /*2cf0*/  ISETP.GT.U32.AND P4, PT, R3, R11, PT ;  /* 0x0000000b0300720c */ /* 0x000fe20003f84070 */
[--C-:B------:R-:W-:Y:S01]  /*2d00*/  @!P0 IMAD.IADD R13, R13, 0x1, -R3.reuse ;  /* 0x000000010d0d8824 */ /* 0x100fe200078e0a03 */
[----:B------:R-:W-:Y:S01]  /*2d10*/  ISETP.GT.U32.AND P0, PT, R3, R12, PT ;  /* 0x0000000c0300720c */ /* 0x000fe20003f04070 */
[--C-:B------:R-:W-:Y:S01]  /*2d20*/  @!P5 IMAD.IADD R15, R15, 0x1, -R3.reuse ;  /* 0x000000010f0fd824 */ /* 0x100fe200078e0a03 */
[----:B------:R-:W-:Y:S02]  /*2d30*/  IABS R10, R7 ;  /* 0x00000007000a7213 */ /* 0x000fe40000000000 */
[----:B------:R-:W-:Y:S01]  /*2d40*/  ISETP.GT.U32.AND P5, PT, R3, R13, PT ;  /* 0x0000000d0300720c */ /* 0x000fe20003fa4070 */
[--C-:B------:R-:W-:Y:S01]  /*2d50*/  @!P2 IMAD.IADD R16, R16, 0x1, -R3.reuse ;  /* 0x000000011010a824 */ /* 0x100fe200078e0a03 */
[----:B------:R-:W-:Y:S02]  /*2d60*/  ISETP.GE.AND P2, PT, R29, RZ, PT ;  /* 0x000000ff1d00720c */ /* 0x000fe40003f46270 */
[----:B------:R-:W-:Y:S01]  /*2d70*/  IABS R9, R8 ;  /* 0x0000000800097213 */ /* 0x000fe20000000000 */
[--C-:B------:R-:W-:Y:S01]  /*2d80*/  @!P6 IMAD.IADD R20, R20, 0x1, -R3.reuse ;  /* 0x000000011414e824 */ /* 0x100fe200078e0a03 */
[----:B------:R-:W-:Y:S01]  /*2d90*/  ISETP.GE.AND P6, PT, R28, RZ, PT ;  /* 0x000000ff1c00720c */ /* 0x000fe20003fc6270 */
[--C-:B------:R-:W-:Y:S01]  /*2da0*/  @!P4 IMAD.IADD R11, R11, 0x1, -R3.reuse ;  /* 0x000000010b0bc824 */ /* 0x100fe200078e0a03 */
[C---:B------:R-:W-:Y:S01]  /*2db0*/  ISETP.GT.U32.AND P4, PT, R3.reuse, R17, PT ;  /* 0x000000110300720c */ /* 0x040fe20003f84070 */
[----:B------:R-:W-:Y:S01]  /*2dc0*/  @!P0 IMAD.IADD R12, R12, 0x1, -R3 ;  /* 0x000000010c0c8824 */ /* 0x000fe200078e0a03 */
[----:B------:R-:W-:-:S03]  /*2dd0*/  ISETP.GT.U32.AND P1, PT, R3, R15, PT ;  /* 0x0000000f0300720c */ /* 0x000fc60003f24070 */
[----:B------:R-:W-:Y:S01]  /*2de0*/  @!P5 IMAD.IADD R13, R13, 0x1, -R3 ;  /* 0x000000010d0dd824 */ /* 0x000fe200078e0a03 */
[----:B------:R-:W-:Y:S01]  /*2df0*/  ISETP.GT.U32.AND P3, PT, R3, R14, PT ;  /* 0x0000000e0300720c */ /* 0x000fe20003f64070 */
[----:B------:R-:W-:Y:S01]  /*2e00*/  @!P2 IMAD.MOV R12, RZ, RZ, -R12 ;  /* 0x000000ffff0ca224 */ /* 0x000fe200078e0a0c */
[----:B------:R-:W-:Y:S01]  /*2e10*/  ISETP.GE.AND P2, PT, R26, RZ, PT ;  /* 0x000000ff1a00720c */ /* 0x000fe20003f46270 */
[----:B------:R-:W-:-:S04]  /*2e20*/  IMAD.HI.U32 R18, R0, R10, RZ ;  /* 0x0000000a00127227 */ /* 0x000fc800078e00ff */
[----:B------:R-:W-:Y:S01]  /*2e30*/  @!P6 IMAD.MOV R13, RZ, RZ, -R13 ;  /* 0x000000ffff0de224 */ /* 0x000fe200078e0a0d */
[----:B------:R-:W-:Y:S01]  /*2e40*/  ISETP.GE.AND P6, PT, R25, RZ, PT ;  /* 0x000000ff1900720c */ /* 0x000fe20003fc6270 */
[--C-:B------:R-:W-:Y:S01]  /*2e50*/  @!P4 IMAD.IADD R17, R17, 0x1, -R3.reuse ;  /* 0x000000011111c824 */ /* 0x100fe200078e0a03 */
[----:B------:R-:W-:Y:S01]  /*2e60*/  ISETP.GE.AND P4, PT, R27, RZ, PT ;  /* 0x000000ff1b00720c */ /* 0x000fe20003f86270 */
[----:B------:R-:W-:Y:S02]  /*2e70*/  IMAD.MOV R18, RZ, RZ, -R18 ;  /* 0x000000ffff127224 */ /* 0x000fe400078e0a12 */
[--C-:B------:R-:W-:Y:S02]  /*2e80*/  @!P1 IMAD.IADD R15, R15, 0x1, -R3.reuse ;  /* 0x000000010f0f9824 */ /* 0x100fe400078e0a03 */
[----:B------:R-:W-:Y:S02]  /*2e90*/  IMAD R10, R2, R18, R10 ;  /* 0x00000012020a7224 */ /* 0x000fe400078e020a */
[----:B------:R-:W-:-:S02]  /*2ea0*/  @!P3 IMAD.IADD R14, R14, 0x1, -R3 ;  /* 0x000000010e0eb824 */ /* 0x000fc400078e0a03 */
[----:B------:R-:W-:Y:S01]  /*2eb0*/  @!P2 IMAD.MOV R15, RZ, RZ, -R15 ;  /* 0x000000ffff0fa224 */ /* 0x000fe200078e0a0f */
[----:B------:R-:W-:Y:S01]  /*2ec0*/  ISETP.GT.U32.AND P2, PT, R2, R10, PT ;  /* 0x0000000a0200720c */ /* 0x000fe20003f44070 */
[----:B------:R-:W-:Y:S01]  /*2ed0*/  @!P6 IMAD.MOV R16, RZ, RZ, -R16 ;  /* 0x000000ffff10e224 */ /* 0x000fe200078e0a10 */
[----:B------:R-:W-:Y:S01]  /*2ee0*/  LOP3.LUT R19, R6, R19, R21, 0xfe, !PT ;  /* 0x0000001306137212 */ /* 0x000fe200078efe15 */
[----:B------:R-:W-:Y:S01]  /*2ef0*/  IMAD.HI.U32 R6, R0, R9, RZ ;  /* 0x0000000900067227 */ /* 0x000fe200078e00ff */
[----:B------:R-:W-:-:S03]  /*2f00*/  ISETP.GE.AND P6, PT, R23, RZ, PT ;  /* 0x000000ff1700720c */ /* 0x000fc60003fc6270 */
[----:B------:R-:W-:Y:S01]  /*2f10*/  @!P4 IMAD.MOV R14, RZ, RZ, -R14 ;  /* 0x000000ffff0ec224 */ /* 0x000fe200078e0a0e */
[----:B------:R-:W-:Y:S01]  /*2f20*/  ISETP.GE.AND P4, PT, R24, RZ, PT ;  /* 0x000000ff1800720c */ /* 0x000fe20003f86270 */
[----:B------:R-:W-:Y:S02]  /*2f30*/  IMAD.MOV R6, RZ, RZ, -R6 ;  /* 0x000000ffff067224 */ /* 0x000fe400078e0a06 */
[----:B------:R-:W-:Y:S02]  /*2f40*/  VIADD R3, R22, 0x38 ;  /* 0x0000003816037836 */ /* 0x000fe40000000000 */
[----:B------:R-:W-:Y:S02]  /*2f50*/  IMAD R9, R2, R6, R9 ;  /* 0x0000000602097224 */ /* 0x000fe400078e0209 */
[----:B------:R-:W-:Y:S02]  /*2f60*/  @!P2 IMAD.IADD R10, R10, 0x1, -R2 ;  /* 0x000000010a0aa824 */ /* 0x000fe400078e0a02 */
[----:B------:R-:W-:Y:S01]  /*2f70*/  @!P6 IMAD.MOV R20, RZ, RZ, -R20 ;  /* 0x000000ffff14e224 */ /* 0x000fe200078e0a14 */
[----:B------:R-:W-:Y:S01]  /*2f80*/  ISETP.GT.U32.AND P6, PT, R2, R9, PT ;  /* 0x000000090200720c */ /* 0x000fe20003fc4070 */
[----:B------:R-:W-:Y:S01]  /*2f90*/  VIADD R6, R22, 0x3a ;  /* 0x0000003a16067836 */ /* 0x000fe20000000000 */
[----:B------:R-:W-:Y:S01]  /*2fa0*/  LOP3.LUT R18, RZ, R4, RZ, 0x33, !PT ;  /* 0x00000004ff127212 */ /* 0x000fe200078e33ff */
[----:B------:R-:W-:Y:S01]  /*2fb0*/  @!P4 IMAD.MOV R17, RZ, RZ, -R17 ;  /* 0x000000ffff11c224 */ /* 0x000fe200078e0a11 */
[----:B------:R-:W-:-:S02]  /*2fc0*/  ISETP.NE.AND P4, PT, R4, RZ, PT ;  /* 0x000000ff0400720c */ /* 0x000fc40003f85270 */
[----:B------:R-:W-:Y:S02]  /*2fd0*/  ISETP.GE.AND P0, PT, R7, RZ, PT ;  /* 0x000000ff0700720c */ /* 0x000fe40003f06270 */
[----:B------:R-:W-:Y:S02]  /*2fe0*/  ISETP.GT.U32.AND P2, PT, R2, R10, PT ;  /* 0x0000000a0200720c */ /* 0x000fe40003f44070 */
[----:B------:R-:W-:Y:S02]  /*2ff0*/  ISETP.GE.AND P1, PT, R6, RZ, PT ;  /* 0x000000ff0600720c */ /* 0x000fe40003f26270 */
[----:B------:R-:W-:Y:S01]  /*3000*/  IABS R6, R6 ;  /* 0x0000000600067213 */ /* 0x000fe20000000000 */
[----:B------:R-:W-:Y:S01]  /*3010*/  STL [R1+0x38], R19 ;  /* 0x0000381301007387 */ /* 0x000fe20000100800 */
[----:B------:R-:W-:Y:S01]  /*3020*/  ISETP.GE.AND P5, PT, R8, RZ, PT ;  /* 0x000000ff0800720c */ /* 0x000fe20003fa6270 */
[----:B------:R-:W-:Y:S02]  /*3030*/  @!P6 IMAD.IADD R9, R9, 0x1, -R2 ;  /* 0x000000010909e824 */ /* 0x000fe400078e0a02 */
[----:B------:R-:W-:-:S04]  /*3040*/  IMAD.HI.U32 R8, R0, R6, RZ ;  /* 0x0000000600087227 */ /* 0x000fc800078e00ff */
[----:B------:R-:W-:Y:S01]  /*3050*/  @!P2 IMAD.IADD R10, R10, 0x1, -R2 ;  /* 0x000000010a0aa824 */ /* 0x000fe200078e0a02 */
[----:B------:R-:W-:Y:S01]  /*3060*/  ISETP.GT.U32.AND P6, PT, R2, R9, PT ;  /* 0x000000090200720c */ /* 0x000fe20003fc4070 */
[----:B------:R-:W-:-:S04]  /*3070*/  IMAD.MOV R8, RZ, RZ, -R8 ;  /* 0x000000ffff087224 */ /* 0x000fc800078e0a08 */
[----:B------:R-:W-:Y:S02]  /*3080*/  IMAD R6, R2, R8, R6 ;  /* 0x0000000802067224 */ /* 0x000fe400078e0206 */
[----:B------:R-:W-:-:S06]  /*3090*/  VIADD R8, R22, 0x36 ;  /* 0x0000003616087836 */ /* 0x000fcc0000000000 */
[----:B------:R-:W-:Y:S01]  /*30a0*/  @!P6 IMAD.IADD R9, R9, 0x1, -R2 ;  /* 0x000000010909e824 */ /* 0x000fe200078e0a02 */
[----:B------:R-:W-:Y:S02]  /*30b0*/  IABS R4, R8 ;  /* 0x0000000800047213 */ /* 0x000fe40000000000 */
[----:B--2---:R-:W-:Y:S02]  /*30c0*/  ISETP.GE.AND P3, PT, R5, RZ, PT ;  /* 0x000000ff0500720c */ /* 0x004fe40003f66270 */
[----:B------:R-:W-:-:S11]  /*30d0*/  SEL R5, R18, R12, !P4 ;  /* 0x0000000c12057207 */ /* 0x000fd60006000000 */
[----:B------:R-:W-:Y:S01]  /*30e0*/  @!P3 IMAD.MOV R11, RZ, RZ, -R11 ;  /* 0x000000ffff0bb224 */ /* 0x000fe200078e0a0b */
[----:B------:R-:W-:Y:S02]  /*30f0*/  ISETP.GE.AND P3, PT, R3, RZ, PT ;  /* 0x000000ff0300720c */ /* 0x000fe40003f66270 */
[----:B------:R-:W-:Y:S02]  /*3100*/  IABS R3, R3 ;  /* 0x0000000300037213 */ /* 0x000fe40000000000 */
[----:B------:R-:W-:-:S03]  /*3110*/  SEL R11, R18, R11, !P4 ;  /* 0x0000000b120b7207 */ /* 0x000fc60006000000 */
[----:B------:R-:W-:Y:S01]  /*3120*/  IMAD.HI.U32 R7, R0, R3, RZ ;  /* 0x0000000300077227 */ /* 0x000fe200078e00ff */
[----:B------:R-:W-:-:S03]  /*3130*/  SEL R12, R18, R13, !P4 ;  /* 0x0000000d120c7207 */ /* 0x000fc60006000000 */
[----:B------:R-:W-:Y:S01]  /*3140*/  IMAD.MOV R7, RZ, RZ, -R7 ;  /* 0x000000ffff077224 */ /* 0x000fe200078e0a07 */
[----:B------:R2:W-:Y:S03]  /*3150*/  STL [R1+0x58], R11 ;  /* 0x0000580b01007387 */ /* 0x0005e60000100800 */
[----:B------:R-:W-:Y:S01]  /*3160*/  IMAD R3, R2, R7, R3 ;  /* 0x0000000702037224 */ /* 0x000fe200078e0203 */
[----:B------:R0:W-:Y:S01]  /*3170*/  STL [R1+0x54], R5 ;  /* 0x0000540501007387 */ /* 0x0001e20000100800 */
[----:B--2---:R-:W-:-:S03]  /*3180*/  SEL R11, R18, R14, !P4 ;  /* 0x0000000e120b7207 */ /* 0x004fc60006000000 */
[----:B------:R2:W-:Y:S01]  /*3190*/  STL [R1+0x50], R12 ;  /* 0x0000500c01007387 */ /* 0x0005e20000100800 */
[----:B0-----:R-:W-:-:S03]  /*31a0*/  SEL R5, R18, R15, !P4 ;  /* 0x0000000f12057207 */ /* 0x001fc60006000000 */
[----:B------:R0:W-:Y:S01]  /*31b0*/  STL [R1+0x4c], R11 ;  /* 0x00004c0b01007387 */ /* 0x0001e20000100800 */
[----:B------:R-:W-:-:S03]  /*31c0*/  ISETP.GT.U32.AND P2, PT, R2, R3, PT ;  /* 0x000000030200720c */ /* 0x000fc60003f44070 */
[----:B------:R1:W-:Y:S01]  /*31d0*/  STL [R1+0x48], R5 ;  /* 0x0000480501007387 */ /* 0x0003e20000100800 */
[C---:B--2---:R-:W-:Y:S02]  /*31e0*/  SEL R12, R18.reuse, R16, !P4 ;  /* 0x00000010120c7207 */ /* 0x044fe40006000000 */
[----:B0-----:R-:W-:-:S03]  /*31f0*/  SEL R11, R18, R17, !P4 ;  /* 0x00000011120b7207 */ /* 0x001fc60006000000 */
[----:B------:R-:W-:Y:S01]  /*3200*/  STL [R1+0x44], R12 ;  /* 0x0000440c01007387 */ /* 0x000fe20000100800 */
[----:B-1----:R-:W-:-:S03]  /*3210*/  SEL R5, R18, R20, !P4 ;  /* 0x0000001412057207 */ /* 0x002fc60006000000 */
[----:B------:R0:W-:Y:S01]  /*3220*/  STL [R1+0x40], R11 ;  /* 0x0000400b01007387 */ /* 0x0001e20000100800 */
[----:B------:R-:W-:-:S03]  /*3230*/  ISETP.GT.U32.AND P4, PT, R2, R6, PT ;  /* 0x000000060200720c */ /* 0x000fc60003f84070 */
[----:B------:R1:W-:Y:S01]  /*3240*/  STL [R1+0x3c], R5 ;  /* 0x00003c0501007387 */ /* 0x0003e20000100800 */
[----:B------:R-:W-:Y:S02]  /*3250*/  @!P2 IMAD.IADD R3, R3, 0x1, -R2 ;  /* 0x000000010303a824 */ /* 0x000fe400078e0a02 */
[----:B0-----:R-:W-:Y:S02]  /*3260*/  VIADD R11, R22, 0x32 ;  /* 0x00000032160b7836 */ /* 0x001fe40000000000 */
[----:B-1----:R-:W-:-:S03]  /*3270*/  IMAD.MOV.U32 R5, RZ, RZ, R10 ;  /* 0x000000ffff057224 */ /* 0x002fc600078e000a */
[----:B------:R-:W-:Y:S01]  /*3280*/  IABS R26, R11 ;  /* 0x0000000b001a7213 */ /* 0x000fe20000000000 */
[----:B------:R-:W-:Y:S02]  /*3290*/  @!P0 IMAD.MOV R5, RZ, RZ, -R5 ;  /* 0x000000ffff058224 */ /* 0x000fe400078e0a05 */
[----:B------:R-:W-:Y:S01]  /*32a0*/  VIADD R7, R22, 0x34 ;  /* 0x0000003416077836 */ /* 0x000fe20000000000 */
[----:B------:R-:W-:Y:S02]  /*32b0*/  ISETP.GT.U32.AND P2, PT, R2, R3, PT ;  /* 0x000000030200720c */ /* 0x000fe40003f44070 */
[----:B------:R0:W-:Y:S02]  /*32c0*/  STL [R1+0xc], R5 ;  /* 0x00000c0501007387 */ /* 0x0001e40000100800 */
[----:B------:R-:W-:Y:S01]  /*32d0*/  IABS R19, R7 ;  /* 0x0000000700137213 */ /* 0x000fe20000000000 */
[----:B------:R-:W-:Y:S02]  /*32e0*/  @!P4 IMAD.IADD R6, R6, 0x1, -R2 ;  /* 0x000000010606c824 */ /* 0x000fe400078e0a02 */
[----:B0-----:R-:W-:-:S02]  /*32f0*/  IMAD.MOV.U32 R5, RZ, RZ, R9 ;  /* 0x000000ffff057224 */ /* 0x001fc400078e0009 */
[----:B------:R-:W-:-:S04]  /*3300*/  IMAD.HI.U32 R9, R0, R26, RZ ;  /* 0x0000001a00097227 */ /* 0x000fc800078e00ff */
[----:B------:R-:W-:Y:S02]  /*3310*/  IMAD.MOV R9, RZ, RZ, -R9 ;  /* 0x000000ffff097224 */ /* 0x000fe400078e0a09 */
[----:B------:R-:W-:Y:S01]  /*3320*/  IMAD.HI.U32 R13, R0, R19, RZ ;  /* 0x00000013000d7227 */ /* 0x000fe200078e00ff */
[----:B------:R-:W-:-:S03]  /*3330*/  ISETP.GT.U32.AND P4, PT, R2, R6, PT ;  /* 0x000000060200720c */ /* 0x000fc60003f84070 */
[----:B------:R-:W-:Y:S02]  /*3340*/  IMAD R26, R2, R9, R26 ;  /* 0x00000009021a7224 */ /* 0x000fe400078e021a */
[----:B------:R-:W-:-:S04]  /*3350*/  IMAD.HI.U32 R12, R0, R4, RZ ;  /* 0x00000004000c7227 */ /* 0x000fc800078e00ff */
[----:B------:R-:W-:Y:S02]  /*3360*/  IMAD.MOV R13, RZ, RZ, -R13 ;  /* 0x000000ffff0d7224 */ /* 0x000fe400078e0a0d */
[----:B------:R-:W-:Y:S01]  /*3370*/  @!P2 IMAD.IADD R3, R3, 0x1, -R2 ;  /* 0x000000010303a824 */ /* 0x000fe200078e0a02 */
[C---:B------:R-:W-:Y:S01]  /*3380*/  ISETP.GT.U32.AND P2, PT, R2.reuse, R26, PT ;  /* 0x0000001a0200720c */ /* 0x040fe20003f44070 */
[----:B------:R-:W-:Y:S02]  /*3390*/  IMAD.MOV R12, RZ, RZ, -R12 ;  /* 0x000000ffff0c7224 */ /* 0x000fe400078e0a0c */
[C---:B------:R-:W-:Y:S02]  /*33a0*/  IMAD R16, R2.reuse, R13, R19 ;  /* 0x0000000d02107224 */ /* 0x040fe400078e0213 */
[C---:B------:R-:W-:Y:S02]  /*33b0*/  IMAD R4, R2.reuse, R12, R4 ;  /* 0x0000000c02047224 */ /* 0x040fe400078e0204 */
[----:B------:R-:W-:Y:S01]  /*33c0*/  @!P5 IMAD.MOV R5, RZ, RZ, -R5 ;  /* 0x000000ffff05d224 */ /* 0x000fe200078e0a05 */
[----:B------:R-:W-:Y:S01]  /*33d0*/  ISETP.GT.U32.AND P5, PT, R2, R16, PT ;  /* 0x000000100200720c */ /* 0x000fe20003fa4070 */
[----:B------:R-:W-:Y:S01]  /*33e0*/  @!P4 IMAD.IADD R6, R6, 0x1, -R2 ;  /* 0x000000010606c824 */ /* 0x000fe200078e0a02 */
[----:B------:R-:W-:-:S02]  /*33f0*/  ISETP.GT.U32.AND P6, PT, R2, R4, PT ;  /* 0x000000040200720c */ /* 0x000fc40003fc4070 */
[----:B------:R0:W-:Y:S01]  /*3400*/  STL [R1+0x8], R5 ;  /* 0x0000080501007387 */ /* 0x0001e20000100800 */
[----:B------:R-:W-:Y:S01]  /*3410*/  ISETP.GE.AND P0, PT, R8, RZ, PT ;  /* 0x000000ff0800720c */ /* 0x000fe20003f06270 */
[----:B------:R-:W-:Y:S02]  /*3420*/  VIADD R8, R22, 0x2e ;  /* 0x0000002e16087836 */ /* 0x000fe40000000000 */
[----:B------:R-:W-:Y:S02]  /*3430*/  @!P2 IMAD.IADD R26, R26, 0x1, -R2 ;  /* 0x000000011a1aa824 */ /* 0x000fe400078e0a02 */
[----:B------:R-:W-:Y:S02]  /*3440*/  VIADD R10, R22, 0x30 ;  /* 0x00000030160a7836 */ /* 0x000fe40000000000 */
[----:B0-----:R-:W-:Y:S01]  /*3450*/  IMAD.MOV.U32 R5, RZ, RZ, R6 ;  /* 0x000000ffff057224 */ /* 0x001fe200078e0006 */
[----:B------:R-:W-:-:S03]  /*3460*/  IABS R27, R8 ;  /* 0x00000008001b7213 */ /* 0x000fc60000000000 */
[----:B------:R-:W-:Y:S01]  /*3470*/  @!P1 IMAD.MOV R5, RZ, RZ, -R5 ;  /* 0x000000ffff059224 */ /* 0x000fe200078e0a05 */
[----:B------:R-:W-:Y:S01]  /*3480*/  ISETP.GT.U32.AND P2, PT, R2, R26, PT ;  /* 0x0000001a0200720c */ /* 0x000fe20003f44070 */
[--C-:B------:R-:W-:Y:S01]  /*3490*/  @!P5 IMAD.IADD R16, R16, 0x1, -R2.reuse ;  /* 0x000000011010d824 */ /* 0x100fe200078e0a02 */
[----:B------:R-:W-:Y:S02]  /*34a0*/  IABS R25, R10 ;  /* 0x0000000a00197213 */ /* 0x000fe40000000000 */
[----:B------:R0:W-:Y:S01]  /*34b0*/  STL [R1+0x4], R5 ;  /* 0x0000040501007387 */ /* 0x0001e20000100800 */
[----:B------:R-:W-:Y:S01]  /*34c0*/  ISETP.GE.AND P5, PT, R11, RZ, PT ;  /* 0x000000ff0b00720c */ /* 0x000fe20003fa6270 */
[----:B------:R-:W-:Y:S01]  /*34d0*/  @!P6 IMAD.IADD R4, R4, 0x1, -R2 ;  /* 0x000000010404e824 */ /* 0x000fe200078e0a02 */
[----:B------:R-:W-:Y:S01]  /*34e0*/  ISETP.GE.AND P4, PT, R7, RZ, PT ;  /* 0x000000ff0700720c */ /* 0x000fe20003f86270 */
[----:B------:R-:W-:Y:S01]  /*34f0*/  IMAD.HI.U32 R7, R0, R25, RZ ;  /* 0x0000001900077227 */ /* 0x000fe200078e00ff */
[----:B------:R-:W-:-:S03]  /*3500*/  ISETP.GT.U32.AND P1, PT, R2, R16, PT ;  /* 0x000000100200720c */ /* 0x000fc60003f24070 */
[----:B0-----:R-:W-:Y:S02]  /*3510*/  IMAD.MOV.U32 R5, RZ, RZ, R3 ;  /* 0x000000ffff057224 */ /* 0x001fe400078e0003 */
[----:B------:R-:W-:Y:S01]  /*3520*/  IMAD.HI.U32 R3, R0, R27, RZ ;  /* 0x0000001b00037227 */ /* 0x000fe200078e00ff */
[----:B------:R-:W-:-:S03]  /*3530*/  ISETP.GT.U32.AND P6, PT, R2, R4, PT ;  /* 0x000000040200720c */ /* 0x000fc60003fc4070 */
[----:B------:R-:W-:Y:S02]  /*3540*/  IMAD.MOV R3, RZ, RZ, -R3 ;  /* 0x000000ffff037224 */ /* 0x000fe400078e0a03 */
[----:B------:R-:W-:Y:S02]  /*3550*/  IMAD.MOV R7, RZ, RZ, -R7 ;  /* 0x000000ffff077224 */ /* 0x000fe400078e0a07 */
[----:B------:R-:W-:Y:S02]  /*3560*/  IMAD R27, R2, R3, R27 ;  /* 0x00000003021b7224 */ /* 0x000fe400078e021b */
[----:B------:R-:W-:Y:S02]  /*3570*/  @!P2 IMAD.IADD R26, R26, 0x1, -R2 ;  /* 0x000000011a1aa824 */ /* 0x000fe400078e0a02 */
[C---:B------:R-:W-:Y:S02]  /*3580*/  IMAD R25, R2.reuse, R7, R25 ;  /* 0x0000000702197224 */ /* 0x040fe400078e0219 */
[----:B------:R-:W-:Y:S01]  /*3590*/  @!P5 IMAD.MOV R26, RZ, RZ, -R26 ;  /* 0x000000ffff1ad224 */ /* 0x000fe200078e0a1a */
[----:B------:R-:W-:Y:S01]  /*35a0*/  ISETP.GT.U32.AND P5, PT, R2, R27, PT ;  /* 0x0000001b0200720c */ /* 0x000fe20003fa4070 */
[----:B------:R-:W-:-:S02]  /*35b0*/  VIADD R7, R22, 0x2c ;  /* 0x0000002c16077836 */ /* 0x000fc40000000000 */
[--C-:B------:R-:W-:Y:S01]  /*35c0*/  @!P1 IMAD.IADD R16, R16, 0x1, -R2.reuse ;  /* 0x0000000110109824 */ /* 0x100fe200078e0a02 */
[----:B------:R-:W-:Y:S01]  /*35d0*/  ISETP.GT.U32.AND P1, PT, R2, R25, PT ;  /* 0x000000190200720c */ /* 0x000fe20003f24070 */
[----:B------:R-:W-:Y:S01]  /*35e0*/  @!P6 IMAD.IADD R4, R4, 0x1, -R2 ;  /* 0x000000010404e824 */ /* 0x000fe200078e0a02 */
[----:B------:R-:W-:Y:S01]  /*35f0*/  IABS R28, R7 ;  /* 0x00000007001c7213 */ /* 0x000fe20000000000 */
[----:B------:R-:W-:Y:S02]  /*3600*/  VIADD R3, R22, 0x2a ;  /* 0x0000002a16037836 */ /* 0x000fe40000000000 */
[----:B------:R-:W-:Y:S02]  /*3610*/  IMAD.MOV.U32 R13, RZ, RZ, R4 ;  /* 0x000000ffff0d7224 */ /* 0x000fe400078e0004 */
[----:B------:R-:W-:-:S04]  /*3620*/  IMAD.HI.U32 R4, R0, R28, RZ ;  /* 0x0000001c00047227 */ /* 0x000fc800078e00ff */
[----:B------:R-:W-:Y:S01]  /*3630*/  @!P4 IMAD.MOV R16, RZ, RZ, -R16 ;  /* 0x000000ffff10c224 */ /* 0x000fe200078e0a10 */
[----:B------:R-:W-:Y:S01]  /*3640*/  ISETP.GE.AND P4, PT, R3, RZ, PT ;  /* 0x000000ff0300720c */ /* 0x000fe20003f86270 */
[----:B------:R-:W-:Y:S01]  /*3650*/  @!P5 IMAD.IADD R27, R27, 0x1, -R2 ;  /* 0x000000011b1bd824 */ /* 0x000fe200078e0a02 */
[----:B------:R-:W-:Y:S01]  /*3660*/  IABS R3, R3 ;  /* 0x0000000300037213 */ /* 0x000fe20000000000 */
[----:B------:R-:W-:Y:S02]  /*3670*/  IMAD.MOV R4, RZ, RZ, -R4 ;  /* 0x000000ffff047224 */ /* 0x000fe400078e0a04 */
[----:B------:R-:W-:Y:S01]  /*3680*/  @!P1 IMAD.IADD R25, R25, 0x1, -R2 ;  /* 0x0000000119199824 */ /* 0x000fe200078e0a02 */
[C---:B------:R-:W-:Y:S01]  /*3690*/  ISETP.GT.U32.AND P5, PT, R2.reuse, R27, PT ;  /* 0x0000001b0200720c */ /* 0x040fe20003fa4070 */
[----:B------:R-:W-:Y:S01]  /*36a0*/  @!P0 IMAD.MOV R13, RZ, RZ, -R13 ;  /* 0x000000ffff0d8224 */ /* 0x000fe200078e0a0d */
[----:B------:R-:W-:Y:S01]  /*36b0*/  ISETP.GE.AND P0, PT, R7, RZ, PT ;  /* 0x000000ff0700720c */ /* 0x000fe20003f06270 */
[C---:B------:R-:W-:Y:S01]  /*36c0*/  IMAD R28, R2.reuse, R4, R28 ;  /* 0x00000004021c7224 */ /* 0x040fe200078e021c */
[----:B------:R-:W-:Y:S01]  /*36d0*/  ISETP.GT.U32.AND P1, PT, R2, R25, PT ;  /* 0x000000190200720c */ /* 0x000fe20003f24070 */
[----:B------:R-:W-:-:S02]  /*36e0*/  VIADD R7, R22, 0x26 ;  /* 0x0000002616077836 */ /* 0x000fc40000000000 */
[----:B------:R-:W-:Y:S01]  /*36f0*/  IMAD.HI.U32 R4, R0, R3, RZ ;  /* 0x0000000300047227 */ /* 0x000fe200078e00ff */
[----:B------:R-:W-:Y:S02]  /*3700*/  ISETP.GE.AND P6, PT, R8, RZ, PT ;  /* 0x000000ff0800720c */ /* 0x000fe40003fc6270 */
[----:B------:R-:W-:Y:S01]  /*3710*/  IABS R11, R7 ;  /* 0x00000007000b7213 */ /* 0x000fe20000000000 */
[C---:B------:R-:W-:Y:S02]  /*3720*/  VIADD R8, R22.reuse, 0x24 ;  /* 0x0000002416087836 */ /* 0x040fe40000000000 */
[----:B------:R-:W-:Y:S02]  /*3730*/  IMAD.MOV R4, RZ, RZ, -R4 ;  /* 0x000000ffff047224 */ /* 0x000fe400078e0a04 */
[----:B------:R-:W-:Y:S01]  /*3740*/  VIADD R6, R22, 0x28 ;  /* 0x0000002816067836 */ /* 0x000fe20000000000 */
[----:B------:R-:W-:Y:S01]  /*3750*/  IABS R18, R8 ;  /* 0x0000000800127213 */ /* 0x000fe20000000000 */
[----:B------:R-:W-:-:S02]  /*3760*/  IMAD R3, R2, R4, R3 ;  /* 0x0000000402037224 */ /* 0x000fc400078e0203 */
[----:B------:R-:W-:Y:S01]  /*3770*/  IMAD.HI.U32 R9, R0, R11, RZ ;  /* 0x0000000b00097227 */ /* 0x000fe200078e00ff */
[----:B------:R-:W-:-:S03]  /*3780*/  ISETP.GE.AND P2, PT, R6, RZ, PT ;  /* 0x000000ff0600720c */ /* 0x000fc60003f46270 */
[--C-:B------:R-:W-:Y:S01]  /*3790*/  @!P5 IMAD.IADD R27, R27, 0x1, -R2.reuse ;  /* 0x000000011b1bd824 */ /* 0x100fe200078e0a02 */
[C---:B------:R-:W-:Y:S01]  /*37a0*/  ISETP.GT.U32.AND P5, PT, R2.reuse, R3, PT ;  /* 0x000000030200720c */ /* 0x040fe20003fa4070 */
[----:B------:R-:W-:Y:S01]  /*37b0*/  @!P1 IMAD.IADD R25, R25, 0x1, -R2 ;  /* 0x0000000119199824 */ /* 0x000fe200078e0a02 */
[----:B------:R-:W-:Y:S01]  /*37c0*/  ISETP.GT.U32.AND P1, PT, R2, R28, PT ;  /* 0x0000001c0200720c */ /* 0x000fe20003f24070 */
[----:B------:R-:W-:Y:S02]  /*37d0*/  IMAD.MOV R9, RZ, RZ, -R9 ;  /* 0x000000ffff097224 */ /* 0x000fe400078e0a09 */
[----:B------:R-:W-:Y:S01]  /*37e0*/  IMAD.HI.U32 R4, R0, R18, RZ ;  /* 0x0000001200047227 */ /* 0x000fe200078e00ff */
[----:B------:R-:W-:-:S03]  /*37f0*/  IABS R6, R6 ;  /* 0x0000000600067213 */ /* 0x000fc60000000000 */
[----:B------:R-:W-:Y:S02]  /*3800*/  IMAD R11, R2, R9, R11 ;  /* 0x00000009020b7224 */ /* 0x000fe400078e020b */
[----:B------:R-:W-:Y:S02]  /*3810*/  IMAD.MOV R4, RZ, RZ, -R4 ;  /* 0x000000ffff047224 */ /* 0x000fe400078e0a04 */
[----:B------:R-:W-:Y:S01]  /*3820*/  @!P3 IMAD.MOV R5, RZ, RZ, -R5 ;  /* 0x000000ffff05b224 */ /* 0x000fe200078e0a05 */
[----:B------:R-:W-:Y:S01]  /*3830*/  ISETP.GE.AND P3, PT, R10, RZ, PT ;  /* 0x000000ff0a00720c */ /* 0x000fe20003f66270 */
[----:B------:R-:W-:-:S04]  /*3840*/  IMAD.HI.U32 R10, R0, R6, RZ ;  /* 0x00000006000a7227 */ /* 0x000fc800078e00ff */
[C---:B------:R-:W-:Y:S02]  /*3850*/  IMAD R18, R2.reuse, R4, R18 ;  /* 0x0000000402127224 */ /* 0x040fe400078e0212 */
[----:B------:R-:W-:Y:S01]  /*3860*/  @!P6 IMAD.MOV R27, RZ, RZ, -R27 ;  /* 0x000000ffff1be224 */ /* 0x000fe200078e0a1b */
[C---:B------:R-:W-:Y:S01]  /*3870*/  ISETP.GT.U32.AND P6, PT, R2.reuse, R11, PT ;  /* 0x0000000b0200720c */ /* 0x040fe20003fc4070 */
[----:B------:R-:W-:Y:S02]  /*3880*/  IMAD.MOV R10, RZ, RZ, -R10 ;  /* 0x000000ffff0a7224 */ /* 0x000fe400078e0a0a */
[--C-:B------:R-:W-:Y:S01]  /*3890*/  @!P5 IMAD.IADD R3, R3, 0x1, -R2.reuse ;  /* 0x000000010303d824 */ /* 0x100fe200078e0a02 */
[----:B------:R-:W-:Y:S01]  /*38a0*/  ISETP.GT.U32.AND P5, PT, R2, R18, PT ;  /* 0x000000120200720c */ /* 0x000fe20003fa4070 */
[----:B------:R-:W-:Y:S02]  /*38b0*/  @!P1 IMAD.IADD R28, R28, 0x1, -R2 ;  /* 0x000000011c1c9824 */ /* 0x000fe400078e0a02 */
[----:B------:R-:W-:-:S02]  /*38c0*/  IMAD R6, R2, R10, R6 ;  /* 0x0000000a02067224 */ /* 0x000fc400078e0206 */
[----:B------:R-:W-:Y:S01]  /*38d0*/  VIADD R10, R22, 0x20 ;  /* 0x00000020160a7836 */ /* 0x000fe20000000000 */
[C---:B------:R-:W-:Y:S01]  /*38e0*/  ISETP.GT.U32.AND P1, PT, R2.reuse, R28, PT ;  /* 0x0000001c0200720c */ /* 0x040fe20003f24070 */
[----:B------:R-:W-:Y:S01]  /*38f0*/  @!P3 IMAD.MOV R25, RZ, RZ, -R25 ;  /* 0x000000ffff19b224 */ /* 0x000fe200078e0a19 */
[----:B------:R-:W-:Y:S01]  /*3900*/  ISETP.GT.U32.AND P3, PT, R2, R6, PT ;  /* 0x000000060200720c */ /* 0x000fe20003f64070 */
[--C-:B------:R-:W-:Y:S01]  /*3910*/  @!P6 IMAD.IADD R11, R11, 0x1, -R2.reuse ;  /* 0x000000010b0be824 */ /* 0x100fe200078e0a02 */
[----:B------:R-:W-:Y:S01]  /*3920*/  IABS R12, R10 ;  /* 0x0000000a000c7213 */ /* 0x000fe20000000000 */
[----:B------:R-:W-:Y:S02]  /*3930*/  VIADD R14, R22, 0x22 ;  /* 0x00000022160e7836 */ /* 0x000fe40000000000 */
[----:B------:R-:W-:Y:S01]  /*3940*/  @!P5 IMAD.IADD R18, R18, 0x1, -R2 ;  /* 0x000000011212d824 */ /* 0x000fe200078e0a02 */
[----:B------:R-:W-:Y:S01]  /*3950*/  ISETP.GT.U32.AND P5, PT, R2, R11, PT ;  /* 0x0000000b0200720c */ /* 0x000fe20003fa4070 */
[----:B------:R-:W-:Y:S01]  /*3960*/  IMAD.HI.U32 R17, R0, R12, RZ ;  /* 0x0000000c00117227 */ /* 0x000fe200078e00ff */
[----:B------:R-:W-:-:S03]  /*3970*/  IABS R19, R14 ;  /* 0x0000000e00137213 */ /* 0x000fc60000000000 */
[--C-:B------:R-:W-:Y:S02]  /*3980*/  @!P1 IMAD.IADD R28, R28, 0x1, -R2.reuse ;  /* 0x000000011c1c9824 */ /* 0x100fe400078e0a02 */
[----:B------:R-:W-:Y:S02]  /*3990*/  IMAD.MOV R17, RZ, RZ, -R17 ;  /* 0x000000ffff117224 */ /* 0x000fe400078e0a11 */
[----:B------:R-:W-:Y:S01]  /*39a0*/  @!P3 IMAD.IADD R6, R6, 0x1, -R2 ;  /* 0x000000010606b824 */ /* 0x000fe200078e0a02 */
[----:B------:R-:W-:Y:S01]  /*39b0*/  ISETP.GT.U32.AND P3, PT, R2, R3, PT ;  /* 0x000000030200720c */ /* 0x000fe20003f64070 */
[----:B------:R-:W-:-:S04]  /*39c0*/  IMAD.HI.U32 R4, R0, R19, RZ ;  /* 0x0000001300047227 */ /* 0x000fc800078e00ff */
[----:B------:R-:W-:Y:S01]  /*39d0*/  @!P0 IMAD.MOV R28, RZ, RZ, -R28 ;  /* 0x000000ffff1c8224 */ /* 0x000fe200078e0a1c */
[C---:B------:R-:W-:Y:S01]  /*39e0*/  ISETP.GT.U32.AND P0, PT, R2.reuse, R18, PT ;  /* 0x000000120200720c */ /* 0x040fe20003f04070 */
[----:B------:R-:W-:Y:S02]  /*39f0*/  IMAD R12, R2, R17, R12 ;  /* 0x00000011020c7224 */ /* 0x000fe400078e020c */
[----:B------:R-:W-:Y:S02]  /*3a00*/  IMAD.MOV R4, RZ, RZ, -R4 ;  /* 0x000000ffff047224 */ /* 0x000fe400078e0a04 */
[----:B------:R-:W-:Y:S01]  /*3a10*/  VIADD R9, R22, 0x1e ;  /* 0x0000001e16097836 */ /* 0x000fe20000000000 */
[C---:B------:R-:W-:Y:S01]  /*3a20*/  ISETP.GT.U32.AND P6, PT, R2.reuse, R6, PT ;  /* 0x000000060200720c */ /* 0x040fe20003fc4070 */
[----:B------:R-:W-:Y:S01]  /*3a30*/  @!P5 IMAD.IADD R11, R11, 0x1, -R2 ;  /* 0x000000010b0bd824 */ /* 0x000fe200078e0a02 */
[C---:B------:R-:W-:Y:S01]  /*3a40*/  ISETP.GT.U32.AND P5, PT, R2.reuse, R12, PT ;  /* 0x0000000c0200720c */ /* 0x040fe20003fa4070 */
[----:B------:R-:W-:Y:S01]  /*3a50*/  IMAD R19, R2, R4, R19 ;  /* 0x0000000402137224 */ /* 0x000fe200078e0213 */
[----:B------:R-:W-:Y:S01]  /*3a60*/  IABS R4, R9 ;  /* 0x0000000900047213 */ /* 0x000fe20000000000 */
[----:B------:R-:W-:-:S02]  /*3a70*/  VIADD R15, R22, 0x1c ;  /* 0x0000001c160f7836 */ /* 0x000fc40000000000 */
[--C-:B------:R-:W-:Y:S01]  /*3a80*/  @!P3 IMAD.IADD R3, R3, 0x1, -R2.reuse ;  /* 0x000000010303b824 */ /* 0x100fe200078e0a02 */
[----:B------:R-:W-:Y:S01]  /*3a90*/  ISETP.GT.U32.AND P3, PT, R2, R19, PT ;  /* 0x000000130200720c */ /* 0x000fe20003f64070 */
[----:B------:R-:W-:Y:S01]  /*3aa0*/  IMAD.HI.U32 R17, R0, R4, RZ ;  /* 0x0000000400117227 */ /* 0x000fe200078e00ff */
[----:B------:R-:W-:Y:S02]  /*3ab0*/  ISETP.GE.AND P1, PT, R7, RZ, PT ;  /* 0x000000ff0700720c */ /* 0x000fe40003f26270 */
[----:B------:R-:W-:Y:S01]  /*3ac0*/  IABS R7, R15 ;  /* 0x0000000f00077213 */ /* 0x000fe20000000000 */
[--C-:B------:R-:W-:Y:S01]  /*3ad0*/  @!P0 IMAD.IADD R18, R18, 0x1, -R2.reuse ;  /* 0x0000000112128824 */ /* 0x100fe200078e0a02 */
[----:B------:R-:W-:Y:S01]  /*3ae0*/  ISETP.GE.AND P0, PT, R14, RZ, PT ;  /* 0x000000ff0e00720c */ /* 0x000fe20003f06270 */
[----:B------:R-:W-:Y:S02]  /*3af0*/  IMAD.MOV R14, RZ, RZ, -R17 ;  /* 0x000000ffff0e7224 */ /* 0x000fe400078e0a11 */
[--C-:B------:R-:W-:Y:S01]  /*3b00*/  @!P6 IMAD.IADD R6, R6, 0x1, -R2.reuse ;  /* 0x000000010606e824 */ /* 0x100fe200078e0a02 */
[----:B------:R-:W-:Y:S01]  /*3b10*/  ISETP.GE.AND P6, PT, R8, RZ, PT ;  /* 0x000000ff0800720c */ /* 0x000fe20003fc6270 */
[----:B------:R-:W-:-:S02]  /*3b20*/  @!P5 IMAD.IADD R12, R12, 0x1, -R2 ;  /* 0x000000010c0cd824 */ /* 0x000fc400078e0a02 */
[----:B------:R-:W-:-:S04]  /*3b30*/  IMAD.HI.U32 R8, R0, R7, RZ ;  /* 0x0000000700087227 */ /* 0x000fc800078e00ff */
[C---:B------:R-:W-:Y:S01]  /*3b40*/  IMAD R4, R2.reuse, R14, R4 ;  /* 0x0000000e02047224 */ /* 0x040fe200078e0204 */
[----:B------:R-:W-:Y:S01]  /*3b50*/  ISETP.GT.U32.AND P5, PT, R2, R12, PT ;  /* 0x0000000c0200720c */ /* 0x000fe20003fa4070 */
[C---:B------:R-:W-:Y:S02]  /*3b60*/  VIADD R14, R22.reuse, 0x18 ;  /* 0x00000018160e7836 */ /* 0x040fe40000000000 */
[----:B------:R-:W-:Y:S02]  /*3b70*/  IMAD.MOV R8, RZ, RZ, -R8 ;  /* 0x000000ffff087224 */ /* 0x000fe400078e0a08 */
[----:B------:R-:W-:Y:S02]  /*3b80*/  VIADD R17, R22, 0x1a ;  /* 0x0000001a16117836 */ /* 0x000fe40000000000 */
[----:B------:R-:W-:Y:S01]  /*3b90*/  @!P2 IMAD.MOV R6, RZ, RZ, -R6 ;  /* 0x000000ffff06a224 */ /* 0x000fe200078e0a06 */
[----:B------:R-:W-:Y:S01]  /*3ba0*/  ISETP.GT.U32.AND P2, PT, R2, R4, PT ;  /* 0x000000040200720c */ /* 0x000fe20003f44070 */
[----:B------:R-:W-:Y:S01]  /*3bb0*/  @!P3 IMAD.IADD R19, R19, 0x1, -R2 ;  /* 0x000000011313b824 */ /* 0x000fe200078e0a02 */
[----:B------:R-:W-:Y:S01]  /*3bc0*/  ISETP.GE.AND P3, PT, R10, RZ, PT ;  /* 0x000000ff0a00720c */ /* 0x000fe20003f66270 */
[C---:B------:R-:W-:Y:S01]  /*3bd0*/  IMAD R7, R2.reuse, R8, R7 ;  /* 0x0000000802077224 */ /* 0x040fe200078e0207 */
[----:B------:R-:W-:Y:S01]  /*3be0*/  IABS R10, R14 ;  /* 0x0000000e000a7213 */ /* 0x000fe20000000000 */
[----:B------:R-:W-:Y:S01]  /*3bf0*/  @!P4 IMAD.MOV R3, RZ, RZ, -R3 ;  /* 0x000000ffff03c224 */ /* 0x000fe200078e0a03 */
[----:B------:R-:W-:Y:S01]  /*3c00*/  IABS R8, R17 ;  /* 0x0000001100087213 */ /* 0x000fe20000000000 */
[----:B------:R-:W-:Y:S01]  /*3c10*/  @!P1 IMAD.MOV R11, RZ, RZ, -R11 ;  /* 0x000000ffff0b9224 */ /* 0x000fe200078e0a0b */
[----:B------:R-:W-:-:S02]  /*3c20*/  ISETP.GT.U32.AND P4, PT, R2, R19, PT ;  /* 0x000000130200720c */ /* 0x000fc40003f84070 */
[----:B------:R-:W-:Y:S01]  /*3c30*/  ISETP.GE.AND P1, PT, R9, RZ, PT ;  /* 0x000000ff0900720c */ /* 0x000fe20003f26270 */
[----:B------:R-:W-:Y:S02]  /*3c40*/  IMAD.MOV.U32 R9, RZ, RZ, R10 ;  /* 0x000000ffff097224 */ /* 0x000fe400078e000a */
[----:B------:R-:W-:-:S04]  /*3c50*/  IMAD.HI.U32 R10, R0, R8, RZ ;  /* 0x00000008000a7227 */ /* 0x000fc800078e00ff */
[----:B------:R-:W-:Y:S01]  /*3c60*/  @!P5 IMAD.IADD R12, R12, 0x1, -R2 ;  /* 0x000000010c0cd824 */ /* 0x000fe200078e0a02 */
[----:B------:R-:W-:Y:S01]  /*3c70*/  ISETP.GE.AND P5, PT, R17, RZ, PT ;  /* 0x000000ff1100720c */ /* 0x000fe20003fa6270 */
[----:B------:R-:W-:Y:S02]  /*3c80*/  IMAD.MOV R10, RZ, RZ, -R10 ;  /* 0x000000ffff0a7224 */ /* 0x000fe400078e0a0a */
[----:B------:R-:W-:Y:S02]  /*3c90*/  VIADD R17, R22, 0x16 ;  /* 0x0000001616117836 */ /* 0x000fe40000000000 */
[----:B------:R-:W-:Y:S02]  /*3ca0*/  @!P2 IMAD.IADD R4, R4, 0x1, -R2 ;  /* 0x000000010404a824 */ /* 0x000fe400078e0a02 */
[----:B------:R-:W-:Y:S01]  /*3cb0*/  @!P6 IMAD.MOV R18, RZ, RZ, -R18 ;  /* 0x000000ffff12e224 */ /* 0x000fe200078e0a12 */
[C---:B------:R-:W-:Y:S01]  /*3cc0*/  ISETP.GT.U32.AND P6, PT, R2.reuse, R7, PT ;  /* 0x000000070200720c */ /* 0x040fe20003fc4070 */
[C---:B------:R-:W-:Y:S01]  /*3cd0*/  IMAD R8, R2.reuse, R10, R8 ;  /* 0x0000000a02087224 */ /* 0x040fe200078e0208 */
[----:B------:R-:W-:Y:S01]  /*3ce0*/  IABS R10, R17 ;  /* 0x00000011000a7213 */ /* 0x000fe20000000000 */
[----:B------:R-:W-:Y:S01]  /*3cf0*/  @!P4 IMAD.IADD R19, R19, 0x1, -R2 ;  /* 0x000000011313c824 */ /* 0x000fe200078e0a02 */
[----:B------:R-:W-:Y:S01]  /*3d00*/  ISETP.GT.U32.AND P2, PT, R2, R4, PT ;  /* 0x000000040200720c */ /* 0x000fe20003f44070 */
[----:B------:R0:W-:Y:S02]  /*3d10*/  STL [R1], R5 ;  /* 0x0000000501007387 */ /* 0x0001e40000100800 */
[----:B0-----:R-:W-:-:S02]  /*3d20*/  IMAD.MOV.U32 R5, RZ, RZ, R19 ;  /* 0x000000ffff057224 */ /* 0x001fc400078e0013 */
[----:B------:R-:W-:-:S04]  /*3d30*/  IMAD.HI.U32 R19, R0, R10, RZ ;  /* 0x0000000a00137227 */ /* 0x000fc800078e00ff */
[----:B------:R-:W-:Y:S02]  /*3d40*/  IMAD.MOV R19, RZ, RZ, -R19 ;  /* 0x000000ffff137224 */ /* 0x000fe400078e0a13 */
[--C-:B------:R-:W-:Y:S02]  /*3d50*/  @!P6 IMAD.IADD R7, R7, 0x1, -R2.reuse ;  /* 0x000000010707e824 */ /* 0x100fe400078e0a02 */
[----:B------:R-:W-:Y:S02]  /*3d60*/  @!P2 IMAD.IADD R4, R4, 0x1, -R2 ;  /* 0x000000010404a824 */ /* 0x000fe400078e0a02 */
[----:B------:R-:W-:Y:S01]  /*3d70*/  IMAD R10, R2, R19, R10 ;  /* 0x00000013020a7224 */ /* 0x000fe200078e020a */
[----:B------:R-:W-:Y:S01]  /*3d80*/  STL [R1+0x15ac], R13 ;  /* 0x0015ac0d01007387 */ /* 0x000fe20000100800 */
[----:B------:R-:W-:Y:S01]  /*3d90*/  @!P0 IMAD.MOV R5, RZ, RZ, -R5 ;  /* 0x000000ffff058224 */ /* 0x000fe200078e0a05 */
[----:B------:R-:W-:Y:S01]  /*3da0*/  ISETP.GE.AND P4, PT, R15, RZ, PT ;  /* 0x000000ff0f00720c */ /* 0x000fe20003f86270 */
[----:B------:R-:W-:Y:S01]  /*3db0*/  @!P1 IMAD.MOV R4, RZ, RZ, -R4 ;  /* 0x000000ffff049224 */ /* 0x000fe200078e0a04 */
[----:B------:R-:W-:Y:S01]  /*3dc0*/  STL [R1+0x15b0], R16 ;  /* 0x0015b01001007387 */ /* 0x000fe20000100800 */
[----:B------:R-:W-:Y:S01]  /*3dd0*/  IMAD.HI.U32 R15, R0, R9, RZ ;  /* 0x00000009000f7227 */ /* 0x000fe200078e00ff */
[----:B------:R-:W-:-:S02]  /*3de0*/  ISETP.GT.U32.AND P6, PT, R2, R7, PT ;  /* 0x000000070200720c */ /* 0x000fc40003fc4070 */
[----:B------:R-:W-:Y:S01]  /*3df0*/  STL [R1+0x15b4], R26 ;  /* 0x0015b41a01007387 */ /* 0x000fe20000100800 */
[----:B------:R-:W-:-:S03]  /*3e00*/  ISETP.GT.U32.AND P1, PT, R2, R10, PT ;  /* 0x0000000a0200720c */ /* 0x000fc60003f24070 */
[----:B------:R-:W-:Y:S01]  /*3e10*/  STL [R1+0x15bc], R25 ;  /* 0x0015bc1901007387 */ /* 0x000fe20000100800 */
[----:B------:R-:W-:-:S03]  /*3e20*/  IMAD.MOV R15, RZ, RZ, -R15 ;  /* 0x000000ffff0f7224 */ /* 0x000fc600078e0a0f */
[----:B------:R-:W-:Y:S04]  /*3e30*/  STL [R1+0x15c0], R27 ;  /* 0x0015c01b01007387 */ /* 0x000fe80000100800 */
[----:B------:R0:W-:Y:S01]  /*3e40*/  STL [R1+0x1c], R5 ;  /* 0x00001c0501007387 */ /* 0x0001e20000100800 */
[C---:B------:R-:W-:Y:S01]  /*3e50*/  ISETP.GT.U32.AND P0, PT, R2.reuse, R8, PT ;  /* 0x000000080200720c */ /* 0x040fe20003f04070 */
[----:B------:R-:W-:Y:S02]  /*3e60*/  IMAD R9, R2, R15, R9 ;  /* 0x0000000f02097224 */ /* 0x000fe400078e0209 */
[----:B0-----:R-:W-:Y:S02]  /*3e70*/  IMAD.MOV.U32 R5, RZ, RZ, R12 ;  /* 0x000000ffff057224 */ /* 0x001fe400078e000c */
[----:B------:R-:W-:-:S02]  /*3e80*/  VIADD R12, R22, 0x14 ;  /* 0x00000014160c7836 */ /* 0x000fc40000000000 */
[----:B------:R-:W-:-:S03]  /*3e90*/  @!P3 IMAD.MOV R5, RZ, RZ, -R5 ;  /* 0x000000ffff05b224 */ /* 0x000fc600078e0a05 */
[----:B------:R-:W-:Y:S01]  /*3ea0*/  IABS R20, R12 ;  /* 0x0000000c00147213 */ /* 0x000fe20000000000 */
[--C-:B------:R-:W-:Y:S01]  /*3eb0*/  @!P6 IMAD.IADD R7, R7, 0x1, -R2.reuse ;  /* 0x000000010707e824 */ /* 0x100fe200078e0a02 */
[----:B------:R-:W-:Y:S01]  /*3ec0*/  ISETP.GT.U32.AND P3, PT, R2, R9, PT ;  /* 0x000000090200720c */ /* 0x000fe20003f64070 */
[----:B------:R-:W-:Y:S01]  /*3ed0*/  @!P1 IMAD.IADD R10, R10, 0x1, -R2 ;  /* 0x000000010a0a9824 */ /* 0x000fe200078e0a02 */
[----:B------:R-:W-:Y:S01]  /*3ee0*/  ISETP.GE.AND P6, PT, R17, RZ, PT ;  /* 0x000000ff1100720c */ /* 0x000fe20003fc6270 */
[----:B------:R-:W-:-:S03]  /*3ef0*/  IMAD.MOV.U32 R17, RZ, RZ, R20 ;  /* 0x000000ffff117224 */ /* 0x000fc600078e0014 */
[----:B------:R-:W-:Y:S01]  /*3f00*/  ISETP.GT.U32.AND P1, PT, R2, R10, PT ;  /* 0x0000000a0200720c */ /* 0x000fe20003f24070 */
[----:B------:R-:W-:-:S04]  /*3f10*/  IMAD.HI.U32 R19, R0, R17, RZ ;  /* 0x0000001100137227 */ /* 0x000fc800078e00ff */
[--C-:B------:R-:W-:Y:S02]  /*3f20*/  @!P0 IMAD.IADD R8, R8, 0x1, -R2.reuse ;  /* 0x0000000108088824 */ /* 0x100fe400078e0a02 */
[----:B------:R-:W-:Y:S02]  /*3f30*/  IMAD.MOV R19, RZ, RZ, -R19 ;  /* 0x000000ffff137224 */ /* 0x000fe400078e0a13 */
[----:B------:R-:W-:Y:S01]  /*3f40*/  @!P4 IMAD.MOV R7, RZ, RZ, -R7 ;  /* 0x000000ffff07c224 */ /* 0x000fe200078e0a07 */
[----:B------:R-:W-:Y:S01]  /*3f50*/  ISETP.GT.U32.AND P0, PT, R2, R8, PT ;  /* 0x000000080200720c */ /* 0x000fe20003f04070 */
[--C-:B------:R-:W-:Y:S01]  /*3f60*/  @!P3 IMAD.IADD R9, R9, 0x1, -R2.reuse ;  /* 0x000000010909b824 */ /* 0x100fe200078e0a02 */
[----:B------:R-:W-:Y:S01]  /*3f70*/  ISETP.GE.AND P4, PT, R12, RZ, PT ;  /* 0x000000ff0c00720c */ /* 0x000fe20003f86270 */
[----:B------:R-:W-:Y:S02]  /*3f80*/  IMAD R12, R2, R19, R17 ;  /* 0x00000013020c7224 */ /* 0x000fe400078e0211 */
[----:B------:R-:W-:Y:S01]  /*3f90*/  @!P1 IMAD.IADD R10, R10, 0x1, -R2 ;  /* 0x000000010a0a9824 */ /* 0x000fe200078e0a02 */
[----:B------:R-:W-:Y:S01]  /*3fa0*/  ISETP.GT.U32.AND P3, PT, R2, R9, PT ;  /* 0x000000090200720c */ /* 0x000fe20003f64070 */
[----:B------:R-:W-:Y:S01]  /*3fb0*/  VIADD R15, R22, 0x12 ;  /* 0x00000012160f7836 */ /* 0x000fe20000000000 */
[----:B------:R-:W-:-:S02]  /*3fc0*/  ISETP.GT.U32.AND P1, PT, R2, R12, PT ;  /* 0x0000000c0200720c */ /* 0x000fc40003f24070 */
[----:B------:R-:W-:Y:S02]  /*3fd0*/  ISETP.GE.AND P2, PT, R14, RZ, PT ;  /* 0x000000ff0e00720c */ /* 0x000fe40003f46270 */
[----:B------:R-:W-:Y:S01]  /*3fe0*/  IABS R14, R15 ;  /* 0x0000000f000e7213 */ /* 0x000fe20000000000 */
[----:B------:R-:W-:Y:S01]  /*3ff0*/  @!P0 IMAD.IADD R8, R8, 0x1, -R2 ;  /* 0x0000000108088824 */ /* 0x000fe200078e0a02 */
[----:B------:R-:W-:Y:S01]  /*4000*/  ISETP.GE.AND P0, PT, R15, RZ, PT ;  /* 0x000000ff0f00720c */ /* 0x000fe20003f06270 */
[----:B------:R-:W-:Y:S02]  /*4010*/  VIADD R15, R22, 0x10 ;  /* 0x00000010160f7836 */ /* 0x000fe40000000000 */
[----:B------:R-:W-:-:S04]  /*4020*/  IMAD.HI.U32 R20, R0, R14, RZ ;  /* 0x0000000e00147227 */ /* 0x000fc800078e00ff */
[--C-:B------:R-:W-:Y:S01]  /*4030*/  @!P3 IMAD.IADD R9, R9, 0x1, -R2.reuse ;  /* 0x000000010909b824 */ /* 0x100fe200078e0a02 */
[----:B------:R-:W-:Y:S01]  /*4040*/  ISETP.GE.AND P3, PT, R15, RZ, PT ;  /* 0x000000ff0f00720c */ /* 0x000fe20003f66270 */
[----:B------:R-:W-:Y:S01]  /*4050*/  @!P1 IMAD.IADD R12, R12, 0x1, -R2 ;  /* 0x000000010c0c9824 */ /* 0x000fe200078e0a02 */
[----:B------:R-:W-:Y:S01]  /*4060*/  IABS R15, R15 ;  /* 0x0000000f000f7213 */ /* 0x000fe20000000000 */
[----:B------:R-:W-:-:S03]  /*4070*/  IMAD.MOV R20, RZ, RZ, -R20 ;  /* 0x000000ffff147224 */ /* 0x000fc600078e0a14 */
[C---:B------:R-:W-:Y:S01]  /*4080*/  ISETP.GT.U32.AND P1, PT, R2.reuse, R12, PT ;  /* 0x0000000c0200720c */ /* 0x040fe20003f24070 */
[----:B------:R-:W-:Y:S02]  /*4090*/  IMAD R14, R2, R20, R14 ;  /* 0x00000014020e7224 */ /* 0x000fe400078e020e */
[----:B------:R-:W-:-:S04]  /*40a0*/  IMAD.HI.U32 R20, R0, R15, RZ ;  /* 0x0000000f00147227 */ /* 0x000fc800078e00ff */
[C---:B------:R-:W-:Y:S02]  /*40b0*/  VIADD R17, R22.reuse, 0xe ;  /* 0x0000000e16117836 */ /* 0x040fe40000000000 */
[----:B------:R-:W-:Y:S02]  /*40c0*/  IMAD.MOV R20, RZ, RZ, -R20 ;  /* 0x000000ffff147224 */ /* 0x000fe400078e0a14 */
[----:B------:R-:W-:Y:S01]  /*40d0*/  @!P5 IMAD.MOV R8, RZ, RZ, -R8 ;  /* 0x000000ffff08d224 */ /* 0x000fe200078e0a08 */
[----:B------:R-:W-:Y:S01]  /*40e0*/  ISETP.GE.AND P5, PT, R17, RZ, PT ;  /* 0x000000ff1100720c */ /* 0x000fe20003fa6270 */
[----:B------:R-:W-:Y:S01]  /*40f0*/  VIADD R27, R22, 0xa ;  /* 0x0000000a161b7836 */ /* 0x000fe20000000000 */
[----:B------:R-:W-:Y:S01]  /*4100*/  IABS R17, R17 ;  /* 0x0000001100117213 */ /* 0x000fe20000000000 */
[----:B------:R-:W-:Y:S02]  /*4110*/  IMAD R15, R2, R20, R15 ;  /* 0x00000014020f7224 */ /* 0x000fe400078e020f */
[----:B------:R-:W-:Y:S01]  /*4120*/  @!P1 IMAD.IADD R12, R12, 0x1, -R2 ;  /* 0x000000010c0c9824 */ /* 0x000fe200078e0a02 */
[----:B------:R-:W-:Y:S01]  /*4130*/  IABS R29, R27 ;  /* 0x0000001b001d7213 */ /* 0x000fe20000000000 */
[----:B------:R-:W-:Y:S01]  /*4140*/  IMAD.HI.U32 R20, R0, R17, RZ ;  /* 0x0000001100147227 */ /* 0x000fe200078e00ff */
[----:B------:R-:W-:-:S03]  /*4150*/  ISETP.GT.U32.AND P1, PT, R2, R15, PT ;  /* 0x0000000f0200720c */ /* 0x000fc60003f24070 */
[----:B------:R-:W-:Y:S02]  /*4160*/  VIADD R19, R22, 0xc ;  /* 0x0000000c16137836 */ /* 0x000fe40000000000 */
[----:B------:R-:W-:Y:S02]  /*4170*/  IMAD.MOV R20, RZ, RZ, -R20 ;  /* 0x000000ffff147224 */ /* 0x000fe400078e0a14 */
[----:B------:R-:W-:-:S04]  /*4180*/  IMAD.HI.U32 R23, R0, R29, RZ ;  /* 0x0000001d00177227 */ /* 0x000fc800078e00ff */
[----:B------:R-:W-:Y:S01]  /*4190*/  @!P2 IMAD.MOV R9, RZ, RZ, -R9 ;  /* 0x000000ffff09a224 */ /* 0x000fe200078e0a09 */
[----:B------:R-:W-:Y:S01]  /*41a0*/  ISETP.GE.AND P2, PT, R19, RZ, PT ;  /* 0x000000ff1300720c */ /* 0x000fe20003f46270 */
[----:B------:R-:W-:Y:S01]  /*41b0*/  IMAD R17, R2, R20, R17 ;  /* 0x0000001402117224 */ /* 0x000fe200078e0211 */
[----:B------:R-:W-:Y:S01]  /*41c0*/  IABS R19, R19 ;  /* 0x0000001300137213 */ /* 0x000fe20000000000 */
[----:B------:R-:W-:Y:S02]  /*41d0*/  IMAD.MOV R20, RZ, RZ, -R23 ;  /* 0x000000ffff147224 */ /* 0x000fe400078e0a17 */
[----:B------:R-:W-:Y:S02]  /*41e0*/  VIADD R26, R22, 0x8 ;  /* 0x00000008161a7836 */ /* 0x000fe40000000000 */
[----:B------:R-:W-:Y:S02]  /*41f0*/  IMAD R29, R2, R20, R29 ;  /* 0x00000014021d7224 */ /* 0x000fe400078e021d */
[----:B------:R-:W-:Y:S01]  /*4200*/  @!P1 IMAD.IADD R15, R15, 0x1, -R2 ;  /* 0x000000010f0f9824 */ /* 0x000fe200078e0a02 */
[----:B------:R-:W-:Y:S01]  /*4210*/  IABS R20, R26 ;  /* 0x0000001a00147213 */ /* 0x000fe20000000000 */
[----:B------:R-:W-:-:S03]  /*4220*/  IMAD.HI.U32 R21, R0, R19, RZ ;  /* 0x0000001300157227 */ /* 0x000fc600078e00ff */
[----:B------:R-:W-:Y:S01]  /*4230*/  ISETP.GT.U32.AND P1, PT, R2, R15, PT ;  /* 0x0000000f0200720c */ /* 0x000fe20003f24070 */
[----:B------:R-:W-:Y:S02]  /*4240*/  IMAD.MOV R21, RZ, RZ, -R21 ;  /* 0x000000ffff157224 */ /* 0x000fe400078e0a15 */
[----:B------:R-:W-:Y:S02]  /*4250*/  VIADD R13, R22, 0x6 ;  /* 0x00000006160d7836 */ /* 0x000fe40000000000 */
[----:B------:R-:W-:-:S04]  /*4260*/  IMAD.HI.U32 R23, R0, R20, RZ ;  /* 0x0000001400177227 */ /* 0x000fc800078e00ff */
[----:B------:R-:W-:Y:S01]  /*4270*/  IMAD R19, R2, R21, R19 ;  /* 0x0000001502137224 */ /* 0x000fe200078e0213 */
[----:B------:R-:W-:Y:S01]  /*4280*/  IABS R21, R13 ;  /* 0x0000000d00157213 */ /* 0x000fe20000000000 */
[----:B------:R-:W-:Y:S02]  /*4290*/  IMAD.MOV R23, RZ, RZ, -R23 ;  /* 0x000000ffff177224 */ /* 0x000fe400078e0a17 */
[----:B------:R-:W-:Y:S02]  /*42a0*/  VIADD R25, R22, 0x4 ;  /* 0x0000000416197836 */ /* 0x000fe40000000000 */
[----:B------:R-:W-:Y:S02]  /*42b0*/  IMAD R20, R2, R23, R20 ;  /* 0x0000001702147224 */ /* 0x000fe400078e0214 */
[----:B------:R-:W-:Y:S01]  /*42c0*/  IMAD.HI.U32 R24, R0, R21, RZ ;  /* 0x0000001500187227 */ /* 0x000fe200078e00ff */
[----:B------:R-:W-:Y:S01]  /*42d0*/  IABS R23, R25 ;  /* 0x0000001900177213 */ /* 0x000fe20000000000 */
[----:B------:R0:W-:Y:S02]  /*42e0*/  STL [R1+0x20], R5 ;  /* 0x0000200501007387 */ /* 0x0001e40000100800 */
[----:B------:R-:W-:Y:S01]  /*42f0*/  @!P1 IMAD.IADD R15, R15, 0x1, -R2 ;  /* 0x000000010f0f9824 */ /* 0x000fe200078e0a02 */
[----:B------:R-:W-:Y:S01]  /*4300*/  ISETP.GE.AND P1, PT, R22, RZ, PT ;  /* 0x000000ff1600720c */ /* 0x000fe20003f26270 */
[----:B------:R-:W-:-:S02]  /*4310*/  IMAD.MOV R24, RZ, RZ, -R24 ;  /* 0x000000ffff187224 */ /* 0x000fc400078e0a18 */
[----:B------:R-:W-:Y:S01]  /*4320*/  VIADD R16, R22, 0x2 ;  /* 0x0000000216107836 */ /* 0x000fe20000000000 */
[----:B0-----:R-:W-:Y:S01]  /*4330*/  IABS R5, R22 ;  /* 0x0000001600057213 */ /* 0x001fe20000000000 */
[----:B------:R-:W-:-:S04]  /*4340*/  IMAD.HI.U32 R22, R0, R23, RZ ;  /* 0x0000001700167227 */ /* 0x000fc800078e00ff */
[----:B------:R-:W-:Y:S01]  /*4350*/  IMAD R21, R2, R24, R21 ;  /* 0x0000001802157224 */ /* 0x000fe200078e0215 */
[----:B------:R-:W-:Y:S01]  /*4360*/  IABS R24, R16 ;  /* 0x0000001000187213 */ /* 0x000fe20000000000 */
[----:B------:R-:W-:-:S04]  /*4370*/  IMAD.MOV R22, RZ, RZ, -R22 ;  /* 0x000000ffff167224 */ /* 0x000fc800078e0a16 */
[----:B------:R-:W-:Y:S02]  /*4380*/  IMAD R22, R2, R22, R23 ;  /* 0x0000001602167224 */ /* 0x000fe400078e0217 */
[----:B------:R-:W-:-:S04]  /*4390*/  IMAD.HI.U32 R23, R0, R24, RZ ;  /* 0x0000001800177227 */ /* 0x000fc800078e00ff */
[----:B------:R-:W-:-:S04]  /*43a0*/  IMAD.MOV R23, RZ, RZ, -R23 ;  /* 0x000000ffff177224 */ /* 0x000fc800078e0a17 */
[----:B------:R-:W-:Y:S02]  /*43b0*/  IMAD R23, R2, R23, R24 ;  /* 0x0000001702177224 */ /* 0x000fe400078e0218 */
[----:B------:R-:W-:-:S04]  /*43c0*/  IMAD.HI.U32 R24, R0, R5, RZ ;  /* 0x0000000500187227 */ /* 0x000fc800078e00ff */
[----:B------:R-:W-:-:S04]  /*43d0*/  IMAD.MOV R24, RZ, RZ, -R24 ;  /* 0x000000ffff187224 */ /* 0x000fc800078e0a18 */
[C---:B------:R-:W-:Y:S02]  /*43e0*/  IMAD R24, R2.reuse, R24, R5 ;  /* 0x0000001802187224 */ /* 0x040fe400078e0205 */
[----:B------:R-:W2:Y:S01]  /*43f0*/  LDL.LU R5, [R1+0x15c4] ;  /* 0x0015c40001057983 */ /* 0x000ea20000300800 */
[----:B------:R-:W-:Y:S01]  /*4400*/  @!P6 IMAD.MOV R10, RZ, RZ, -R10 ;  /* 0x000000ffff0ae224 */ /* 0x000fe200078e0a0a */
[----:B------:R-:W-:-:S13]  /*4410*/  ISETP.GT.U32.AND P6, PT, R2, R14, PT ;  /* 0x0000000e0200720c */ /* 0x000fda0003fc4070 */
[----:B------:R-:W-:-:S05]  /*4420*/  @!P6 IMAD.IADD R14, R14, 0x1, -R2 ;  /* 0x000000010e0ee824 */ /* 0x000fca00078e0a02 */
[----:B------:R-:W-:-:S13]  /*4430*/  ISETP.GT.U32.AND P6, PT, R2, R14, PT ;  /* 0x0000000e0200720c */ /* 0x000fda0003fc4070 */
[----:B------:R-:W-:-:S04]  /*4440*/  @!P6 IMAD.IADD R14, R14, 0x1, -R2 ;  /* 0x000000010e0ee824 */ /* 0x000fc800078e0a02 */
[----:B------:R-:W-:Y:S01]  /*4450*/  @!P0 IMAD.MOV R14, RZ, RZ, -R14 ;  /* 0x000000ffff0e8224 */ /* 0x000fe200078e0a0e */
[C---:B------:R-:W-:Y:S01]  /*4460*/  ISETP.GT.U32.AND P0, PT, R2.reuse, R29, PT ;  /* 0x0000001d0200720c */ /* 0x040fe20003f04070 */
[----:B------:R-:W-:Y:S01]  /*4470*/  @!P4 IMAD.MOV R12, RZ, RZ, -R12 ;  /* 0x000000ffff0cc224 */ /* 0x000fe200078e0a0c */
[----:B------:R-:W-:-:S11]  /*4480*/  ISETP.GT.U32.AND P4, PT, R2, R17, PT ;  /* 0x000000110200720c */ /* 0x000fd60003f84070 */
[----:B------:R-:W-:-:S05]  /*4490*/  @!P0 IMAD.IADD R29, R29, 0x1, -R2 ;  /* 0x000000011d1d8824 */ /* 0x000fca00078e0a02 */
[----:B------:R-:W-:Y:S01]  /*44a0*/  ISETP.GT.U32.AND P0, PT, R2, R29, PT ;  /* 0x0000001d0200720c */ /* 0x000fe20003f04070 */
[----:B------:R-:W-:-:S12]  /*44b0*/  @!P4 IMAD.IADD R17, R17, 0x1, -R2 ;  /* 0x000000011111c824 */ /* 0x000fd800078e0a02 */
[----:B------:R-:W-:Y:S01]  /*44c0*/  @!P0 IMAD.IADD R29, R29, 0x1, -R2 ;  /* 0x000000011d1d8824 */ /* 0x000fe200078e0a02 */
[C---:B------:R-:W-:Y:S02]  /*44d0*/  ISETP.GT.U32.AND P0, PT, R2.reuse, R23, PT ;  /* 0x000000170200720c */ /* 0x040fe40003f04070 */
[----:B------:R-:W-:-:S11]  /*44e0*/  ISETP.GT.U32.AND P4, PT, R2, R17, PT ;  /* 0x000000110200720c */ /* 0x000fd60003f84070 */
[--C-:B------:R-:W-:Y:S01]  /*44f0*/  @!P0 IMAD.IADD R23, R23, 0x1, -R2.reuse ;  /* 0x0000000117178824 */ /* 0x100fe200078e0a02 */
[----:B------:R-:W-:Y:S02]  /*4500*/  ISETP.GE.AND P0, PT, R13, RZ, PT ;  /* 0x000000ff0d00720c */ /* 0x000fe40003f06270 */
[----:B------:R-:W0:Y:S01]  /*4510*/  S2R R13, SR_TID.X ;  /* 0x00000000000d7919 */ /* 0x000e220000002100 */
[----:B------:R-:W-:Y:S01]  /*4520*/  @!P4 IMAD.IADD R17, R17, 0x1, -R2 ;  /* 0x000000011111c824 */ /* 0x000fe200078e0a02 */
[----:B------:R-:W-:-:S13]  /*4530*/  ISETP.GT.U32.AND P4, PT, R2, R20, PT ;  /* 0x000000140200720c */ /* 0x000fda0003f84070 */
[----:B------:R-:W-:Y:S01]  /*4540*/  @!P4 IMAD.IADD R20, R20, 0x1, -R2 ;  /* 0x000000011414c824 */ /* 0x000fe200078e0a02 */
[----:B------:R-:W-:-:S13]  /*4550*/  ISETP.GT.U32.AND P4, PT, R2, R22, PT ;  /* 0x000000160200720c */ /* 0x000fda0003f84070 */
[----:B------:R-:W-:Y:S01]  /*4560*/  @!P4 IMAD.IADD R22, R22, 0x1, -R2 ;  /* 0x000000011616c824 */ /* 0x000fe200078e0a02 */
[----:B------:R-:W-:Y:S02]  /*4570*/  ISETP.GE.AND P4, PT, R27, RZ, PT ;  /* 0x000000ff1b00720c */ /* 0x000fe40003f86270 */
[----:B0-----:R-:W-:-:S04]  /*4580*/  SHF.R.S32.HI R0, RZ, 0x2, R13 ;  /* 0x00000002ff007819 */ /* 0x001fc8000001140d */
[----:B------:R-:W-:Y:S01]  /*4590*/  SGXT R0, R0, 0x1 ;  /* 0x000000010000781a */ /* 0x000fe20000000200 */
[----:B--2---:R-:W-:Y:S02]  /*45a0*/  IMAD.SHL.U32 R27, R5, 0x20, RZ ;  /* 0x00000020051b7824 */ /* 0x004fe400078e00ff */
[C---:B------:R-:W-:Y:S02]  /*45b0*/  IMAD.SHL.U32 R5, R13.reuse, 0x2, RZ ;  /* 0x000000020d057824 */ /* 0x040fe400078e00ff */
[----:B------:R-:W-:Y:S01]  /*45c0*/  IMAD.SHL.U32 R13, R13, 0x10, RZ ;  /* 0x000000100d0d7824 */ /* 0x000fe200078e00ff */
[----:B------:R-:W-:-:S04]  /*45d0*/  LOP3.LUT R0, R27, 0x90, R0, 0xf8, !PT ;  /* 0x000000901b007812 */ /* 0x000fc800078ef800 */
[----:B------:R0:W-:Y:S01]  /*45e0*/  STL [R1+0x1578], R13 ;  /* 0x0015780d01007387 */ /* 0x0001e20000100800 */
[----:B------:R-:W-:-:S03]  /*45f0*/  LOP3.LUT R5, R0, 0x10, R5, 0x78, !PT ;  /* 0x0000001000057812 */ /* 0x000fc600078e7805 */
[----:B------:R-:W2:Y:S01]  /*4600*/  LDL.LU R0, [R1+0x38] ;  /* 0x0000380001007983 */ /* 0x000ea20000300800 */
[----:B------:R-:W-:-:S13]  /*4610*/  ISETP.GT.U32.AND P6, PT, R2, R19, PT ;  /* 0x000000130200720c */ /* 0x000fda0003fc4070 */
[----:B------:R-:W-:-:S05]  /*4620*/  @!P6 IMAD.IADD R19, R19, 0x1, -R2 ;  /* 0x000000011313e824 */ /* 0x000fca00078e0a02 */
[----:B------:R-:W-:-:S13]  /*4630*/  ISETP.GT.U32.AND P6, PT, R2, R19, PT ;  /* 0x000000130200720c */ /* 0x000fda0003fc4070 */
[----:B------:R-:W-:Y:S01]  /*4640*/  @!P6 IMAD.IADD R19, R19, 0x1, -R2 ;  /* 0x000000011313e824 */ /* 0x000fe200078e0a02 */
[C---:B------:R-:W-:Y:S01]  /*4650*/  ISETP.GT.U32.AND P6, PT, R2.reuse, R21, PT ;  /* 0x000000150200720c */ /* 0x040fe20003fc4070 */
[----:B------:R-:W-:Y:S01]  /*4660*/  @!P5 IMAD.MOV R17, RZ, RZ, -R17 ;  /* 0x000000ffff11d224 */ /* 0x000fe200078e0a11 */
[C---:B------:R-:W-:Y:S01]  /*4670*/  ISETP.GT.U32.AND P5, PT, R2.reuse, R22, PT ;  /* 0x000000160200720c */ /* 0x040fe20003fa4070 */
[----:B------:R-:W-:Y:S01]  /*4680*/  @!P2 IMAD.MOV R19, RZ, RZ, -R19 ;  /* 0x000000ffff13a224 */ /* 0x000fe200078e0a13 */
[----:B------:R-:W-:-:S09]  /*4690*/  ISETP.GT.U32.AND P2, PT, R2, R23, PT ;  /* 0x000000170200720c */ /* 0x000fd20003f44070 */
[----:B------:R-:W-:-:S05]  /*46a0*/  @!P6 IMAD.IADD R21, R21, 0x1, -R2 ;  /* 0x000000011515e824 */ /* 0x000fca00078e0a02 */
[----:B------:R-:W-:Y:S01]  /*46b0*/  ISETP.GT.U32.AND P6, PT, R2, R21, PT ;  /* 0x000000150200720c */ /* 0x000fe20003fc4070 */
[--C-:B------:R-:W-:Y:S01]  /*46c0*/  @!P5 IMAD.IADD R22, R22, 0x1, -R2.reuse ;  /* 0x000000011616d824 */ /* 0x100fe200078e0a02 */
[----:B------:R-:W-:Y:S02]  /*46d0*/  ISETP.GE.AND P5, PT, R25, RZ, PT ;  /* 0x000000ff1900720c */ /* 0x000fe40003fa6270 */
[----:B------:R-:W-:Y:S01]  /*46e0*/  LOP3.LUT R25, R13, 0x100, RZ, 0xc0, !PT ;  /* 0x000001000d197812 */ /* 0x000fe200078ec0ff */
[----:B------:R-:W-:Y:S01]  /*46f0*/  @!P2 IMAD.IADD R23, R23, 0x1, -R2 ;  /* 0x000000011717a824 */ /* 0x000fe200078e0a02 */
[----:B------:R-:W-:Y:S02]  /*4700*/  ISETP.GE.AND P2, PT, R16, RZ, PT ;  /* 0x000000ff1000720c */ /* 0x000fe40003f46270 */
[----:B------:R-:W-:-:S05]  /*4710*/  IADD3 R5, PT, PT, R5, UR5, R25 ;  /* 0x0000000505057c10 */ /* 0x000fca000fffe019 */
[----:B------:R-:W-:Y:S01]  /*4720*/  @!P6 IMAD.IADD R21, R21, 0x1, -R2 ;  /* 0x000000011515e824 */ /* 0x000fe200078e0a02 */
[----:B------:R-:W-:Y:S02]  /*4730*/  ISETP.GE.AND P6, PT, R26, RZ, PT ;  /* 0x000000ff1a00720c */ /* 0x000fe40003fc6270 */
[----:B------:R-:W3:Y:S04]  /*4740*/  LDL.LU R26, [R1+0xc] ;  /* 0x00000c00011a7983 */ /* 0x000ee80000300800 */
[----:B------:R-:W3:Y:S04]  /*4750*/  LDL.LU R16, [R1+0x8] ;  /* 0x0000080001107983 */ /* 0x000ee80000300800 */
[----:B0-----:R-:W3:Y:S01]  /*4760*/  LDL.LU R13, [R1+0x4] ;  /* 0x00000400010d7983 */ /* 0x001ee20000300800 */
[----:B--2---:R-:W-:-:S03]  /*4770*/  LOP3.LUT R0, R0, R27, RZ, 0xfc, !PT ;  /* 0x0000001b00007212 */ /* 0x004fc600078efcff */
[----:B------:R-:W2:Y:S04]  /*4780*/  LDL.LU R27, [R1+0x15c0] ;  /* 0x0015c000011b7983 */ /* 0x000ea80000300800 */
[----:B------:R-:W-:Y:S04]  /*4790*/  STL [R1+0x157c], R0 ;  /* 0x00157c0001007387 */ /* 0x000fe80000100800 */
[----:B------:R-:W2:Y:S04]  /*47a0*/  LDL.LU R25, [R1+0x15bc] ;  /* 0x0015bc0001197983 */ /* 0x000ea80000300800 */
[----:B------:R0:W-:Y:S04]  /*47b0*/  STL [R1+0xc00], R5 ;  /* 0x000c000501007387 */ /* 0x0001e80000100800 */
[----:B0-----:R-:W2:Y:S01]  /*47c0*/  LDL.LU R5, [R1+0x15b8] ;  /* 0x0015b80001057983 */ /* 0x001ea20000300800 */
[----:B------:R-:W-:Y:S01]  /*47d0*/  @!P3 IMAD.MOV R15, RZ, RZ, -R15 ;  /* 0x000000ffff0fb224 */ /* 0x000fe200078e0a0f */
[----:B------:R-:W-:Y:S01]  /*47e0*/  ISETP.GT.U32.AND P3, PT, R2, R20, PT ;  /* 0x000000140200720c */ /* 0x000fe20003f64070 */
[----:B------:R-:W0:-:S12]  /*47f0*/  S2R R0, SR_TID.X ;  /* 0x0000000000007919 */ /* 0x000e180000002100 */
[----:B------:R-:W-:Y:S01]  /*4800*/  @!P3 IMAD.IADD R20, R20, 0x1, -R2 ;  /* 0x000000011414b824 */ /* 0x000fe200078e0a02 */
[----:B------:R-:W-:-:S13]  /*4810*/  ISETP.GT.U32.AND P3, PT, R2, R24, PT ;  /* 0x000000180200720c */ /* 0x000fda0003f64070 */
[----:B------:R-:W-:-:S05]  /*4820*/  @!P3 IMAD.IADD R24, R24, 0x1, -R2 ;  /* 0x000000011818b824 */ /* 0x000fca00078e0a02 */
[----:B------:R-:W-:Y:S02]  /*4830*/  ISETP.GT.U32.AND P3, PT, R2, R24, PT ;  /* 0x000000180200720c */ /* 0x000fe40003f64070 */
[----:B0-----:R-:W-:Y:S01]  /*4840*/  LOP3.LUT R0, R0, 0x1f, RZ, 0xc0, !PT ;  /* 0x0000001f00007812 */ /* 0x001fe200078ec0ff */
[----:B------:R-:W-:-:S10]  /*4850*/  @!P4 IMAD.MOV R29, RZ, RZ, -R29 ;  /* 0x000000ffff1dc224 */ /* 0x000fd400078e0a1d */
[----:B------:R-:W-:Y:S02]  /*4860*/  @!P3 IMAD.IADD R24, R24, 0x1, -R2 ;  /* 0x000000011818b824 */ /* 0x000fe400078e0a02 */
[----:B------:R-:W-:-:S05]  /*4870*/  IMAD R2, R0, UR4, RZ ;  /* 0x0000000400027c24 */ /* 0x000fca000f8e02ff */
[----:B----4-:R-:W-:Y:S02]  /*4880*/  IADD3 R2, P4, PT, R2, UR32, RZ ;  /* 0x0000002002027c10 */ /* 0x010fe4000ff9e0ff */
[----:B--2---:R-:W-:Y:S02]  /*4890*/  ISETP.NE.AND P3, PT, R5, RZ, PT ;  /* 0x000000ff0500720c */ /* 0x004fe40003f65270 */
[----:B------:R-:W-:Y:S02]  /*48a0*/  LOP3.LUT R0, RZ, R5, RZ, 0x33, !PT ;  /* 0x00000005ff007212 */ /* 0x000fe400078e33ff */
[----:B------:R-:W2:Y:S02]  /*48b0*/  LDL.LU R5, [R1+0x1c] ;  /* 0x00001c0001057983 */ /* 0x000ea40000300800 */
[C---:B---3--:R-:W-:Y:S02]  /*48c0*/  SEL R26, R0.reuse, R26, !P3 ;  /* 0x0000001a001a7207 */ /* 0x048fe40005800000 */
[----:B------:R-:W-:Y:S01]  /*48d0*/  STL [R1+0x18], R0 ;  /* 0x0000180001007387 */ /* 0x000fe20000100800 */
[----:B------:R-:W-:-:S02]  /*48e0*/  SEL R16, R0, R16, !P3 ;  /* 0x0000001000107207 */ /* 0x000fc40005800000 */
[C---:B------:R-:W-:Y:S01]  /*48f0*/  SEL R13, R0.reuse, R13, !P3 ;  /* 0x0000000d000d7207 */ /* 0x040fe20005800000 */
[----:B------:R0:W-:Y:S04]  /*4900*/  STL [R1+0x1598], R2 ;  /* 0x0015980201007387 */ /* 0x0001e80000100800 */
[----:B0-----:R-:W3:Y:S04]  /*4910*/  LDL.LU R2, [R1] ;  /* 0x0000000001027983 */ /* 0x001ee80000300800 */
[----:B------:R0:W-:Y:S04]  /*4920*/  STL [R1+0x14], R26 ;  /* 0x0000141a01007387 */ /* 0x0001e80000100800 */
[----:B0-----:R-:W4:Y:S04]  /*4930*/  LDL.LU R26, [R1+0x15b4] ;  /* 0x0015b400011a7983 */ /* 0x001f280000300800 */
[----:B------:R0:W-:Y:S04]  /*4940*/  STL [R1+0x10], R16 ;  /* 0x0000101001007387 */ /* 0x0001e80000100800 */
[----:B0-----:R-:W2:Y:S04]  /*4950*/  LDL.LU R16, [R1+0x15b0] ;  /* 0x0015b00001107983 */ /* 0x001ea80000300800 */
[----:B------:R0:W-:Y:S04]  /*4960*/  STL [R1+0xc], R13 ;  /* 0x00000c0d01007387 */ /* 0x0001e80000100800 */
[----:B0-----:R-:W2:Y:S01]  /*4970*/  LDL.LU R13, [R1+0x15ac] ;  /* 0x0015ac00010d7983 */ /* 0x001ea20000300800 */
[----:B---3--:R-:W-:-:S05]  /*4980*/  SEL R2, R0, R2, !P3 ;  /* 0x0000000200027207 */ /* 0x008fca0005800000 */
[----:B------:R2:W-:Y:S02]  /*4990*/  STL [R1+0x8], R2 ;  /* 0x0000080201007387 */ /* 0x0005e40000100800 */
[----:B--2---:R-:W-:Y:S02]  /*49a0*/  SEL R2, R0, R13, !P3 ;  /* 0x0000000d00027207 */ /* 0x004fe40005800000 */
[----:B------:R-:W2:Y:S04]  /*49b0*/  LDL.LU R13, [R1+0x20] ;  /* 0x00002000010d7983 */ /* 0x000ea80000300800 */
[----:B------:R0:W-:Y:S04]  /*49c0*/  STL [R1+0x159c], R2 ;  /* 0x00159c0201007387 */ /* 0x0001e80000100800 */
[----:B0-----:R-:W3:Y:S04]  /*49d0*/  LDL.LU R2, [R1+0xc] ;  /* 0x00000c0001027983 */ /* 0x001ee80000300800 */
[----:B---3--:R0:W-:Y:S04]  /*49e0*/  STL [R1+0x15a0], R2 ;  /* 0x0015a00201007387 */ /* 0x0081e80000100800 */
[----:B0-----:R-:W3:Y:S04]  /*49f0*/  LDL.LU R2, [R1+0x10] ;  /* 0x0000100001027983 */ /* 0x001ee80000300800 */
[----:B---3--:R0:W-:Y:S04]  /*4a00*/  STL [R1+0x15a4], R2 ;  /* 0x0015a40201007387 */ /* 0x0081e80000100800 */
[----:B0-----:R-:W3:Y:S01]  /*4a10*/  LDL.LU R2, [R1+0x14] ;  /* 0x0000140001027983 */ /* 0x001ee20000300800 */
[----:B------:R-:W-:-:S02]  /*4a20*/  @!P6 IMAD.MOV R20, RZ, RZ, -R20 ;  /* 0x000000ffff14e224 */ /* 0x000fc400078e0a14 */
[----:B------:R-:W-:Y:S01]  /*4a30*/  @!P0 IMAD.MOV R21, RZ, RZ, -R21 ;  /* 0x000000ffff158224 */ /* 0x000fe200078e0a15 */
[----:B---3--:R0:W-:Y:S04]  /*4a40*/  STL [R1+0x15a8], R2 ;  /* 0x0015a80201007387 */ /* 0x0081e80000100800 */
[----:B0-----:R-:W3:Y:S01]  /*4a50*/  LDL.LU R2, [R1+0x18] ;  /* 0x0000180001027983 */ /* 0x001ee20000300800 */
[----:B------:R-:W-:Y:S02]  /*4a60*/  @!P5 IMAD.MOV R22, RZ, RZ, -R22 ;  /* 0x000000ffff16d224 */ /* 0x000fe400078e0a16 */
[----:B------:R-:W-:Y:S02]  /*4a70*/  @!P2 IMAD.MOV R23, RZ, RZ, -R23 ;  /* 0x000000ffff17a224 */ /* 0x000fe400078e0a17 */
[----:B------:R-:W-:Y:S01]  /*4a80*/  @!P1 IMAD.MOV R24, RZ, RZ, -R24 ;  /* 0x000000ffff189224 */ /* 0x000fe200078e0a18 */
[----:B---3--:R-:W-:-:S02]  /*4a90*/  SEL R0, R2, R16, !P3 ;  /* 0x0000001002007207 */ /* 0x008fc40005800000 */
[C---:B----4-:R-:W-:Y:S02]  /*4aa0*/  SEL R26, R2.reuse, R26, !P3 ;  /* 0x0000001a021a7207 */ /* 0x050fe40005800000 */
[C---:B------:R-:W-:Y:S02]  /*4ab0*/  SEL R25, R2.reuse, R25, !P3 ;  /* 0x0000001902197207 */ /* 0x040fe40005800000 */
[C---:B------:R-:W-:Y:S02]  /*4ac0*/  SEL R27, R2.reuse, R27, !P3 ;  /* 0x0000001b021b7207 */ /* 0x040fe40005800000 */
[C---:B------:R-:W-:Y:S02]  /*4ad0*/  SEL R28, R2.reuse, R28, !P3 ;  /* 0x0000001c021c7207 */ /* 0x040fe40005800000 */
[C---:B------:R-:W-:Y:S02]  /*4ae0*/  SEL R3, R2.reuse, R3, !P3 ;  /* 0x0000000302037207 */ /* 0x040fe40005800000 */
[----:B------:R-:W-:-:S02]  /*4af0*/  SEL R6, R2, R6, !P3 ;  /* 0x0000000602067207 */ /* 0x000fc40005800000 */
[C---:B------:R-:W-:Y:S02]  /*4b00*/  SEL R11, R2.reuse, R11, !P3 ;  /* 0x0000000b020b7207 */ /* 0x040fe40005800000 */
[C---:B------:R-:W-:Y:S02]  /*4b10*/  SEL R18, R2.reuse, R18, !P3 ;  /* 0x0000001202127207 */ /* 0x040fe40005800000 */
[C---:B------:R-:W-:Y:S02]  /*4b20*/  SEL R5, R2.reuse, R5, !P3 ;  /* 0x0000000502057207 */ /* 0x040fe40005800000 */
[C---:B--2---:R-:W-:Y:S02]  /*4b30*/  SEL R13, R2.reuse, R13, !P3 ;  /* 0x0000000d020d7207 */ /* 0x044fe40005800000 */
[C---:B------:R-:W-:Y:S02]  /*4b40*/  SEL R4, R2.reuse, R4, !P3 ;  /* 0x0000000402047207 */ /* 0x040fe40005800000 */
[----:B------:R-:W-:-:S02]  /*4b50*/  SEL R7, R2, R7, !P3 ;  /* 0x0000000702077207 */ /* 0x000fc40005800000 */
[C---:B------:R-:W-:Y:S02]  /*4b60*/  SEL R8, R2.reuse, R8, !P3 ;  /* 0x0000000802087207 */ /* 0x040fe40005800000 */
        /* <DEDUP_REMOVED lines=12> */
[----:B------:R-:W-:Y:S02]  /*4c30*/  SEL R24, R2, R24, !P3 ;  /* 0x0000001802187207 */ /* 0x000fe40005800000 */
[----:B------:R-:W2:Y:S01]  /*4c40*/  LDL.LU R2, [R1+0x15a8] ;  /* 0x0015a80001027983 */ /* 0x000ea20000300800 */
[----:B------:R-:W0:Y:S02]  /*4c50*/  S2R R16, SR_TID.X ;  /* 0x0000000000107919 */ /* 0x000e240000002100 */
[----:B0-----:R-:W-:-:S05]  /*4c60*/  LOP3.LUT R16, R16, 0x1f, RZ, 0xc0, !PT ;  /* 0x0000001f10107812 */ /* 0x001fca00078ec0ff */
[----:B------:R-:W-:-:S05]  /*4c70*/  IMAD R16, R16, UR4, RZ ;  /* 0x0000000410107c24 */ /* 0x000fca000f8e02ff */
[----:B------:R-:W-:Y:S01]  /*4c80*/  LEA.HI.X.SX32 R16, R16, UR33, 0x1, P4 ;  /* 0x0000002110107c11 */ /* 0x000fe2000a0f0eff */
[----:B------:R-:W-:Y:S01]  /*4c90*/  IMAD R27, R27, UR21, RZ ;  /* 0x000000151b1b7c24 */ /* 0x000fe2000f8e02ff */
[----:B------:R-:W0:Y:S03]  /*4ca0*/  LDCU.64 UR32, c[0x0][0x380] ;  /* 0x00007000ff2077ac */ /* 0x000e260008000a00 */
[----:B------:R1:W-:Y:S04]  /*4cb0*/  STL [R1+0x1594], R16 ;  /* 0x0015941001007387 */ /* 0x0003e80000100800 */
[----:B-1----:R-:W3:Y:S01]  /*4cc0*/  LDL.LU R16, [R1+0x8] ;  /* 0x0000080001107983 */ /* 0x002ee20000300800 */
[----:B--2---:R-:W-:-:S05]  /*4cd0*/  IMAD R2, R2, UR21, RZ ;  /* 0x0000001502027c24 */ /* 0x004fca000f8e02ff */
[----:B------:R1:W-:Y:S04]  /*4ce0*/  STL [R1+0x14], R2 ;  /* 0x0000140201007387 */ /* 0x0003e80000100800 */
[----:B-1----:R-:W2:Y:S02]  /*4cf0*/  LDL.LU R2, [R1+0x15a4] ;  /* 0x0015a40001027983 */ /* 0x002ea40000300800 */
[----:B--2---:R-:W-:-:S05]  /*4d00*/  IMAD R2, R2, UR21, RZ ;  /* 0x0000001502027c24 */ /* 0x004fca000f8e02ff */
[----:B------:R1:W-:Y:S04]  /*4d10*/  STL [R1+0x10], R2 ;  /* 0x0000100201007387 */ /* 0x0003e80000100800 */
[----:B-1----:R-:W2:Y:S02]  /*4d20*/  LDL.LU R2, [R1+0x15a0] ;  /* 0x0015a00001027983 */ /* 0x002ea40000300800 */
[----:B--2---:R-:W-:-:S05]  /*4d30*/  IMAD R2, R2, UR21, RZ ;  /* 0x0000001502027c24 */ /* 0x004fca000f8e02ff */
[----:B------:R1:W-:Y:S04]  /*4d40*/  STL [R1+0xc], R2 ;  /* 0x00000c0201007387 */ /* 0x0003e80000100800 */
[----:B-1----:R-:W2:Y:S01]  /*4d50*/  LDL.LU R2, [R1+0x159c] ;  /* 0x00159c0001027983 */ /* 0x002ea20000300800 */
[----:B---3--:R-:W-:-:S05]  /*4d60*/  IMAD R16, R16, UR21, RZ ;  /* 0x0000001510107c24 */ /* 0x008fca000f8e02ff */
[----:B------:R2:W-:Y:S01]  /*4d70*/  STL [R1+0x8], R16 ;  /* 0x0000081001007387 */ /* 0x0005e20000100800 */
[----:B------:R-:W-:Y:S02]  /*4d80*/  IMAD R28, R28, UR21, RZ ;  /* 0x000000151c1c7c24 */ /* 0x000fe4000f8e02ff */
[----:B------:R-:W-:Y:S02]  /*4d90*/  IMAD R3, R3, UR21, RZ ;  /* 0x0000001503037c24 */ /* 0x000fe4000f8e02ff */
[----:B------:R-:W-:Y:S02]  /*4da0*/  IMAD R6, R6, UR21, RZ ;  /* 0x0000001506067c24 */ /* 0x000fe4000f8e02ff */
[----:B------:R-:W-:Y:S02]  /*4db0*/  IMAD R11, R11, UR21, RZ ;  /* 0x000000150b0b7c24 */ /* 0x000fe4000f8e02ff */
[----:B--2---:R-:W-:Y:S02]  /*4dc0*/  IMAD R16, R2, UR21, RZ ;  /* 0x0000001502107c24 */ /* 0x004fe4000f8e02ff */
[----:B------:R-:W2:Y:S04]  /*4dd0*/  LDL.LU R2, [R1+0x1598] ;  /* 0x0015980001027983 */ /* 0x000ea80000300800 */
[----:B------:R-:W-:Y:S04]  /*4de0*/  STL [R1+0x4], R16 ;  /* 0x0000041001007387 */ /* 0x000fe80000100800 */
[----:B------:R1:W-:Y:S04]  /*4df0*/  STL [R1+0x1590], R27 ;  /* 0x0015901b01007387 */ /* 0x0003e80000100800 */
[----:B-1----:R-:W2:Y:S04]  /*4e00*/  LDL.LU R27, [R1+0x14] ;  /* 0x00001400011b7983 */ /* 0x002ea80000300800 */
[----:B------:R1:W-:Y:S04]  /*4e10*/  STL [R1+0x158c], R28 ;  /* 0x00158c1c01007387 */ /* 0x0003e80000100800 */
[----:B-1----:R-:W3:Y:S04]  /*4e20*/  LDL.LU R28, [R1+0x10] ;  /* 0x00001000011c7983 */ /* 0x002ee80000300800 */
[----:B------:R1:W-:Y:S04]  /*4e30*/  STL [R1+0x1588], R3 ;  /* 0x0015880301007387 */ /* 0x0003e80000100800 */
[----:B-1----:R-:W4:Y:S04]  /*4e40*/  LDL.LU R3, [R1+0xc] ;  /* 0x00000c0001037983 */ /* 0x002f280000300800 */
[----:B------:R1:W-:Y:S04]  /*4e50*/  STL [R1+0x1584], R6 ;  /* 0x0015840601007387 */ /* 0x0003e80000100800 */
[----:B-1----:R-:W5:Y:S04]  /*4e60*/  LDL.LU R6, [R1+0x8] ;  /* 0x0000080001067983 */ /* 0x002f680000300800 */
[----:B------:R1:W-:Y:S04]  /*4e70*/  STL [R1+0x1580], R11 ;  /* 0x0015800b01007387 */ /* 0x0003e80000100800 */
[----:B-1----:R-:W5:Y:S01]  /*4e80*/  LDL.LU R11, [R1+0x4] ;  /* 0x00000400010b7983 */ /* 0x002f620000300800 */
[----:B------:R-:W-:-:S02]  /*4e90*/  IMAD R0, R0, UR21, RZ ;  /* 0x0000001500007c24 */ /* 0x000fc4000f8e02ff */
[----:B------:R-:W-:Y:S01]  /*4ea0*/  IMAD R26, R26, UR21, RZ ;  /* 0x000000151a1a7c24 */ /* 0x000fe2000f8e02ff */
[----:B--2---:R-:W-:-:S05]  /*4eb0*/  IADD3 R16, P4, PT, R27, R2, RZ ;  /* 0x000000021b107210 */ /* 0x004fca0007f9e0ff */
[----:B------:R3:W-:Y:S02]  /*4ec0*/  STL [R1+0x14dc], R16 ;  /* 0x0014dc1001007387 */ /* 0x0007e40000100800 */
[----:B---3--:R-:W-:-:S05]  /*4ed0*/  IADD3 R16, P3, PT, R28, R2, RZ ;  /* 0x000000021c107210 */ /* 0x008fca0007f7e0ff */
[----:B------:R4:W-:Y:S02]  /*4ee0*/  STL [R1+0x14e0], R16 ;  /* 0x0014e01001007387 */ /* 0x0009e40000100800 */
[----:B----4-:R-:W-:-:S05]  /*4ef0*/  IADD3 R16, P2, PT, R3, R2, RZ ;  /* 0x0000000203107210 */ /* 0x010fca0007f5e0ff */
[----:B------:R5:W-:Y:S02]  /*4f00*/  STL [R1+0x14e4], R16 ;  /* 0x0014e41001007387 */ /* 0x000be40000100800 */
[----:B-----5:R-:W-:-:S05]  /*4f10*/  IADD3 R16, P1, PT, R6, R2, RZ ;  /* 0x0000000206107210 */ /* 0x020fca0007f3e0ff */
[----:B------:R1:W-:Y:S02]  /*4f20*/  STL [R1+0x14e8], R16 ;  /* 0x0014e81001007387 */ /* 0x0003e40000100800 */
[----:B-1----:R-:W-:-:S05]  /*4f30*/  IADD3 R16, P0, PT, R11, R2, RZ ;  /* 0x000000020b107210 */ /* 0x002fca0007f1e0ff */
[----:B------:R1:W-:Y:S02]  /*4f40*/  STL [R1+0x14ec], R16 ;  /* 0x0014ec1001007387 */ /* 0x0003e40000100800 */
[----:B-1----:R-:W-:-:S05]  /*4f50*/  IADD3 R16, P6, PT, R0, R2, RZ ;  /* 0x0000000200107210 */ /* 0x002fca0007fde0ff */
[----:B------:R1:W-:Y:S02]  /*4f60*/  STL [R1+0x14f0], R16 ;  /* 0x0014f01001007387 */ /* 0x0003e40000100800 */
[----:B-1----:R-:W-:-:S05]  /*4f70*/  IADD3 R16, P5, PT, R26, R2, RZ ;  /* 0x000000021a107210 */ /* 0x002fca0007fbe0ff */
[----:B------:R1:W-:Y:S04]  /*4f80*/  STL [R1+0x14f4], R16 ;  /* 0x0014f41001007387 */ /* 0x0003e80000100800 */
[----:B-1----:R-:W2:Y:S01]  /*4f90*/  LDL.LU R16, [R1+0x1594] ;  /* 0x0015940001107983 */ /* 0x002ea20000300800 */
[----:B------:R-:W-:Y:S01]  /*4fa0*/  IMAD R25, R25, UR21, RZ ;  /* 0x0000001519197c24 */ /* 0x000fe2000f8e02ff */
[----:B--2---:R-:W-:-:S05]  /*4fb0*/  LEA.HI.X.SX32 R27, R27, R16, 0x1, P4 ;  /* 0x000000101b1b7211 */ /* 0x004fca00020f0eff */
[----:B------:R1:W-:Y:S02]  /*4fc0*/  STL [R1+0x14d0], R27 ;  /* 0x0014d01b01007387 */ /* 0x0003e40000100800 */
[----:B-1----:R-:W-:-:S05]  /*4fd0*/  IADD3 R27, P4, PT, R25, R2, RZ ;  /* 0x00000002191b7210 */ /* 0x002fca0007f9e0ff */
[----:B------:R1:W-:Y:S04]  /*4fe0*/  STL [R1+0x14d4], R27 ;  /* 0x0014d41b01007387 */ /* 0x0003e80000100800 */
[----:B-1----:R-:W2:Y:S01]  /*4ff0*/  LDL.LU R27, [R1+0x1590] ;  /* 0x00159000011b7983 */ /* 0x002ea20000300800 */
[----:B------:R-:W-:-:S05]  /*5000*/  LEA.HI.X.SX32 R28, R28, R16, 0x1, P3 ;  /* 0x000000101c1c7211 */ /* 0x000fca00018f0eff */
[----:B------:R2:W-:Y:S02]  /*5010*/  STL [R1+0x14c8], R28 ;  /* 0x0014c81c01007387 */ /* 0x0005e40000100800 */
[----:B--2---:R-:W-:-:S05]  /*5020*/  IADD3 R28, P3, PT, R27, R2, RZ ;  /* 0x000000021b1c7210 */ /* 0x004fca0007f7e0ff */
        /* <DEDUP_REMOVED lines=17> */
[-C--:B------:R-:W-:Y:S01]  /*5140*/  LEA.HI.X.SX32 R0, R0, R16.reuse, 0x1, P6 ;  /* 0x0000001000007211 */ /* 0x080fe200030f0eff */
[----:B------:R-:W-:Y:S01]  /*5150*/  IMAD R18, R18, UR21, RZ ;  /* 0x0000001512127c24 */ /* 0x000fe2000f8e02ff */
[----:B------:R-:W-:-:S03]  /*5160*/  LEA.HI.X.SX32 R26, R26, R16, 0x1, P5 ;  /* 0x000000101a1a7211 */ /* 0x000fc600028f0eff */
[----:B------:R2:W-:Y:S01]  /*5170*/  STL [R1+0x14a4], R0 ;  /* 0x0014a40001007387 */ /* 0x0005e20000100800 */
[----:B------:R-:W-:Y:S01]  /*5180*/  IMAD R5, R5, UR21, RZ ;  /* 0x0000001505057c24 */ /* 0x000fe2000f8e02ff */
[-C--:B------:R-:W-:Y:S01]  /*5190*/  LEA.HI.X.SX32 R25, R25, R16.reuse, 0x1, P4 ;  /* 0x0000001019197211 */ /* 0x080fe200020f0eff */
[----:B------:R-:W-:Y:S01]  /*51a0*/  IMAD R13, R13, UR21, RZ ;  /* 0x000000150d0d7c24 */ /* 0x000fe2000f8e02ff */
[----:B------:R-:W-:Y:S01]  /*51b0*/  LEA.HI.X.SX32 R27, R27, R16, 0x1, P3 ;  /* 0x000000101b1b7211 */ /* 0x000fe200018f0eff */
[----:B------:R-:W-:Y:S02]  /*51c0*/  IMAD R4, R4, UR21, RZ ;  /* 0x0000001504047c24 */ /* 0x000fe4000f8e02ff */
[----:B------:R-:W-:Y:S02]  /*51d0*/  IMAD R7, R7, UR21, RZ ;  /* 0x0000001507077c24 */ /* 0x000fe4000f8e02ff */
[----:B------:R-:W-:Y:S02]  /*51e0*/  IMAD R8, R8, UR21, RZ ;  /* 0x0000001508087c24 */ /* 0x000fe4000f8e02ff */
[----:B------:R-:W-:-:S02]  /*51f0*/  IMAD R9, R9, UR21, RZ ;  /* 0x0000001509097c24 */ /* 0x000fc4000f8e02ff */
[----:B------:R-:W-:Y:S02]  /*5200*/  IMAD R10, R10, UR21, RZ ;  /* 0x000000150a0a7c24 */ /* 0x000fe4000f8e02ff */
[----:B------:R-:W-:Y:S02]  /*5210*/  IMAD R12, R12, UR21, RZ ;  /* 0x000000150c0c7c24 */ /* 0x000fe4000f8e02ff */
[----:B------:R-:W-:Y:S02]  /*5220*/  IMAD R14, R14, UR21, RZ ;  /* 0x000000150e0e7c24 */ /* 0x000fe4000f8e02ff */
[----:B------:R-:W-:Y:S01]  /*5230*/  IMAD R15, R15, UR21, RZ ;  /* 0x000000150f0f7c24 */ /* 0x000fe2000f8e02ff */
[----:B--2---:R-:W-:-:S05]  /*5240*/  IADD3 R0, P6, PT, R11, R2, RZ ;  /* 0x000000020b007210 */ /* 0x004fca0007fde0ff */
[----:B------:R1:W-:Y:S04]  /*5250*/  STL [R1+0x14a8], R0 ;  /* 0x0014a80001007387 */ /* 0x0003e80000100800 */
[----:B-1----:R-:W2:Y:S04]  /*5260*/  LDL.LU R0, [R1+0x157c] ;  /* 0x00157c0001007983 */ /* 0x002ea80000300800 */
[----:B------:R1:W-:Y:S02]  /*5270*/  STL [R1+0x149c], R26 ;  /* 0x00149c1a01007387 */ /* 0x0003e40000100800 */
[----:B-1----:R-:W-:-:S05]  /*5280*/  IADD3 R26, P5, PT, R18, R2, RZ ;  /* 0x00000002121a7210 */ /* 0x002fca0007fbe0ff */
[----:B------:R1:W-:Y:S04]  /*5290*/  STL [R1+0x14a0], R26 ;  /* 0x0014a01a01007387 */ /* 0x0003e80000100800 */
[----:B------:R3:W-:Y:S01]  /*52a0*/  STL [R1+0x1494], R25 ;  /* 0x0014941901007387 */ /* 0x0007e20000100800 */
[-C--:B-1----:R-:W-:Y:S02]  /*52b0*/  IADD3 R26, P4, PT, R5, R2.reuse, RZ ;  /* 0x00000002051a7210 */ /* 0x082fe40007f9e0ff */
[----:B---3--:R-:W-:-:S03]  /*52c0*/  IADD3 R25, P3, PT, R13, R2, RZ ;  /* 0x000000020d197210 */ /* 0x008fc60007f7e0ff */
[----:B------:R1:W-:Y:S04]  /*52d0*/  STL [R1+0x1498], R26 ;  /* 0x0014981a01007387 */ /* 0x0003e80000100800 */
[----:B------:R3:W-:Y:S01]  /*52e0*/  STL [R1+0x148c], R27 ;  /* 0x00148c1b01007387 */ /* 0x0007e20000100800 */
[----:B-1----:R-:W-:-:S03]  /*52f0*/  LEA.HI.X.SX32 R26, R28, R16, 0x1, P2 ;  /* 0x000000101c1a7211 */ /* 0x002fc600010f0eff */
[----:B------:R1:W-:Y:S01]  /*5300*/  STL [R1+0x1490], R25 ;  /* 0x0014901901007387 */ /* 0x0003e20000100800 */
[----:B---3--:R-:W-:-:S03]  /*5310*/  IADD3 R27, P2, PT, R4, R2, RZ ;  /* 0x00000002041b7210 */ /* 0x008fc60007f5e0ff */
[----:B------:R3:W-:Y:S01]  /*5320*/  STL [R1+0x1484], R26 ;  /* 0x0014841a01007387 */ /* 0x0007e20000100800 */
[-C--:B-1----:R-:W-:Y:S02]  /*5330*/  LEA.HI.X.SX32 R25, R3, R16.reuse, 0x1, P1 ;  /* 0x0000001003197211 */ /* 0x082fe400008f0eff */
[----:B------:R-:W-:Y:S02]  /*5340*/  LEA.HI.X.SX32 R3, R6, R16, 0x1, P0 ;  /* 0x0000001006037211 */ /* 0x000fe400000f0eff */
[----:B---3--:R-:W-:Y:S01]  /*5350*/  IADD3 R26, P1, PT, R7, R2, RZ ;  /* 0x00000002071a7210 */ /* 0x008fe20007f3e0ff */
[----:B------:R-:W-:Y:S01]  /*5360*/  STL [R1+0x1488], R27 ;  /* 0x0014881b01007387 */ /* 0x000fe20000100800 */
[----:B------:R-:W-:-:S03]  /*5370*/  LEA.HI.X.SX32 R6, R11, R16, 0x1, P6 ;  /* 0x000000100b067211 */ /* 0x000fc600030f0eff */
[----:B------:R1:W-:Y:S04]  /*5380*/  STL [R1+0x147c], R25 ;  /* 0x00147c1901007387 */ /* 0x0003e80000100800 */
[----:B------:R-:W-:Y:S04]  /*5390*/  STL [R1+0x1480], R26 ;  /* 0x0014801a01007387 */ /* 0x000fe80000100800 */
[----:B------:R3:W-:Y:S01]  /*53a0*/  STL [R1+0x1474], R3 ;  /* 0x0014740301007387 */ /* 0x0007e20000100800 */
[----:B-1----:R-:W-:Y:S02]  /*53b0*/  IADD3 R25, P0, PT, R8, R2, RZ ;  /* 0x0000000208197210 */ /* 0x002fe40007f1e0ff */
[----:B------:R-:W-:-:S03]  /*53c0*/  LEA.HI.X.SX32 R11, R18, R16, 0x1, P5 ;  /* 0x00000010120b7211 */ /* 0x000fc600028f0eff */
[----:B------:R-:W-:Y:S01]  /*53d0*/  STL [R1+0x1478], R25 ;  /* 0x0014781901007387 */ /* 0x000fe20000100800 */
[----:B---3--:R-:W-:-:S03]  /*53e0*/  IADD3 R3, P6, PT, R9, R2, RZ ;  /* 0x0000000209037210 */ /* 0x008fc60007fde0ff */
[----:B------:R1:W-:Y:S04]  /*53f0*/  STL [R1+0x146c], R6 ;  /* 0x00146c0601007387 */ /* 0x0003e80000100800 */
[----:B------:R3:W-:Y:S01]  /*5400*/  STL [R1+0x1470], R3 ;  /* 0x0014700301007387 */ /* 0x0007e20000100800 */
[----:B-1----:R-:W-:-:S03]  /*5410*/  IADD3 R6, P5, PT, R10, R2, RZ ;  /* 0x000000020a067210 */ /* 0x002fc60007fbe0ff */
[----:B------:R-:W-:Y:S01]  /*5420*/  STL [R1+0x1464], R11 ;  /* 0x0014640b01007387 */ /* 0x000fe20000100800 */
[----:B---3--:R-:W-:Y:S02]  /*5430*/  LEA.HI.X.SX32 R3, R5, R16, 0x1, P4 ;  /* 0x0000001005037211 */ /* 0x008fe400020f0eff */
[----:B------:R-:W-:Y:S01]  /*5440*/  IADD3 R5, P4, PT, R12, R2, RZ ;  /* 0x000000020c057210 */ /* 0x000fe20007f9e0ff */
[----:B------:R1:W-:Y:S04]  /*5450*/  STL [R1+0x1468], R6 ;  /* 0x0014680601007387 */ /* 0x0003e80000100800 */
[----:B------:R3:W-:Y:S04]  /*5460*/  STL [R1+0x145c], R3 ;  /* 0x00145c0301007387 */ /* 0x0007e80000100800 */
[----:B------:R4:W-:Y:S01]  /*5470*/  STL [R1+0x1460], R5 ;  /* 0x0014600501007387 */ /* 0x0009e20000100800 */
[----:B-1----:R-:W-:-:S02]  /*5480*/  LEA.HI.X.SX32 R6, R13, R16, 0x1, P3 ;  /* 0x000000100d067211 */ /* 0x002fc400018f0eff */
[----:B---3--:R-:W-:-:S03]  /*5490*/  IADD3 R3, P3, PT, R14, R2, RZ ;  /* 0x000000020e037210 */ /* 0x008fc60007f7e0ff */
[----:B------:R-:W-:Y:S01]  /*54a0*/  STL [R1+0x1454], R6 ;  /* 0x0014540601007387 */ /* 0x000fe20000100800 */
[----:B----4-:R-:W-:-:S03]  /*54b0*/  LEA.HI.X.SX32 R5, R4, R16, 0x1, P2 ;  /* 0x0000001004057211 */ /* 0x010fc600010f0eff */
[----:B------:R1:W-:Y:S01]  /*54c0*/  STL [R1+0x1458], R3 ;  /* 0x0014580301007387 */ /* 0x0003e20000100800 */
[----:B------:R-:W-:-:S03]  /*54d0*/  IADD3 R4, P2, PT, R15, R2, RZ ;  /* 0x000000020f047210 */ /* 0x000fc60007f5e0ff */
[----:B------:R-:W-:Y:S04]  /*54e0*/  STL [R1+0x144c], R5 ;  /* 0x00144c0501007387 */ /* 0x000fe80000100800 */
[----:B------:R-:W3:Y:S01]  /*54f0*/  LDL.LU R18, [R1+0x58] ;  /* 0x0000580001127983 */ /* 0x000ee20000300800 */
[----:B-1----:R-:W-:-:S03]  /*5500*/  LEA.HI.X.SX32 R3, R7, R16, 0x1, P1 ;  /* 0x0000001007037211 */ /* 0x002fc600008f0eff */
[----:B------:R-:W-:Y:S04]  /*5510*/  STL [R1+0x1450], R4 ;  /* 0x0014500401007387 */ /* 0x000fe80000100800 */
[----:B------:R-:W4:Y:S04]  /*5520*/  LDL.LU R11, [R1+0x54] ;  /* 0x00005400010b7983 */ /* 0x000f280000300800 */
[----:B------:R1:W-:Y:S04]  /*5530*/  STL [R1+0x1444], R3 ;  /* 0x0014440301007387 */ /* 0x0003e80000100800 */
[----:B------:R-:W5:Y:S04]  /*5540*/  LDL.LU R6, [R1+0x50] ;  /* 0x0000500001067983 */ /* 0x000f680000300800 */
[----:B-1----:R-:W2:Y:S04]  /*5550*/  LDL.LU R3, [R1+0x4c] ;  /* 0x00004c0001037983 */ /* 0x002ea80000300800 */
[----:B------:R-:W2:Y:S04]  /*5560*/  LDL.LU R28, [R1+0x48] ;  /* 0x00004800011c7983 */ /* 0x000ea80000300800 */
[----:B------:R-:W2:Y:S04]  /*5570*/  LDL.LU R27, [R1+0x44] ;  /* 0x00004400011b7983 */ /* 0x000ea80000300800 */
[----:B------:R-:W2:Y:S04]  /*5580*/  LDL.LU R25, [R1+0x40] ;  /* 0x0000400001197983 */ /* 0x000ea80000300800 */
[----:B------:R-:W2:Y:S01]  /*5590*/  LDL.LU R26, [R1+0x3c] ;  /* 0x00003c00011a7983 */ /* 0x000ea20000300800 */
[----:B------:R-:W-:-:S02]  /*55a0*/  IMAD R17, R17, UR21, RZ ;  /* 0x0000001511117c24 */ /* 0x000fc4000f8e02ff */
[----:B------:R-:W-:Y:S01]  /*55b0*/  IMAD R19, R19, UR21, RZ ;  /* 0x0000001513137c24 */ /* 0x000fe2000f8e02ff */
[----:B------:R-:W-:Y:S02]  /*55c0*/  LEA.HI.X.SX32 R5, R8, R16, 0x1, P0 ;  /* 0x0000001008057211 */ /* 0x000fe400000f0eff */
[-C--:B------:R-:W-:Y:S01]  /*55d0*/  IADD3 R7, P1, PT, R17, R2.reuse, RZ ;  /* 0x0000000211077210 */ /* 0x080fe20007f3e0ff */
[----:B------:R-:W-:Y:S01]  /*55e0*/  IMAD R29, R29, UR21, RZ ;  /* 0x000000151d1d7c24 */ /* 0x000fe2000f8e02ff */
[----:B------:R-:W-:Y:S01]  /*55f0*/  IADD3 R4, P0, PT, R19, R2, RZ ;  /* 0x0000000213047210 */ /* 0x000fe20007f1e0ff */
[----:B------:R-:W-:Y:S02]  /*5600*/  IMAD R20, R20, UR21, RZ ;  /* 0x0000001514147c24 */ /* 0x000fe4000f8e02ff */
[----:B------:R1:W-:Y:S01]  /*5610*/  STL [R1+0x1448], R7 ;  /* 0x0014480701007387 */ /* 0x0003e20000100800 */
[----:B------:R-:W-:-:S03]  /*5620*/  IMAD R21, R21, UR21, RZ ;  /* 0x0000001515157c24 */ /* 0x000fc6000f8e02ff */
[----:B------:R0:W-:Y:S04]  /*5630*/  STL [R1+0x143c], R5 ;  /* 0x00143c0501007387 */ /* 0x0001e80000100800 */
[----:B------:R0:W-:Y:S01]  /*5640*/  STL [R1+0x1440], R4 ;  /* 0x0014400401007387 */ /* 0x0001e20000100800 */
[----:B-1----:R-:W-:Y:S02]  /*5650*/  LEA.HI.X.SX32 R7, R9, R16, 0x1, P6 ;  /* 0x0000001009077211 */ /* 0x002fe400030f0eff */
[----:B0-----:R-:W-:-:S03]  /*5660*/  IADD3 R5, P6, PT, R29, R2, RZ ;  /* 0x000000021d057210 */ /* 0x001fc60007fde0ff */
[----:B------:R0:W-:Y:S01]  /*5670*/  STL [R1+0x1430], R7 ;  /* 0x0014300701007387 */ /* 0x0001e20000100800 */
[----:B------:R-:W-:-:S03]  /*5680*/  LEA.HI.X.SX32 R4, R10, R16, 0x1, P5 ;  /* 0x000000100a047211 */ /* 0x000fc600028f0eff */
[----:B------:R1:W-:Y:S01]  /*5690*/  STL [R1+0x1434], R5 ;  /* 0x0014340501007387 */ /* 0x0003e20000100800 */
[----:B------:R-:W-:-:S03]  /*56a0*/  IMAD R22, R22, UR21, RZ ;  /* 0x0000001516167c24 */ /* 0x000fc6000f8e02ff */
[----:B------:R1:W-:Y:S01]  /*56b0*/  STL [R1+0x1428], R4 ;  /* 0x0014280401007387 */ /* 0x0003e20000100800 */
[----:B0-----:R-:W-:Y:S02]  /*56c0*/  IADD3 R7, P5, PT, R20, R2, RZ ;  /* 0x0000000214077210 */ /* 0x001fe40007fbe0ff */
[----:B-1----:R-:W-:-:S03]  /*56d0*/  LEA.HI.X.SX32 R5, R12, R16, 0x1, P4 ;  /* 0x000000100c057211 */ /* 0x002fc600020f0eff */
[----:B------:R0:W-:Y:S01]  /*56e0*/  STL [R1+0x142c], R7 ;  /* 0x00142c0701007387 */ /* 0x0001e20000100800 */
[----:B------:R-:W-:-:S03]  /*56f0*/  IADD3 R4, P4, PT, R21, R2, RZ ;  /* 0x0000000215047210 */ /* 0x000fc60007f9e0ff */
[----:B------:R1:W-:Y:S01]  /*5700*/  STL [R1+0x1420], R5 ;  /* 0x0014200501007387 */ /* 0x0003e20000100800 */
[----:B------:R-:W-:-:S03]  /*5710*/  IMAD R23, R23, UR21, RZ ;  /* 0x0000001517177c24 */ /* 0x000fc6000f8e02ff */
[----:B------:R1:W-:Y:S01]  /*5720*/  STL [R1+0x1424], R4 ;  /* 0x0014240401007387 */ /* 0x0003e20000100800 */
[----:B0-----:R-:W-:Y:S01]  /*5730*/  LEA.HI.X.SX32 R7, R14, R16, 0x1, P3 ;  /* 0x000000100e077211 */ /* 0x001fe200018f0eff */
[----:B------:R-:W-:Y:S01]  /*5740*/  IMAD R24, R24, UR21, RZ ;  /* 0x0000001518187c24 */ /* 0x000fe2000f8e02ff */
[----:B-1----:R-:W-:-:S03]  /*5750*/  IADD3 R5, P3, PT, R22, R2, RZ ;  /* 0x0000000216057210 */ /* 0x002fc60007f7e0ff */
[----:B------:R0:W-:Y:S01]  /*5760*/  STL [R1+0x1418], R7 ;  /* 0x0014180701007387 */ /* 0x0001e20000100800 */
[----:B------:R-:W-:-:S03]  /*5770*/  LEA.HI.X.SX32 R4, R15, R16, 0x1, P2 ;  /* 0x000000100f047211 */ /* 0x000fc600010f0eff */
[----:B------:R1:W-:Y:S04]  /*5780*/  STL [R1+0x141c], R5 ;  /* 0x00141c0501007387 */ /* 0x0003e80000100800 */
[----:B------:R1:W-:Y:S01]  /*5790*/  STL [R1+0x1410], R4 ;  /* 0x0014100401007387 */ /* 0x0003e20000100800 */
[----:B0-----:R-:W-:Y:S02]  /*57a0*/  IADD3 R7, P2, PT, R23, R2, RZ ;  /* 0x0000000217077210 */ /* 0x001fe40007f5e0ff */
[----:B-1----:R-:W-:-:S03]  /*57b0*/  LEA.HI.X.SX32 R5, R17, R16, 0x1, P1 ;  /* 0x0000001011057211 */ /* 0x002fc600008f0eff */
[----:B------:R-:W-:Y:S01]  /*57c0*/  STL [R1+0x1414], R7 ;  /* 0x0014140701007387 */ /* 0x000fe20000100800 */
[----:B------:R-:W-:-:S03]  /*57d0*/  IADD3 R4, P1, PT, R24, R2, RZ ;  /* 0x0000000218047210 */ /* 0x000fc60007f3e0ff */
[----:B------:R0:W-:Y:S01]  /*57e0*/  STL [R1+0x140c], R5 ;  /* 0x00140c0501007387 */ /* 0x0001e20000100800 */
[----:B------:R-:W-:-:S03]  /*57f0*/  LEA.HI.X.SX32 R2, R19, R16, 0x1, P0 ;  /* 0x0000001013027211 */ /* 0x000fc600000f0eff */
[----:B------:R1:W-:Y:S01]  /*5800*/  STL [R1+0x1408], R4 ;  /* 0x0014080401007387 */ /* 0x0003e20000100800 */
[----:B0-----:R-:W-:-:S03]  /*5810*/  LEA.HI.X.SX32 R5, R29, R16, 0x1, P6 ;  /* 0x000000101d057211 */ /* 0x001fc600030f0eff */
[----:B------:R0:W-:Y:S01]  /*5820*/  STL [R1+0x1404], R2 ;  /* 0x0014040201007387 */ /* 0x0001e20000100800 */
[----:B-1----:R-:W-:-:S03]  /*5830*/  LEA.HI.X.SX32 R4, R20, R16, 0x1, P5 ;  /* 0x0000001014047211 */ /* 0x002fc600028f0eff */
[----:B------:R1:W-:Y:S04]  /*5840*/  STL [R1+0x1400], R5 ;  /* 0x0014000501007387 */ /* 0x0003e80000100800 */
[----:B------:R1:W-:Y:S01]  /*5850*/  STL [R1+0x13fc], R4 ;  /* 0x0013fc0401007387 */ /* 0x0003e20000100800 */
[-C--:B0-----:R-:W-:Y:S02]  /*5860*/  LEA.HI.X.SX32 R2, R21, R16.reuse, 0x1, P4 ;  /* 0x0000001015027211 */ /* 0x081fe400020f0eff */
[----:B-1----:R-:W-:-:S03]  /*5870*/  LEA.HI.X.SX32 R5, R22, R16, 0x1, P3 ;  /* 0x0000001016057211 */ /* 0x002fc600018f0eff */
[----:B------:R0:W-:Y:S01]  /*5880*/  STL [R1+0x13f8], R2 ;  /* 0x0013f80201007387 */ /* 0x0001e20000100800 */
[----:B------:R-:W-:-:S03]  /*5890*/  LEA.HI.X.SX32 R4, R23, R16, 0x1, P2 ;  /* 0x0000001017047211 */ /* 0x000fc600010f0eff */
[----:B------:R1:W-:Y:S04]  /*58a0*/  STL [R1+0x13f4], R5 ;  /* 0x0013f40501007387 */ /* 0x0003e80000100800 */
[----:B------:R1:W-:Y:S01]  /*58b0*/  STL [R1+0x13f0], R4 ;  /* 0x0013f00401007387 */ /* 0x0003e20000100800 */
[----:B0-----:R-:W-:-:S05]  /*58c0*/  LEA.HI.X.SX32 R2, R24, R16, 0x1, P1 ;  /* 0x0000001018027211 */ /* 0x001fca00008f0eff */
[----:B------:R0:W-:Y:S01]  /*58d0*/  STL [R1+0xc24], R2 ;  /* 0x000c240201007387 */ /* 0x0001e20000100800 */
[----:B---3--:R-:W-:Y:S02]  /*58e0*/  IMAD R9, R18, UR34, RZ ;  /* 0x0000002212097c24 */ /* 0x008fe4000f8e02ff */
[----:B----4-:R-:W-:-:S03]  /*58f0*/  IMAD R8, R11, UR34, RZ ;  /* 0x000000220b087c24 */ /* 0x010fc6000f8e02ff */
[----:B------:R-:W-:Y:S01]  /*5900*/  IADD3 R12, P6, PT, R9, UR32, RZ ;  /* 0x00000020090c7c10 */ /* 0x000fe2000ffde0ff */
[----:B-----5:R-:W-:Y:S01]  /*5910*/  IMAD R7, R6, UR34, RZ ;  /* 0x0000002206077c24 */ /* 0x020fe2000f8e02ff */
[----:B------:R-:W-:Y:S01]  /*5920*/  IADD3 R11, P5, PT, R8, UR32, RZ ;  /* 0x00000020080b7c10 */ /* 0x000fe2000ffbe0ff */
[----:B--2---:R-:W-:-:S03]  /*5930*/  IMAD R6, R3, UR34, RZ ;  /* 0x0000002203067c24 */ /* 0x004fc6000f8e02ff */
[----:B------:R-:W-:Y:S01]  /*5940*/  IADD3 R10, P4, PT, R7, UR32, RZ ;  /* 0x00000020070a7c10 */ /* 0x000fe2000ff9e0ff */
[----:B-1----:R-:W-:Y:S01]  /*5950*/  IMAD R5, R28, UR34, RZ ;  /* 0x000000221c057c24 */ /* 0x002fe2000f8e02ff */
[----:B------:R-:W-:Y:S01]  /*5960*/  IADD3 R29, P3, PT, R6, UR32, RZ ;  /* 0x00000020061d7c10 */ /* 0x000fe2000ff7e0ff */
[----:B------:R-:W-:-:S03]  /*5970*/  IMAD R4, R27, UR34, RZ ;  /* 0x000000221b047c24 */ /* 0x000fc6000f8e02ff */
[----:B------:R-:W-:Y:S01]  /*5980*/  IADD3 R21, P2, PT, R5, UR32, RZ ;  /* 0x0000002005157c10 */ /* 0x000fe2000ff5e0ff */
[----:B------:R-:W-:Y:S01]  /*5990*/  IMAD R3, R25, UR34, RZ ;  /* 0x0000002219037c24 */ /* 0x000fe2000f8e02ff */
[----:B------:R1:W-:Y:S01]  /*59a0*/  STL [R1+0xbbc], R12 ;  /* 0x000bbc0c01007387 */ /* 0x0003e20000100800 */
[----:B------:R-:W-:Y:S01]  /*59b0*/  IADD3 R20, P1, PT, R4, UR32, RZ ;  /* 0x0000002004147c10 */ /* 0x000fe2000ff3e0ff */
[----:B0-----:R-:W-:Y:S02]  /*59c0*/  IMAD R2, R26, UR34, RZ ;  /* 0x000000221a027c24 */ /* 0x001fe4000f8e02ff */
[----:B------:R0:W-:Y:S01]  /*59d0*/  STL [R1+0xbc4], R11 ;  /* 0x000bc40b01007387 */ /* 0x0001e20000100800 */
[----:B------:R-:W-:Y:S02]  /*59e0*/  IADD3 R19, P0, PT, R3, UR32, RZ ;  /* 0x0000002003137c10 */ /* 0x000fe4000ff1e0ff */
[----:B------:R-:W-:Y:S01]  /*59f0*/  LEA.HI.X.SX32 R18, R9, UR33, 0x1, P6 ;  /* 0x0000002109127c11 */ /* 0x000fe2000b0f0eff */
[----:B------:R2:W-:Y:S01]  /*5a00*/  STL [R1+0xbcc], R10 ;  /* 0x000bcc0a01007387 */ /* 0x0005e20000100800 */
[----:B------:R-:W-:-:S02]  /*5a10*/  IADD3 R17, P6, PT, R2, UR32, RZ ;  /* 0x0000002002117c10 */ /* 0x000fc4000ffde0ff */
[----:B------:R-:W-:Y:S01]  /*5a20*/  LEA.HI.X.SX32 R16, R8, UR33, 0x1, P5 ;  /* 0x0000002108107c11 */ /* 0x000fe2000a8f0eff */
[----:B------:R-:W-:Y:S01]  /*5a30*/  STL [R1+0xbd4], R29 ;  /* 0x000bd41d01007387 */ /* 0x000fe20000100800 */
[----:B------:R-:W-:-:S03]  /*5a40*/  LEA.HI.X.SX32 R15, R7, UR33, 0x1, P4 ;  /* 0x00000021070f7c11 */ /* 0x000fc6000a0f0eff */
[----:B------:R-:W-:Y:S01]  /*5a50*/  STL [R1+0xbdc], R21 ;  /* 0x000bdc1501007387 */ /* 0x000fe20000100800 */
[----:B------:R-:W-:-:S03]  /*5a60*/  LEA.HI.X.SX32 R14, R6, UR33, 0x1, P3 ;  /* 0x00000021060e7c11 */ /* 0x000fc600098f0eff */
[----:B------:R-:W-:Y:S01]  /*5a70*/  STL [R1+0xbe4], R20 ;  /* 0x000be41401007387 */ /* 0x000fe20000100800 */
[----:B------:R-:W-:-:S03]  /*5a80*/  LEA.HI.X.SX32 R13, R5, UR33, 0x1, P2 ;  /* 0x00000021050d7c11 */ /* 0x000fc600090f0eff */
[----:B------:R-:W-:Y:S01]  /*5a90*/  STL [R1+0xbec], R19 ;  /* 0x000bec1301007387 */ /* 0x000fe20000100800 */
[----:B-1----:R-:W-:-:S03]  /*5aa0*/  LEA.HI.X.SX32 R12, R4, UR33, 0x1, P1 ;  /* 0x00000021040c7c11 */ /* 0x002fc600088f0eff */
[----:B------:R-:W-:Y:S01]  /*5ab0*/  STL [R1+0xbb8], R18 ;  /* 0x000bb81201007387 */ /* 0x000fe20000100800 */
[----:B0-----:R-:W-:-:S03]  /*5ac0*/  LEA.HI.X.SX32 R11, R3, UR33, 0x1, P0 ;  /* 0x00000021030b7c11 */ /* 0x001fc600080f0eff */
[----:B------:R-:W-:Y:S01]  /*5ad0*/  STL [R1+0xbf4], R17 ;  /* 0x000bf41101007387 */ /* 0x000fe20000100800 */
[----:B--2---:R-:W-:-:S03]  /*5ae0*/  LEA.HI.X.SX32 R10, R2, UR33, 0x1, P6 ;  /* 0x00000021020a7c11 */ /* 0x004fc6000b0f0eff */
[----:B------:R-:W-:Y:S04]  /*5af0*/  STL [R1+0xbc0], R16 ;  /* 0x000bc01001007387 */ /* 0x000fe80000100800 */
[----:B------:R-:W-:Y:S04]  /*5b00*/  STL [R1+0xbc8], R15 ;  /* 0x000bc80f01007387 */ /* 0x000fe80000100800 */
[----:B------:R-:W-:Y:S04]  /*5b10*/  STL [R1+0xbd0], R14 ;  /* 0x000bd00e01007387 */ /* 0x000fe80000100800 */
[----:B------:R-:W-:Y:S04]  /*5b20*/  STL [R1+0xbd8], R13 ;  /* 0x000bd80d01007387 */ /* 0x000fe80000100800 */
[----:B------:R-:W-:Y:S04]  /*5b30*/  STL [R1+0xbe0], R12 ;  /* 0x000be00c01007387 */ /* 0x000fe80000100800 */
[----:B------:R-:W-:Y:S04]  /*5b40*/  STL [R1+0xbe8], R11 ;  /* 0x000be80b01007387 */ /* 0x000fe80000100800 */
[----:B------:R-:W-:Y:S04]  /*5b50*/  STL [R1+0xbf0], R10 ;  /* 0x000bf00a01007387 */ /* 0x000fe80000100800 */
[----:B------:R-:W-:Y:S04]  /*5b60*/  STL [R1+0xbfc], RZ ;  /* 0x000bfcff01007387 */ /* 0x000fe80000100800 */
        /* <DEDUP_REMOVED lines=496> */
[----:B------:R-:W2:Y:S04]  /*7a70*/  LDL R7, [R1+0xbbc] ;  /* 0x000bbc0001077983 */ /* 0x000ea80000100800 */
[----:B------:R-:W3:Y:S04]  /*7a80*/  LDL R8, [R1+0xbc4] ;  /* 0x000bc40001087983 */ /* 0x000ee80000100800 */
[----:B------:R-:W4:Y:S01]  /*7a90*/  LDL R9, [R1+0xbcc] ;  /* 0x000bcc0001097983 */ /* 0x000f220000100800 */
[----:B------:R-:W-:-:S03]  /*7aa0*/  UIMAD UR76, UR6, 0x1f, URZ ;  /* 0x0000001f064c78a4 */ /* 0x000fc6000f8e02ff */
[----:B------:R-:W-:Y:S04]  /*7ab0*/  STL [R1+0x80], RZ ;  /* 0x000080ff01007387 */ /* 0x000fe80000100800 */
[----:B------:R-:W-:Y:S04]  /*7ac0*/  STL [R1+0x84], RZ ;  /* 0x000084ff01007387 */ /* 0x000fe80000100800 */
[----:B------:R-:W-:Y:S04]  /*7ad0*/  STL [R1+0x88], RZ ;  /* 0x000088ff01007387 */ /* 0x000fe80000100800 */
[----:B------:R-:W-:Y:S04]  /*7ae0*/  STL [R1+0x8c], RZ ;  /* 0x00008cff01007387 */ /* 0x000fe80000100800 */
[----:B------:R-:W-:Y:S04]  /*7af0*/  STL [R1+0x60], RZ ;  /* 0x000060ff01007387 */ /* 0x000fe80000100800 */
[----:B------:R-:W-:Y:S04]  /*7b00*/  STL [R1+0x64], RZ ;  /* 0x000064ff01007387 */ /* 0x000fe80000100800 */
[----:B------:R-:W-:Y:S04]  /*7b10*/  STL [R1+0x68], RZ ;  /* 0x000068ff01007387 */ /* 0x000fe80000100800 */
[----:B------:R-:W-:Y:S01]  /*7b20*/  STL [R1+0x6c], RZ ;  /* 0x00006cff01007387 */ /* 0x000fe20000100800 */
[----:B------:R-:W-:-:S03]  /*7b30*/  USHF.R.S32.HI UR48, URZ, 0x1f, UR20 ;  /* 0x0000001fff307899 */ /* 0x000fc60008011414 */
[----:B------:R-:W-:Y:S04]  /*7b40*/  STL [R1+0x50], RZ ;  /* 0x000050ff01007387 */ /* 0x000fe80000100800 */
[----:B------:R-:W-:Y:S04]  /*7b50*/  STL [R1+0x54], RZ ;  /* 0x000054ff01007387 */ /* 0x000fe80000100800 */
[----:B------:R-:W-:Y:S04]  /*7b60*/  STL [R1+0x58], RZ ;  /* 0x000058ff01007387 */ /* 0x000fe80000100800 */
[----:B------:R-:W-:Y:S01]  /*7b70*/  STL [R1+0x5c], RZ ;  /* 0x00005cff01007387 */ /* 0x000fe20000100800 */
[----:B------:R-:W-:-:S03]  /*7b80*/  ULEA.HI UR20, UR48, UR20, URZ, 0x5 ;  /* 0x0000001430147291 */ /* 0x000fc6000f8f28ff */
[----:B------:R-:W-:Y:S01]  /*7b90*/  STL [R1+0x40], RZ ;  /* 0x000040ff01007387 */ /* 0x000fe20000100800 */
[----:B------:R-:W-:-:S03]  /*7ba0*/  USHF.R.S32.HI UR48, URZ, 0x1f, UR76 ;  /* 0x0000001fff307899 */ /* 0x000fc6000801144c */
[----:B------:R-:W-:Y:S01]  /*7bb0*/  STL [R1+0x44], RZ ;  /* 0x000044ff01007387 */ /* 0x000fe20000100800 */
[----:B------:R-:W-:-:S04]  /*7bc0*/  UIMAD UR32, UR6, 0x1e, URZ ;  /* 0x0000001e062078a4 */ /* 0x000fc8000f8e02ff */
[----:B------:R-:W-:Y:S02]  /*7bd0*/  USHF.R.S32.HI UR49, URZ, 0x1f, UR32 ;  /* 0x0000001fff317899 */ /* 0x000fe40008011420 */
        /* <DEDUP_REMOVED lines=8> */
[----:B------:R-:W-:Y:S01]  /*7c60*/  UIMAD UR37, UR6, 0x19, URZ ;  /* 0x00000019062578a4 */ /* 0x000fe2000f8e02ff */
[----:B--2---:R-:W-:Y:S02]  /*7c70*/  IADD3 R4, P6, PT, R7, UR76, RZ ;  /* 0x0000004c07047c10 */ /* 0x004fe4000ffde0ff */
[----:B---3--:R-:W-:-:S03]  /*7c80*/  IADD3 R3, P5, PT, R8, UR76, RZ ;  /* 0x0000004c08037c10 */ /* 0x008fc6000ffbe0ff */
[----:B------:R0:W-:Y:S01]  /*7c90*/  STL [R1+0xc2c], R4 ;  /* 0x000c2c0401007387 */ /* 0x0001e20000100800 */
[----:B----4-:R-:W-:-:S03]  /*7ca0*/  IADD3 R2, P4, PT, R9, UR76, RZ ;  /* 0x0000004c09027c10 */ /* 0x010fc6000ff9e0ff */
[----:B------:R1:W-:Y:S04]  /*7cb0*/  STL [R1+0xc34], R3 ;  /* 0x000c340301007387 */ /* 0x0003e80000100800 */
[----:B------:R2:W-:Y:S01]  /*7cc0*/  STL [R1+0xc3c], R2 ;  /* 0x000c3c0201007387 */ /* 0x0005e20000100800 */
[----:B0-----:R-:W-:Y:S02]  /*7cd0*/  IADD3 R4, P3, PT, R29, UR76, RZ ;  /* 0x0000004c1d047c10 */ /* 0x001fe4000ff7e0ff */
[----:B-1----:R-:W-:-:S03]  /*7ce0*/  IADD3 R3, P2, PT, R21, UR76, RZ ;  /* 0x0000004c15037c10 */ /* 0x002fc6000ff5e0ff */
[----:B------:R0:W-:Y:S01]  /*7cf0*/  STL [R1+0xc44], R4 ;  /* 0x000c440401007387 */ /* 0x0001e20000100800 */
[----:B--2---:R-:W-:-:S03]  /*7d00*/  IADD3 R2, P1, PT, R20, UR76, RZ ;  /* 0x0000004c14027c10 */ /* 0x004fc6000ff3e0ff */
[----:B------:R1:W-:Y:S04]  /*7d10*/  STL [R1+0xc4c], R3 ;  /* 0x000c4c0301007387 */ /* 0x0003e80000100800 */
[----:B------:R2:W-:Y:S01]  /*7d20*/  STL [R1+0xc54], R2 ;  /* 0x000c540201007387 */ /* 0x0005e20000100800 */
[----:B0-----:R-:W-:Y:S02]  /*7d30*/  IADD3 R4, P0, PT, R19, UR76, RZ ;  /* 0x0000004c13047c10 */ /* 0x001fe4000ff1e0ff */
[----:B-1----:R-:W-:-:S03]  /*7d40*/  IADD3.X R3, PT, PT, R18, UR48, RZ, P6, !PT ;  /* 0x0000003012037c10 */ /* 0x002fc6000b7fe4ff */
[----:B------:R0:W-:Y:S01]  /*7d50*/  STL [R1+0xc5c], R4 ;  /* 0x000c5c0401007387 */ /* 0x0001e20000100800 */
[----:B--2---:R-:W-:-:S03]  /*7d60*/  IADD3 R2, P6, PT, R17, UR76, RZ ;  /* 0x0000004c11027c10 */ /* 0x004fc6000ffde0ff */
[----:B------:R-:W-:Y:S04]  /*7d70*/  STL [R1+0xc28], R3 ;  /* 0x000c280301007387 */ /* 0x000fe80000100800 */
[----:B------:R1:W-:Y:S01]  /*7d80*/  STL [R1+0xc64], R2 ;  /* 0x000c640201007387 */ /* 0x0003e20000100800 */
[----:B0-----:R-:W-:-:S03]  /*7d90*/  IADD3.X R4, PT, PT, R15, UR48, RZ, P4, !PT ;  /* 0x000000300f047c10 */ /* 0x001fc6000a7fe4ff */
[----:B------:R-:W-:Y:S01]  /*7da0*/  STL [R1+0x48], RZ ;  /* 0x000048ff01007387 */ /* 0x000fe20000100800 */
[----:B-1----:R-:W-:-:S03]  /*7db0*/  IADD3.X R2, PT, PT, R16, UR48, RZ, P5, !PT ;  /* 0x0000003010027c10 */ /* 0x002fc6000affe4ff */
[----:B------:R-:W-:Y:S01]  /*7dc0*/  STL [R1+0x4c], RZ ;  /* 0x00004cff01007387 */ /* 0x000fe20000100800 */
[----:B------:R-:W-:-:S03]  /*7dd0*/  IADD3.X R3, PT, PT, R14, UR48, RZ, P3, !PT ;  /* 0x000000300e037c10 */ /* 0x000fc60009ffe4ff */
[----:B------:R0:W-:Y:S04]  /*7de0*/  STL [R1+0xc30], R2 ;  /* 0x000c300201007387 */ /* 0x0001e80000100800 */
[----:B------:R1:W-:Y:S01]  /*7df0*/  STL [R1+0xc38], R4 ;  /* 0x000c380401007387 */ /* 0x0003e20000100800 */
[----:B0-----:R-:W-:-:S03]  /*7e00*/  IADD3.X R2, PT, PT, R13, UR48, RZ, P2, !PT ;  /* 0x000000300d027c10 */ /* 0x001fc600097fe4ff */
[----:B------:R0:W-:Y:S01]  /*7e10*/  STL [R1+0xc40], R3 ;  /* 0x000c400301007387 */ /* 0x0001e20000100800 */
[----:B-1----:R-:W-:-:S03]  /*7e20*/  IADD3.X R4, PT, PT, R12, UR48, RZ, P1, !PT ;  /* 0x000000300c047c10 */ /* 0x002fc60008ffe4ff */
[----:B------:R1:W-:Y:S01]  /*7e30*/  STL [R1+0xc48], R2 ;  /* 0x000c480201007387 */ /* 0x0003e20000100800 */
[----:B0-----:R-:W-:-:S03]  /*7e40*/  IADD3.X R3, PT, PT, R11, UR48, RZ, P0, !PT ;  /* 0x000000300b037c10 */ /* 0x001fc600087fe4ff */
[----:B------:R0:W-:Y:S01]  /*7e50*/  STL [R1+0xc50], R4 ;  /* 0x000c500401007387 */ /* 0x0001e20000100800 */
[----:B-1----:R-:W-:-:S03]  /*7e60*/  IADD3.X R2, PT, PT, R10, UR48, RZ, P6, !PT ;  /* 0x000000300a027c10 */ /* 0x002fc6000b7fe4ff */
        /* <DEDUP_REMOVED lines=18> */
[----:B------:R1:W-:Y:S04]  /*7f90*/  STL [R1+0xc68], R3 ;  /* 0x000c680301007387 */ /* 0x0003e80000100800 */
[----:B------:R2:W-:Y:S01]  /*7fa0*/  STL [R1+0xca4], R2 ;  /* 0x000ca40201007387 */ /* 0x0005e20000100800 */
[----:B0-----:R-:W-:Y:S02]  /*7fb0*/  IADD3.X R4, PT, PT, R16, UR49, RZ, P4, !PT ;  /* 0x0000003110047c10 */ /* 0x001fe4000a7fe4ff */
[----:B-1----:R-:W-:-:S03]  /*7fc0*/  IADD3 R3, P4, PT, R7, UR33, RZ ;  /* 0x0000002107037c10 */ /* 0x002fc6000ff9e0ff */
[----:B------:R0:W-:Y:S01]  /*7fd0*/  STL [R1+0xc70], R4 ;  /* 0x000c700401007387 */ /* 0x0001e20000100800 */
[----:B--2---:R-:W-:-:S03]  /*7fe0*/  IADD3.X R2, PT, PT, R15, UR49, RZ, P3, !PT ;  /* 0x000000310f027c10 */ /* 0x004fc60009ffe4ff */
        /* <DEDUP_REMOVED lines=143> */
[----:B--2---:R-:W-:Y:S01]  /*88e0*/  IADD3.X R2, PT, PT, R11, UR53, RZ, P2, !PT ;  /* 0x000000350b027c10 */ /* 0x004fe200097fe4ff */
[----:B------:R-:W-:Y:S02]  /*88f0*/  USHF.R.S32.HI UR54, URZ, 0x1f, UR37 ;  /* 0x0000001fff367899 */ /* 0x000fe40008011425 */
[----:B------:R1:W-:Y:S04]  /*8900*/  STL [R1+0xdcc], R3 ;  /* 0x000dcc0301007387 */ /* 0x0003e80000100800 */
[----:B------:R2:W-:Y:S01]  /*8910*/  STL [R1+0xd98], R2 ;  /* 0x000d980201007387 */ /* 0x0005e20000100800 */
[----:B0-----:R-:W-:Y:S02]  /*8920*/  IADD3 R4, P2, PT, R20, UR37, RZ ;  /* 0x0000002514047c10 */ /* 0x001fe4000ff5e0ff */
[----:B-1----:R-:W-:-:S03]  /*8930*/  IADD3.X R3, PT, PT, R10, UR53, RZ, P6, !PT ;  /* 0x000000350a037c10 */ /* 0x002fc6000b7fe4ff */
[----:B------:R0:W-:Y:S01]  /*8940*/  STL [R1+0xdd4], R4 ;  /* 0x000dd40401007387 */ /* 0x0001e20000100800 */
[----:B--2---:R-:W-:Y:S01]  /*8950*/  IADD3 R2, P6, PT, R19, UR37, RZ ;  /* 0x0000002513027c10 */ /* 0x004fe2000ffde0ff */
[----:B------:R-:W-:Y:S02]  /*8960*/  UIMAD UR38, UR6, 0x18, URZ ;  /* 0x00000018062678a4 */ /* 0x000fe4000f8e02ff */
        /* <DEDUP_REMOVED lines=24> */
[----:B------:R1:W-:Y:S01]  /*8af0*/  STL [R1+0xdd0], R3 ;  /* 0x000dd00301007387 */ /* 0x0003e20000100800 */
[----:B------:R-:W-:-:S03]  /*8b00*/  USHF.R.S32.HI UR55, URZ, 0x1f, UR38 ;  /* 0x0000001fff377899 */ /* 0x000fc60008011426 */
[----:B------:R2:W-:Y:S01]  /*8b10*/  STL [R1+0xe0c], R2 ;  /* 0x000e0c0201007387 */ /* 0x0005e20000100800 */
[----:B0-----:R-:W-:Y:S02]  /*8b20*/  IADD3.X R4, PT, PT, R11, UR54, RZ, P6, !PT ;  /* 0x000000360b047c10 */ /* 0x001fe4000b7fe4ff */
[----:B-1----:R-:W-:-:S03]  /*8b30*/  IADD3 R3, P6, PT, R20, UR38, RZ ;  /* 0x0000002614037c10 */ /* 0x002fc6000ffde0ff */
[----:B------:R0:W-:Y:S01]  /*8b40*/  STL [R1+0xdd8], R4 ;  /* 0x000dd80401007387 */ /* 0x0001e20000100800 */
[----:B--2---:R-:W-:-:S03]  /*8b50*/  IADD3.X R2, PT, PT, R10, UR54, RZ, P5, !PT ;  /* 0x000000360a027c10 */ /* 0x004fc6000affe4ff */
[----:B------:R1:W-:Y:S01]  /*8b60*/  STL [R1+0xe14], R3 ;  /* 0x000e140301007387 */ /* 0x0003e20000100800 */
[----:B------:R-:W-:-:S03]  /*8b70*/  UIMAD UR39, UR6, 0x17, URZ ;  /* 0x00000017062778a4 */ /* 0x000fc6000f8e02ff */
        /* <DEDUP_REMOVED lines=23> */
[----:B------:R1:W-:Y:S01]  /*8cf0*/  STL [R1+0xe44], R3 ;  /* 0x000e440301007387 */ /* 0x0003e20000100800 */
[----:B------:R-:W-:-:S03]  /*8d00*/  USHF.R.S32.HI UR56, URZ, 0x1f, UR39 ;  /* 0x0000001fff387899 */ /* 0x000fc60008011427 */
[----:B------:R2:W-:Y:S01]  /*8d10*/  STL [R1+0xe10], R2 ;  /* 0x000e100201007387 */ /* 0x0005e20000100800 */
[----:B0-----:R-:W-:Y:S02]  /*8d20*/  IADD3 R4, P6, PT, R21, UR39, RZ ;  /* 0x0000002715047c10 */ /* 0x001fe4000ffde0ff */
[----:B-1----:R-:W-:-:S03]  /*8d30*/  IADD3.X R3, PT, PT, R11, UR55, RZ, P5, !PT ;  /* 0x000000370b037c10 */ /* 0x002fc6000affe4ff */
[----:B------:R0:W-:Y:S01]  /*8d40*/  STL [R1+0xe4c], R4 ;  /* 0x000e4c0401007387 */ /* 0x0001e20000100800 */
[----:B--2---:R-:W-:-:S03]  /*8d50*/  IADD3 R2, P5, PT, R20, UR39, RZ ;  /* 0x0000002714027c10 */ /* 0x004fc6000ffbe0ff */
[----:B------:R1:W-:Y:S01]  /*8d60*/  STL [R1+0xe18], R3 ;  /* 0x000e180301007387 */ /* 0x0003e20000100800 */
[----:B------:R-:W-:-:S03]  /*8d70*/  UIMAD UR40, UR6, 0x16, URZ ;  /* 0x00000016062878a4 */ /* 0x000fc6000f8e02ff */
        /* <DEDUP_REMOVED lines=203> */
[----:B------:R-:W-:-:S03]  /*9a30*/  USHF.L.U32 UR46, UR6, 0x4, URZ ;  /* 0x00000004062e7899 */ /* 0x000fc600080006ff */
        /* <DEDUP_REMOVED lines=67> */
[----:B--2---:R-:W-:Y:S01]  /*9e70*/  IADD3.X R2, PT, PT, R10, UR63, RZ, P0, !PT ;  /* 0x0000003f0a027c10 */ /* 0x004fe200087fe4ff */
[----:B------:R-:W-:Y:S02]  /*9e80*/  USHF.L.U32 UR21, UR6, 0x5, URZ ;  /* 0x0000000506157899 */ /* 0x000fe400080006ff */
        /* <DEDUP_REMOVED lines=205> */
[----:B------:R-:W-:-:S03]  /*ab60*/  USHF.L.U32 UR12, UR12, 0x3, URZ ;  /* 0x000000030c0c7899 */ /* 0x000fc600080006ff */
        /* <DEDUP_REMOVED lines=279> */
[----:B0-----:R-:W-:Y:S02]  /*bce0*/  IADD3.X R4, PT, PT, R15, UR19, RZ, P2, !PT ;  /* 0x000000130f047c10 */ /* 0x001fe400097fe4ff */
[----:B-1----:R-:W-:-:S03]  /*bcf0*/  IADD3.X R3, PT, PT, R14, UR19, RZ, P6, !PT ;  /* 0x000000130e037c10 */ /* 0x002fc6000b7fe4ff */
[----:B------:R0:W-:Y:S01]  /*bd00*/  STL [R1+0x13b8], R4 ;  /* 0x0013b80401007387 */ /* 0x0001e20000100800 */
[----:B--2---:R-:W-:-:S03]  /*bd10*/  IADD3.X R2, PT, PT, R13, UR19, RZ, P5, !PT ;  /* 0x000000130d027c10 */ /* 0x004fc6000affe4ff */
[----:B------:R1:W-:Y:S04]  /*bd20*/  STL [R1+0x13c4], R3 ;  /* 0x0013c40301007387 */ /* 0x0003e80000100800 */
[----:B------:R2:W-:Y:S01]  /*bd30*/  STL [R1+0x13cc], R2 ;  /* 0x0013cc0201007387 */ /* 0x0005e20000100800 */
[----:B0-----:R-:W-:Y:S02]  /*bd40*/  IADD3.X R4, PT, PT, R12, UR19, RZ, P1, !PT ;  /* 0x000000130c047c10 */ /* 0x001fe40008ffe4ff */
[----:B-1----:R-:W-:Y:S02]  /*bd50*/  IADD3.X R3, PT, PT, R11, UR19, RZ, P0, !PT ;  /* 0x000000130b037c10 */ /* 0x002fe400087fe4ff */
[----:B--2---:R-:W-:Y:S01]  /*bd60*/  IADD3.X R2, PT, PT, R10, UR19, RZ, P4, !PT ;  /* 0x000000130a027c10 */ /* 0x004fe2000a7fe4ff */
[----:B------:R0:W-:Y:S04]  /*bd70*/  STL [R1+0x13d4], R4 ;  /* 0x0013d40401007387 */ /* 0x0001e80000100800 */
[----:B------:R0:W-:Y:S04]  /*bd80*/  STL [R1+0x13e4], R2 ;  /* 0x0013e40201007387 */ /* 0x0001e80000100800 */
[----:B------:R0:W-:Y:S01]  /*bd90*/  STL [R1+0x13dc], R3 ;  /* 0x0013dc0301007387 */ /* 0x0001e20000100800 */
[----:B------:R-:W-:Y:S01]  /*bda0*/  USHF.L.U32 UR4, UR4, 0x5, URZ ;  /* 0x0000000504047899 */ /* 0x000fe200080006ff */
[----:B------:R-:W-:-:S02]  /*bdb0*/  LOP3.LUT R28, R0, 0x10, RZ, 0x3c, !PT ;  /* 0x00000010001c7812 */ /* 0x000fc400078e3cff */
[C---:B------:R-:W-:Y:S02]  /*bdc0*/  LOP3.LUT R27, R0.reuse, 0x20, RZ, 0x3c, !PT ;  /* 0x00000020001b7812 */ /* 0x040fe400078e3cff */
[C---:B------:R-:W-:Y:S02]  /*bdd0*/  LOP3.LUT R26, R0.reuse, 0x30, RZ, 0x3c, !PT ;  /* 0x00000030001a7812 */ /* 0x040fe400078e3cff */
[C---:B------:R-:W-:Y:S02]  /*bde0*/  LOP3.LUT R25, R0.reuse, 0x40, RZ, 0x3c, !PT ;  /* 0x0000004000197812 */ /* 0x040fe400078e3cff */
[C---:B------:R-:W-:Y:S02]  /*bdf0*/  LOP3.LUT R24, R0.reuse, 0x50, RZ, 0x3c, !PT ;  /* 0x0000005000187812 */ /* 0x040fe400078e3cff */
[C---:B------:R-:W-:Y:S02]  /*be00*/  LOP3.LUT R23, R0.reuse, 0x60, RZ, 0x3c, !PT ;  /* 0x0000006000177812 */ /* 0x040fe400078e3cff */
[----:B------:R-:W-:Y:S01]  /*be10*/  LOP3.LUT R22, R0, 0x70, RZ, 0x3c, !PT ;  /* 0x0000007000167812 */ /* 0x000fe200078e3cff */
[----:B------:R-:W-:-:S02]  /*be20*/  USHF.R.S32.HI UR20, URZ, 0x5, UR20 ;  /* 0x00000005ff147899 */ /* 0x000fc40008011414 */
[----:B------:R-:W-:Y:S02]  /*be30*/  USHF.R.S32.HI UR48, URZ, 0x1f, UR21 ;  /* 0x0000001fff307899 */ /* 0x000fe40008011415 */
[----:B0-----:R-:W-:-:S12]  /*be40*/  USHF.R.S32.HI UR32, URZ, 0x1f, UR4 ;  /* 0x0000001fff207899 */ /* 0x001fd80008011404 */
.L_x_2:
[----:B0-----:R-:W2:Y:S01]  /*be50*/  LDL R3, [R1+0xbf0] ;  /* 0x000bf00001037983 */ /* 0x001ea20000100800 */
[----:B------:R-:W0:Y:S03]  /*be60*/  LDC R4, c[0x0][0x3a0] ;  /* 0x0000e800ff047b82 */ /* 0x000e260000000800 */
[----:B--2---:R1:W-:Y:S04]  /*be70*/  STL [R1+0x275c], R3 ;  /* 0x00275c0301007387 */ /* 0x0043e80000100800 */
[----:B------:R-:W2:Y:S04]  /*be80*/  LDL R2, [R1+0xbf4] ;  /* 0x000bf40001027983 */ /* 0x000ea80000100800 */
[----:B-1----:R-:W0:Y:S04]  /*be90*/  LDL R3, [R1+0xbfc] ;  /* 0x000bfc0001037983 */ /* 0x002e280000100800 */
[----:B------:R-:W-:Y:S04]  /*bea0*/  STL [R1+0x2434], R29 ;  /* 0x0024341d01007387 */ /* 0x000fe80000100800 */
        /* <DEDUP_REMOVED lines=202> */
[----:B------:R1:W-:Y:S04]  /*cb50*/  STL [R1+0x2758], R20 ;  /* 0x0027581401007387 */ /* 0x0003e80000100800 */
        /* <DEDUP_REMOVED lines=15> */
[----:B-----5:R-:W-:Y:S04]  /*cc50*/  STL [R1+0x230c], R0 ;  /* 0x00230c0001007387 */ /* 0x020fe80000100800 */
        /* <DEDUP_REMOVED lines=15> */
[----:B------:R-:W-:Y:S01]  /*cd50*/  STL [R1+0x2338], R24 ;  /* 0x0023381801007387 */ /* 0x000fe20000100800 */
[----:B0-----:R-:W-:-:S03]  /*cd60*/  IMAD R4, R3, -0x20, R4 ;  /* 0xffffffe003047824 */ /* 0x001fc600078e0204 */
[----:B------:R-:W-:Y:S04]  /*cd70*/  STL [R1+0x22f4], R23 ;  /* 0x0022f41701007387 */ /* 0x000fe80000100800 */
[----:B------:R-:W-:Y:S04]  /*cd80*/  STL [R1+0x233c], R23 ;  /* 0x00233c1701007387 */ /* 0x000fe80000100800 */
[----:B------:R-:W-:Y:S04]  /*cd90*/  STL [R1+0x22f0], R22 ;  /* 0x0022f01601007387 */ /* 0x000fe80000100800 */
[----:B------:R-:W-:Y:S04]  /*cda0*/  STL [R1+0x2340], R22 ;  /* 0x0023401601007387 */ /* 0x000fe80000100800 */
[----:B------:R-:W2:Y:S01]  /*cdb0*/  LDL.LU R3, [R1+0x275c] ;  /* 0x00275c0001037983 */ /* 0x000ea20000300800 */
[----:B------:R-:W-:-:S02]  /*cdc0*/  ISETP.GT.AND P0, PT, R4, RZ, PT ;  /* 0x000000ff0400720c */ /* 0x000fc40003f04270 */
[----:B-1----:R-:W-:-:S11]  /*cdd0*/  PRMT R20, RZ, 0x7610, R20 ;  /* 0x00007610ff147816 */ /* 0x002fd60000000014 */
[----:B--2---:R-:W2:Y:S04]  /*cde0*/  @P0 LDG.E.U8 R20, desc[UR28][R2.64] ;  /* 0x0000001c02140981 */ /* 0x004ea8000c1e1100 */
[----:B--2---:R0:W-:Y:S04]  /*cdf0*/  STL [R1+0xbb4], R20 ;  /* 0x000bb41401007387 */ /* 0x0041e80000100800 */
[----:B0-----:R-:W2:Y:S04]  /*ce00*/  LDL.LU R20, [R1+0x2758] ;  /* 0x0027580001147983 */ /* 0x001ea80000300800 */
[----:B------:R-:W3:Y:S04]  /*ce10*/  LDL R2, [R1+0xbe8] ;  /* 0x000be80001027983 */ /* 0x000ee80000100800 */
[----:B------:R-:W3:Y:S01]  /*ce20*/  LDL R3, [R1+0xbec] ;  /* 0x000bec0001037983 */ /* 0x000ee20000100800 */
[----:B------:R-:W-:-:S02]  /*ce30*/  PRMT R21, RZ, 0x7610, R21 ;  /* 0x00007610ff157816 */ /* 0x000fc40000000015 */
[----:B---3--:R-:W-:-:S04]  /*ce40*/  @P0 LOP3.LUT R3, R3, R2, RZ, 0x3c, !PT ;  /* 0x0000000203030212 */ /* 0x008fc800078e3cff */
[----:B------:R-:W-:-:S04]  /*ce50*/  @P0 LOP3.LUT R2, R3, R2, RZ, 0x3c, !PT ;  /* 0x0000000203020212 */ /* 0x000fc800078e3cff */
[----:B------:R-:W-:-:S05]  /*ce60*/  @P0 LOP3.LUT R3, R3, R2, RZ, 0x3c, !PT ;  /* 0x0000000203030212 */ /* 0x000fca00078e3cff */
[----:B------:R-:W3:Y:S04]  /*ce70*/  @P0 LDG.E.U8 R21, desc[UR28][R2.64] ;  /* 0x0000001c02150981 */ /* 0x000ee8000c1e1100 */
[----:B---3--:R0:W-:Y:S04]  /*ce80*/  STL [R1+0xbb0], R21 ;  /* 0x000bb01501007387 */ /* 0x0081e80000100800 */
[----:B0-----:R-:W3:Y:S04]  /*ce90*/  LDL.LU R21, [R1+0x2754] ;  /* 0x0027540001157983 */ /* 0x001ee80000300800 */
[----:B------:R-:W4:Y:S04]  /*cea0*/  LDL R2, [R1+0xbe0] ;  /* 0x000be00001027983 */ /* 0x000f280000100800 */
[----:B------:R-:W4:Y:S01]  /*ceb0*/  LDL R3, [R1+0xbe4] ;  /* 0x000be40001037983 */ /* 0x000f220000100800 */
[----:B------:R-:W-:-:S02]  /*cec0*/  PRMT R29, RZ, 0x7610, R29 ;  /* 0x00007610ff1d7816 */ /* 0x000fc4000000001d */
[----:B----4-:R-:W-:-:S04]  /*ced0*/  @P0 LOP3.LUT R3, R3, R2, RZ, 0x3c, !PT ;  /* 0x0000000203030212 */ /* 0x010fc800078e3cff */
[----:B------:R-:W-:-:S04]  /*cee0*/  @P0 LOP3.LUT R2, R3, R2, RZ, 0x3c, !PT ;  /* 0x0000000203020212 */ /* 0x000fc800078e3cff */
[----:B------:R-:W-:-:S05]  /*cef0*/  @P0 LOP3.LUT R3, R3, R2, RZ, 0x3c, !PT ;  /* 0x0000000203030212 */ /* 0x000fca00078e3cff */
[----:B------:R-:W4:Y:S04]  /*cf00*/  @P0 LDG.E.U8 R29, desc[UR28][R2.64] ;  /* 0x0000001c021d0981 */ /* 0x000f28000c1e1100 */
[----:B----4-:R0:W-:Y:S04]  /*cf10*/  STL [R1+0xbac], R29 ;  /* 0x000bac1d01007387 */ /* 0x0101e80000100800 */
[----:B0-----:R-:W4:Y:S04]  /*cf20*/  LDL.LU R29, [R1+0x2750] ;  /* 0x00275000011d7983 */ /* 0x001f280000300800 */
[----:B------:R-:W2:Y:S04]  /*cf30*/  LDL R2, [R1+0xbd8] ;  /* 0x000bd80001027983 */ /* 0x000ea80000100800 */
[----:B------:R-:W2:Y:S01]  /*cf40*/  LDL R3, [R1+0xbdc] ;  /* 0x000bdc0001037983 */ /* 0x000ea20000100800 */
[----:B---3--:R-:W-:-:S02]  /*cf50*/  PRMT R21, RZ, 0x7610, R21 ;  /* 0x00007610ff157816 */ /* 0x008fc40000000015 */
[----:B--2---:R-:W-:-:S04]  /*cf60*/  @P0 LOP3.LUT R3, R3, R2, RZ, 0x3c, !PT ;  /* 0x0000000203030212 */ /* 0x004fc800078e3cff */
[----:B------:R-:W-:-:S04]  /*cf70*/  @P0 LOP3.LUT R2, R3, R2, RZ, 0x3c, !PT ;  /* 0x0000000203020212 */ /* 0x000fc800078e3cff */
[----:B------:R-:W-:-:S05]  /*cf80*/  @P0 LOP3.LUT R3, R3, R2, RZ, 0x3c, !PT ;  /* 0x0000000203030212 */ /* 0x000fca00078e3cff */
[----:B------:R-:W2:Y:S04]  /*cf90*/  @P0 LDG.E.U8 R21, desc[UR28][R2.64] ;  /* 0x0000001c02150981 */ /* 0x000ea8000c1e1100 */
[----:B--2---:R0:W-:Y:S04]  /*cfa0*/  STL [R1+0xba8], R21 ;  /* 0x000ba81501007387 */ /* 0x0041e80000100800 */
[----:B0-----:R-:W2:Y:S04]  /*cfb0*/  LDL.LU R21, [R1+0x274c] ;  /* 0x00274c0001157983 */ /* 0x001ea80000300800 */
[----:B------:R-:W3:Y:S04]  /*cfc0*/  LDL R2, [R1+0xbd0] ;  /* 0x000bd00001027983 */ /* 0x000ee80000100800 */
[----:B------:R-:W3:Y:S01]  /*cfd0*/  LDL R3, [R1+0xbd4] ;  /* 0x000bd40001037983 */ /* 0x000ee20000100800 */
[----:B----4-:R-:W-:-:S02]  /*cfe0*/  PRMT R29, RZ, 0x7610, R29 ;  /* 0x00007610ff1d7816 */ /* 0x010fc4000000001d */
        /* <DEDUP_REMOVED lines=8> */
[----:B--2---:R-:W-:-:S02]  /*d070*/  PRMT R21, RZ, 0x7610, R21 ;  /* 0x00007610ff157816 */ /* 0x004fc40000000015 */
[----:B----4-:R-:W-:-:S04]  /*d080*/  @P0 LOP3.LUT R3, R3, R2, RZ, 0x3c, !PT ;  /* 0x0000000203030212 */ /* 0x010fc800078e3cff */
[----:B------:R-:W-:-:S04]  /*d090*/  @P0 LOP3.LUT R2, R3, R2, RZ, 0x3c, !PT ;  /* 0x0000000203020212 */ /* 0x000fc800078e3cff */
[----:B------:R-:W-:-:S05]  /*d0a0*/  @P0 LOP3.LUT R3, R3, R2, RZ, 0x3c, !PT ;  /* 0x0000000203030212 */ /* 0x000fca00078e3cff */
[----:B------:R-:W2:Y:S04]  /*d0b0*/  @P0 LDG.E.U8 R21, desc[UR28][R2.64] ;  /* 0x0000001c02150981 */ /* 0x000ea8000c1e1100 */
[----:B--2---:R0:W-:Y:S04]  /*d0c0*/  STL [R1+0xba0], R21 ;  /* 0x000ba01501007387 */ /* 0x0041e80000100800 */
[----:B0-----:R-:W2:Y:S04]  /*d0d0*/  LDL.LU R21, [R1+0x2744] ;  /* 0x0027440001157983 */ /* 0x001ea80000300800 */
[----:B------:R-:W4:Y:S04]  /*d0e0*/  LDL R2, [R1+0xbc0] ;  /* 0x000bc00001027983 */ /* 0x000f280000100800 */
[----:B------:R-:W4:Y:S01]  /*d0f0*/  LDL R3, [R1+0xbc4] ;  /* 0x000bc40001037983 */ /* 0x000f220000100800 */
[----:B---3--:R-:W-:-:S02]  /*d100*/  PRMT R29, RZ, 0x7610, R29 ;  /* 0x00007610ff1d7816 */ /* 0x008fc4000000001d */
[----:B----4-:R-:W-:-:S04]  /*d110*/  @P0 LOP3.LUT R3, R3, R2, RZ, 0x3c, !PT ;  /* 0x0000000203030212 */ /* 0x010fc800078e3cff */
        /* <DEDUP_REMOVED lines=11> */
[----:B------:R-:W2:Y:S01]  /*d1d0*/  @P0 LDG.E.U8 R21, desc[UR28][R2.64] ;  /* 0x0000001c02150981 */ /* 0x000ea2000c1e1100 */
[----:B------:R-:W-:-:S03]  /*d1e0*/  ISETP.GT.AND P1, PT, R4, 0x1, PT ;  /* 0x000000010400780c */ /* 0x000fc60003f24270 */
        /* <DEDUP_REMOVED lines=1623> */
[----:B------:R0:W4:Y:S04]  /*13760*/  @P1 LDG.E.U8 R22, desc[UR28][R2.64] ;  /* 0x0000001c02161981 */ /* 0x000128000c1e1100 */
[----:B------:R-:W0:Y:S04]  /*13770*/  LDL R2, [R1+0xe50] ;  /* 0x000e500001027983 */ /* 0x000e280000100800 */
[----:B------:R-:W0:Y:S01]  /*13780*/  LDL R3, [R1+0xe54] ;  /* 0x000e540001037983 */ /* 0x000e220000100800 */
[----:B------:R-:W-:Y:S02]  /*13790*/  PRMT R23, RZ, 0x7610, R23 ;  /* 0x00007610ff177816 */ /* 0x000fe40000000017 */
[----:B0-----:R-:W-:-:S04]  /*137a0*/  @P1 LOP3.LUT R3, R3, R2, RZ, 0x3c, !PT ;  /* 0x0000000203031212 */ /* 0x001fc800078e3cff */
[----:B------:R-:W-:-:S04]  /*137b0*/  @P1 LOP3.LUT R2, R3, R2, RZ, 0x3c, !PT ;  /* 0x0000000203021212 */ /* 0x000fc800078e3cff */
[----:B------:R-:W-:Y:S01]  /*137c0*/  @P1 LOP3.LUT R3, R3, R2, RZ, 0x3c, !PT ;  /* 0x0000000203031212 */ /* 0x000fe200078e3cff */
[----:B----4-:R-:W-:Y:S04]  /*137d0*/  STL [R1+0x2344], R22 ;  /* 0x0023441601007387 */ /* 0x010fe80000100800 */
[----:B------:R0:W4:Y:S04]  /*137e0*/  @P1 LDG.E.U8 R23, desc[UR28][R2.64] ;  /* 0x0000001c02171981 */ /* 0x000128000c1e1100 */
[----:B------:R-:W0:Y:S04]  /*137f0*/  LDL R2, [R1+0xe48] ;  /* 0x000e480001027983 */ /* 0x000e280000100800 */
[----:B------:R-:W0:Y:S01]  /*13800*/  LDL R3, [R1+0xe4c] ;  /* 0x000e4c0001037983 */ /* 0x000e220000100800 */
[----:B------:R-:W-:-:S02]  /*13810*/  PRMT R24, RZ, 0x7610, R24 ;  /* 0x00007610ff187816 */ /* 0x000fc40000000018 */
        /* <DEDUP_REMOVED lines=39> */
[----:B------:R-:W-:-:S02]  /*13a90*/  ISETP.GT.AND P0, PT, R4, 0x18, PT ;  /* 0x000000180400780c */ /* 0x000fc40003f04270 */
[----:B---3--:R-:W-:-:S11]  /*13aa0*/  PRMT R29, RZ, 0x7610, R29 ;  /* 0x00007610ff1d7816 */ /* 0x008fd6000000001d */
[----:B0-----:R-:W-:-:S04]  /*13ab0*/  @P0 LOP3.LUT R3, R3, R2, RZ, 0x3c, !PT ;  /* 0x0000000203030212 */ /* 0x001fc800078e3cff */
[----:B------:R-:W-:-:S04]  /*13ac0*/  @P0 LOP3.LUT R2, R3, R2, RZ, 0x3c, !PT ;  /* 0x0000000203020212 */ /* 0x000fc800078e3cff */
[----:B------:R-:W-:-:S05]  /*13ad0*/  @P0 LOP3.LUT R3, R3, R2, RZ, 0x3c, !PT ;  /* 0x0000000203030212 */ /* 0x000fca00078e3cff */
[----:B------:R-:W3:Y:S04]  /*13ae0*/  @P0 LDG.E.U8 R29, desc[UR28][R2.64] ;  /* 0x0000001c021d0981 */ /* 0x000ee8000c1e1100 */
[----:B----4-:R-:W-:Y:S04]  /*13af0*/  STL [R1+0x235c], R28 ;  /* 0x00235c1c01007387 */ /* 0x010fe80000100800 */
        /* <DEDUP_REMOVED lines=112> */
[----:B------:R-:W4:Y:S02]  /*14200*/  LDL R3, [R1+0xdbc] ;  /* 0x000dbc0001037983 */ /* 0x000f240000100800 */
[----:B----4-:R-:W-:-:S02]  /*14210*/  @P1 LOP3.LUT R3, R3, R2, RZ, 0x3c, !PT ;  /* 0x0000000203031212 */ /* 0x010fc400078e3cff */
[----:B---3--:R-:W-:Y:S02]  /*14220*/  PRMT R29, RZ, 0x7610, R29 ;  /* 0x00007610ff1d7816 */ /* 0x008fe4000000001d */
        /* <DEDUP_REMOVED lines=20> */
[----:B------:R-:W3:Y:S01]  /*14370*/  @P1 LDG.E.U8 R29, desc[UR28][R2.64] ;  /* 0x0000001c021d1981 */ /* 0x000ee2000c1e1100 */
[----:B------:R-:W-:-:S03]  /*14380*/  ISETP.GT.AND P0, PT, R4, 0x1a, PT ;  /* 0x0000001a0400780c */ /* 0x000fc60003f04270 */
        /* <DEDUP_REMOVED lines=31> */
[----:B------:R-:W-:-:S02]  /*14580*/  PRMT R19, RZ, 0x7610, R19 ;  /* 0x00007610ff137816 */ /* 0x000fc40000000013 */
[----:B--2---:R-:W-:-:S04]  /*14590*/  @P0 LOP3.LUT R3, R3, R2, RZ, 0x3c, !PT ;  /* 0x0000000203030212 */ /* 0x004fc800078e3cff */
[----:B------:R-:W-:-:S04]  /*145a0*/  @P0 LOP3.LUT R2, R3, R2, RZ, 0x3c, !PT ;  /* 0x0000000203020212 */ /* 0x000fc800078e3cff */
[----:B------:R-:W-:-:S05]  /*145b0*/  @P0 LOP3.LUT R3, R3, R2, RZ, 0x3c, !PT ;  /* 0x0000000203030212 */ /* 0x000fca00078e3cff */
[----:B------:R-:W2:Y:S04]  /*145c0*/  @P0 LDG.E.U8 R19, desc[UR28][R2.64] ;  /* 0x0000001c02130981 */ /* 0x000ea8000c1e1100 */
[----:B--2---:R0:W-:Y:S04]  /*145d0*/  STL [R1+0x868], R19 ;  /* 0x0008681301007387 */ /* 0x0041e80000100800 */
[----:B0-----:R-:W2:Y:S04]  /*145e0*/  LDL.LU R19, [R1+0x2428] ;  /* 0x0024280001137983 */ /* 0x001ea80000300800 */
        /* <DEDUP_REMOVED lines=33> */
[----:B------:R-:W2:Y:S01]  /*14800*/  @P0 LDG.E.U8 R15, desc[UR28][R2.64] ;  /* 0x0000001c020f0981 */ /* 0x000ea2000c1e1100 */
[----:B------:R-:W-:-:S03]  /*14810*/  ISETP.GT.AND P1, PT, R4, 0x1b, PT ;  /* 0x0000001b0400780c */ /* 0x000fc60003f24270 */
        /* <DEDUP_REMOVED lines=17> */
[----:B------:R0:W2:Y:S04]  /*14930*/  @P1 LDG.E.U8 R27, desc[UR28][R2.64] ;  /* 0x0000001c021b1981 */ /* 0x0000a8000c1e1100 */
[----:B------:R-:W0:Y:S04]  /*14940*/  LDL R2, [R1+0xd50] ;  /* 0x000d500001027983 */ /* 0x000e280000100800 */
[----:B------:R-:W0:Y:S01]  /*14950*/  LDL R3, [R1+0xd54] ;  /* 0x000d540001037983 */ /* 0x000e220000100800 */
[----:B------:R-:W-:Y:S02]  /*14960*/  PRMT R26, RZ, 0x7610, R26 ;  /* 0x00007610ff1a7816 */ /* 0x000fe4000000001a */
[----:B0-----:R-:W-:-:S04]  /*14970*/  @P1 LOP3.LUT R3, R3, R2, RZ, 0x3c, !PT ;  /* 0x0000000203031212 */ /* 0x001fc800078e3cff */
[----:B------:R-:W-:-:S04]  /*14980*/  @P1 LOP3.LUT R2, R3, R2, RZ, 0x3c, !PT ;  /* 0x0000000203021212 */ /* 0x000fc800078e3cff */
[----:B------:R-:W-:Y:S01]  /*14990*/  @P1 LOP3.LUT R3, R3, R2, RZ, 0x3c, !PT ;  /* 0x0000000203031212 */ /* 0x000fe200078e3cff */
[----:B--2---:R0:W-:Y:S04]  /*149a0*/  STL [R1+0x850], R27 ;  /* 0x0008501b01007387 */ /* 0x0041e80000100800 */
[----:B------:R1:W2:Y:S01]  /*149b0*/  @P1 LDG.E.U8 R26, desc[UR28][R2.64] ;  /* 0x0000001c021a1981 */ /* 0x0002a2000c1e1100 */
[----:B------:R-:W-:-:S03]  /*149c0*/  PRMT R25, RZ, 0x7610, R25 ;  /* 0x00007610ff197816 */ /* 0x000fc60000000019 */
[----:B0-----:R-:W2:Y:S04]  /*149d0*/  LDL R27, [R1+0xd34] ;  /* 0x000d3400011b7983 */ /* 0x001ea80000100800 */
[----:B------:R-:W1:Y:S04]  /*149e0*/  LDL R2, [R1+0xd48] ;  /* 0x000d480001027983 */ /* 0x000e680000100800 */
[----:B------:R-:W1:Y:S02]  /*149f0*/  LDL R3, [R1+0xd4c] ;  /* 0x000d4c0001037983 */ /* 0x000e640000100800 */
[----:B-1----:R-:W-:-:S04]  /*14a00*/  @P1 LOP3.LUT R3, R3, R2, RZ, 0x3c, !PT ;  /* 0x0000000203031212 */ /* 0x002fc800078e3cff */
[----:B------:R-:W-:-:S04]  /*14a10*/  @P1 LOP3.LUT R2, R3, R2, RZ, 0x3c, !PT ;  /* 0x0000000203021212 */ /* 0x000fc800078e3cff */
[----:B------:R-:W-:Y:S01]  /*14a20*/  @P1 LOP3.LUT R3, R3, R2, RZ, 0x3c, !PT ;  /* 0x0000000203031212 */ /* 0x000fe200078e3cff */
[----:B--2---:R0:W-:Y:S04]  /*14a30*/  STL [R1+0x23bc], R26 ;  /* 0x0023bc1a01007387 */ /* 0x0041e80000100800 */
[----:B------:R1:W2:Y:S04]  /*14a40*/  @P1 LDG.E.U8 R25, desc[UR28][R2.64] ;  /* 0x0000001c02191981 */ /* 0x0002a8000c1e1100 */
[----:B------:R-:W1:Y:S04]  /*14a50*/  LDL R2, [R1+0xd40] ;  /* 0x000d400001027983 */ /* 0x000e680000100800 */
[----:B------:R-:W1:Y:S01]  /*14a60*/  LDL R3, [R1+0xd44] ;  /* 0x000d440001037983 */ /* 0x000e620000100800 */
[----:B------:R-:W-:-:S02]  /*14a70*/  PRMT R24, RZ, 0x7610, R24 ;  /* 0x00007610ff187816 */ /* 0x000fc40000000018 */
[----:B-1----:R-:W-:-:S04]  /*14a80*/  @P1 LOP3.LUT R3, R3, R2, RZ, 0x3c, !PT ;  /* 0x0000000203031212 */ /* 0x002fc800078e3cff */
[----:B------:R-:W-:-:S04]  /*14a90*/  @P1 LOP3.LUT R2, R3, R2, RZ, 0x3c, !PT ;  /* 0x0000000203021212 */ /* 0x000fc800078e3cff */
[----:B------:R-:W-:Y:S01]  /*14aa0*/  @P1 LOP3.LUT R3, R3, R2, RZ, 0x3c, !PT ;  /* 0x0000000203031212 */ /* 0x000fe200078e3cff */
[----:B--2---:R-:W-:Y:S04]  /*14ab0*/  STL [R1+0x23c0], R25 ;  /* 0x0023c01901007387 */ /* 0x004fe80000100800 */
[----:B------:R1:W2:Y:S04]  /*14ac0*/  @P1 LDG.E.U8 R24, desc[UR28][R2.64] ;  /* 0x0000001c02181981 */ /* 0x0002a8000c1e1100 */
[----:B------:R-:W1:Y:S04]  /*14ad0*/  LDL R2, [R1+0xd38] ;  /* 0x000d380001027983 */ /* 0x000e680000100800 */
[----:B------:R-:W1:Y:S01]  /*14ae0*/  LDL R3, [R1+0xd3c] ;  /* 0x000d3c0001037983 */ /* 0x000e620000100800 */
[----:B------:R-:W-:-:S02]  /*14af0*/  PRMT R13, RZ, 0x7610, R13 ;  /* 0x00007610ff0d7816 */ /* 0x000fc4000000000d */
[----:B-1----:R-:W-:-:S04]  /*14b00*/  @P1 LOP3.LUT R3, R3, R2, RZ, 0x3c, !PT ;  /* 0x0000000203031212 */ /* 0x002fc800078e3cff */
[----:B------:R-:W-:-:S04]  /*14b10*/  @P1 LOP3.LUT R2, R3, R2, RZ, 0x3c, !PT ;  /* 0x0000000203021212 */ /* 0x000fc800078e3cff */
[----:B------:R-:W-:-:S05]  /*14b20*/  @P1 LOP3.LUT R3, R3, R2, RZ, 0x3c, !PT ;  /* 0x0000000203031212 */ /* 0x000fca00078e3cff */
[----:B------:R-:W3:Y:S04]  /*14b30*/  @P1 LDG.E.U8 R13, desc[UR28][R2.64] ;  /* 0x0000001c020d1981 */ /* 0x000ee8000c1e1100 */
[----:B--2---:R-:W-:Y:S01]  /*14b40*/  STL [R1+0x23c4], R24 ;  /* 0x0023c41801007387 */ /* 0x004fe20000100800 */
[----:B0-----:R-:W-:-:S03]  /*14b50*/  PRMT R26, RZ, 0x7610, R26 ;  /* 0x00007610ff1a7816 */ /* 0x001fc6000000001a */
[----:B---3--:R0:W-:Y:S04]  /*14b60*/  STL [R1+0x840], R13 ;  /* 0x0008400d01007387 */ /* 0x0081e80000100800 */
[----:B0-----:R-:W2:Y:S04]  /*14b70*/  LDL.LU R13, [R1+0x2410] ;  /* 0x00241000010d7983 */ /* 0x001ea80000300800 */
[----:B------:R-:W3:Y:S01]  /*14b80*/  LDL R3, [R1+0xd30] ;  /* 0x000d300001037983 */ /* 0x000ee20000100800 */
[----:B------:R-:W-:Y:S01]  /*14b90*/  @P1 IMAD.MOV.U32 R2, RZ, RZ, R27 ;  /* 0x000000ffff021224 */ /* 0x000fe200078e001b */
[----:B------:R-:W-:-:S02]  /*14ba0*/  PRMT R12, RZ, 0x7610, R12 ;  /* 0x00007610ff0c7816 */ /* 0x000fc4000000000c */
[----:B------:R-:W2:Y:S04]  /*14bb0*/  LDL R27, [R1+0xd00] ;  /* 0x000d0000011b7983 */ /* 0x000ea80000100800 */
[----:B---3--:R0:W3:Y:S04]  /*14bc0*/  @P1 LDG.E.U8 R26, desc[UR28][R2.64] ;  /* 0x0000001c021a1981 */ /* 0x0080e8000c1e1100 */
[----:B------:R-:W0:Y:S04]  /*14bd0*/  LDL R2, [R1+0xd28] ;  /* 0x000d280001027983 */ /* 0x000e280000100800 */
[----:B------:R-:W0:Y:S02]  /*14be0*/  LDL R3, [R1+0xd2c] ;  /* 0x000d2c0001037983 */ /* 0x000e240000100800 */
[----:B0-----:R-:W-:-:S04]  /*14bf0*/  @P1 LOP3.LUT R3, R3, R2, RZ, 0x3c, !PT ;  /* 0x0000000203031212 */ /* 0x001fc800078e3cff */
[----:B------:R-:W-:-:S04]  /*14c00*/  @P1 LOP3.LUT R2, R3, R2, RZ, 0x3c, !PT ;  /* 0x0000000203021212 */ /* 0x000fc800078e3cff */
[----:B------:R-:W-:-:S05]  /*14c10*/  @P1 LOP3.LUT R3, R3, R2, RZ, 0x3c, !PT ;  /* 0x0000000203031212 */ /* 0x000fca00078e3cff */
[----:B------:R-:W2:Y:S04]  /*14c20*/  @P1 LDG.E.U8 R12, desc[UR28][R2.64] ;  /* 0x0000001c020c1981 */ /* 0x000ea8000c1e1100 */
[----:B---3--:R0:W-:Y:S04]  /*14c30*/  STL [R1+0x3c], R26 ;  /* 0x00003c1a01007387 */ /* 0x0081e80000100800 */
[----:B0-----:R-:W3:Y:S04]  /*14c40*/  LDL R26, [R1+0xd04] ;  /* 0x000d0400011a7983 */ /* 0x001ee80000100800 */
[----:B--2---:R0:W-:Y:S04]  /*14c50*/  STL [R1+0x38], R12 ;  /* 0x0000380c01007387 */ /* 0x0041e80000100800 */
[----:B0-----:R-:W2:Y:S04]  /*14c60*/  LDL.LU R12, [R1+0x240c] ;  /* 0x00240c00010c7983 */ /* 0x001ea80000300800 */
[----:B------:R-:W2:Y:S04]  /*14c70*/  LDL R2, [R1+0xd20] ;  /* 0x000d200001027983 */ /* 0x000ea80000100800 */
[----:B------:R-:W2:Y:S01]  /*14c80*/  LDL R3, [R1+0xd24] ;  /* 0x000d240001037983 */ /* 0x000ea20000100800 */
[----:B------:R-:W-:-:S02]  /*14c90*/  ISETP.GT.AND P0, PT, R4, 0x1c, PT ;  /* 0x0000001c0400780c */ /* 0x000fc40003f04270 */
[----:B------:R-:W-:-:S11]  /*14ca0*/  PRMT R11, RZ, 0x7610, R11 ;  /* 0x00007610ff0b7816 */ /* 0x000fd6000000000b */
        /* <DEDUP_REMOVED lines=30> */
[----:B------:R3:W2:Y:S01]  /*14e90*/  @P0 LDG.E.U8 R8, desc[UR28][R2.64] ;  /* 0x0000001c02080981 */ /* 0x0006a2000c1e1100 */
[----:B------:R-:W-:Y:S01]  /*14ea0*/  PRMT R28, RZ, 0x7610, R28 ;  /* 0x00007610ff1c7816 */ /* 0x000fe2000000001c */
[----:B---3--:R-:W-:Y:S02]  /*14eb0*/  @P0 IMAD.MOV.U32 R2, RZ, RZ, R26 ;  /* 0x000000ffff020224 */ /* 0x008fe400078e001a */
[----:B------:R-:W-:-:S05]  /*14ec0*/  @P0 IMAD.MOV.U32 R3, RZ, RZ, R27 ;  /* 0x000000ffff030224 */ /* 0x000fca00078e001b */
[----:B------:R0:W3:Y:S04]  /*14ed0*/  @P0 LDG.E.U8 R28, desc[UR28][R2.64] ;  /* 0x0000001c021c0981 */ /* 0x0000e8000c1e1100 */
[----:B--2---:R1:W-:Y:S04]  /*14ee0*/  STL [R1+0x28], R8 ;  /* 0x0000280801007387 */ /* 0x0043e80000100800 */
[----:B-1----:R-:W2:Y:S04]  /*14ef0*/  LDL.LU R8, [R1+0x23fc] ;  /* 0x0023fc0001087983 */ /* 0x002ea80000300800 */
[----:B------:R-:W0:Y:S04]  /*14f00*/  LDL R2, [R1+0xcf8] ;  /* 0x000cf80001027983 */ /* 0x000e280000100800 */
[----:B------:R-:W0:Y:S01]  /*14f10*/  LDL R3, [R1+0xcfc] ;  /* 0x000cfc0001037983 */ /* 0x000e220000100800 */
[----:B------:R-:W-:-:S03]  /*14f20*/  PRMT R7, RZ, 0x7610, R7 ;  /* 0x00007610ff077816 */ /* 0x000fc60000000007 */
[----:B------:R-:W2:Y:S04]  /*14f30*/  LDL R27, [R1+0xcd8] ;  /* 0x000cd800011b7983 */ /* 0x000ea80000100800 */
[----:B------:R-:W2:Y:S01]  /*14f40*/  LDL R26, [R1+0xcdc] ;  /* 0x000cdc00011a7983 */ /* 0x000ea20000100800 */
        /* <DEDUP_REMOVED lines=20> */
[----:B------:R-:W-:Y:S02]  /*15090*/  ISETP.GT.AND P1, PT, R4, 0x1d, PT ;  /* 0x0000001d0400780c */ /* 0x000fe40003f24270 */
[----:B--2---:R-:W-:-:S04]  /*150a0*/  @P0 LOP3.LUT R3, R3, R2, RZ, 0x3c, !PT ;  /* 0x0000000203030212 */ /* 0x004fc800078e3cff */
[----:B------:R-:W-:-:S04]  /*150b0*/  @P0 LOP3.LUT R2, R3, R2, RZ, 0x3c, !PT ;  /* 0x0000000203020212 */ /* 0x000fc800078e3cff */
[----:B------:R-:W-:-:S05]  /*150c0*/  @P0 LOP3.LUT R3, R3, R2, RZ, 0x3c, !PT ;  /* 0x0000000203030212 */ /* 0x000fca00078e3cff */
[----:B------:R3:W2:Y:S04]  /*150d0*/  @P0 LDG.E.U8 R25, desc[UR28][R2.64] ;  /* 0x0000001c02190981 */ /* 0x0006a8000c1e1100 */
[----:B------:R-:W2:Y:S01]  /*150e0*/  LDL R3, [R1+0xce0] ;  /* 0x000ce00001037983 */ /* 0x000ea20000100800 */
[----:B------:R-:W-:Y:S01]  /*150f0*/  PRMT R23, RZ, 0x7610, R23 ;  /* 0x00007610ff177816 */ /* 0x000fe20000000017 */
[----:B---3--:R-:W-:Y:S01]  /*15100*/  @P1 IMAD.MOV.U32 R2, RZ, RZ, R28 ;  /* 0x000000ffff021224 */ /* 0x008fe200078e001c */
[----:B------:R-:W-:-:S04]  /*15110*/  PRMT R22, RZ, 0x7610, R22 ;  /* 0x00007610ff167816 */ /* 0x000fc80000000016 */
[----:B--2---:R0:W2:Y:S04]  /*15120*/  @P1 LDG.E.U8 R23, desc[UR28][R2.64] ;  /* 0x0000001c02171981 */ /* 0x0040a8000c1e1100 */
[----:B------:R1:W-:Y:S01]  /*15130*/  STL [R1+0x18], R25 ;  /* 0x0000181901007387 */ /* 0x0003e20000100800 */
[----:B0-----:R-:W-:Y:S02]  /*15140*/  @P1 IMAD.MOV.U32 R2, RZ, RZ, R26 ;  /* 0x000000ffff021224 */ /* 0x001fe400078e001a */
[----:B------:R-:W-:Y:S01]  /*15150*/  @P1 IMAD.MOV.U32 R3, RZ, RZ, R27 ;  /* 0x000000ffff031224 */ /* 0x000fe200078e001b */
[----:B-1----:R-:W3:Y:S04]  /*15160*/  LDL R25, [R1+0xccc] ;  /* 0x000ccc0001197983 */ /* 0x002ee80000100800 */
[----:B------:R0:W3:Y:S04]  /*15170*/  @P1 LDG.E.U8 R22, desc[UR28][R2.64] ;  /* 0x0000001c02161981 */ /* 0x0000e8000c1e1100 */
[----:B--2---:R1:W-:Y:S04]  /*15180*/  STL [R1+0x239c], R23 ;  /* 0x00239c1701007387 */ /* 0x0043e80000100800 */
[----:B------:R-:W0:Y:S04]  /*15190*/  LDL R2, [R1+0xcd0] ;  /* 0x000cd00001027983 */ /* 0x000e280000100800 */
[----:B------:R-:W0:Y:S01]  /*151a0*/  LDL R3, [R1+0xcd4] ;  /* 0x000cd40001037983 */ /* 0x000e220000100800 */
[----:B------:R-:W-:-:S03]  /*151b0*/  PRMT R5, RZ, 0x7610, R5 ;  /* 0x00007610ff057816 */ /* 0x000fc60000000005 */
[----:B------:R-:W2:Y:S04]  /*151c0*/  LDL R28, [R1+0xcbc] ;  /* 0x000cbc00011c7983 */ /* 0x000ea80000100800 */
[----:B------:R-:W2:Y:S04]  /*151d0*/  LDL R27, [R1+0xcb0] ;  /* 0x000cb000011b7983 */ /* 0x000ea80000100800 */
[----:B------:R-:W2:Y:S04]  /*151e0*/  LDL R26, [R1+0xcb4] ;  /* 0x000cb400011a7983 */ /* 0x000ea80000100800 */
[----:B-1----:R-:W2:Y:S01]  /*151f0*/  LDL R23, [R1+0xcc4] ;  /* 0x000cc40001177983 */ /* 0x002ea20000100800 */
[----:B0-----:R-:W-:-:S04]  /*15200*/  @P1 LOP3.LUT R3, R3, R2, RZ, 0x3c, !PT ;  /* 0x0000000203031212 */ /* 0x001fc800078e3cff */
[----:B------:R-:W-:-:S04]  /*15210*/  @P1 LOP3.LUT R2, R3, R2, RZ, 0x3c, !PT ;  /* 0x0000000203021212 */ /* 0x000fc800078e3cff */
[----:B------:R-:W-:-:S05]  /*15220*/  @P1 LOP3.LUT R3, R3, R2, RZ, 0x3c, !PT ;  /* 0x0000000203031212 */ /* 0x000fca00078e3cff */
[----:B------:R-:W2:Y:S04]  /*15230*/  @P1 LDG.E.U8 R5, desc[UR28][R2.64] ;  /* 0x0000001c02051981 */ /* 0x000ea8000c1e1100 */
[----:B---3--:R-:W-:Y:S01]  /*15240*/  STL [R1+0x23a0], R22 ;  /* 0x0023a01601007387 */ /* 0x008fe20000100800 */
[----:B------:R-:W-:-:S03]  /*15250*/  PRMT R24, RZ, 0x7610, R24 ;  /* 0x00007610ff187816 */ /* 0x000fc60000000018 */
[----:B--2---:R0:W-:Y:S04]  /*15260*/  STL [R1+0xc], R5 ;  /* 0x00000c0501007387 */ /* 0x0041e80000100800 */
[----:B0-----:R-:W2:Y:S04]  /*15270*/  LDL.LU R5, [R1+0x23f0] ;  /* 0x0023f00001057983 */ /* 0x001ea80000300800 */
[----:B------:R-:W3:Y:S01]  /*15280*/  LDL R3, [R1+0xcc8] ;  /* 0x000cc80001037983 */ /* 0x000ee20000100800 */
[----:B------:R-:W-:Y:S01]  /*15290*/  @P1 IMAD.MOV.U32 R2, RZ, RZ, R25 ;  /* 0x000000ffff021224 */ /* 0x000fe200078e0019 */
[----:B------:R-:W-:-:S02]  /*152a0*/  PRMT R0, RZ, 0x7610, R0 ;  /* 0x00007610ff007816 */ /* 0x000fc40000000000 */
[----:B------:R-:W2:Y:S04]  /*152b0*/  LDL R25, [R1+0xca8] ;  /* 0x000ca80001197983 */ /* 0x000ea80000100800 */
[----:B---3--:R0:W3:Y:S04]  /*152c0*/  @P1 LDG.E.U8 R24, desc[UR28][R2.64] ;  /* 0x0000001c02181981 */ /* 0x0080e8000c1e1100 */
[----:B------:R-:W2:Y:S01]  /*152d0*/  LDL R3, [R1+0xcc0] ;  /* 0x000cc00001037983 */ /* 0x000ea20000100800 */
[----:B0-----:R-:W-:-:S03]  /*152e0*/  @P1 IMAD.MOV.U32 R2, RZ, RZ, R23 ;  /* 0x000000ffff021224 */ /* 0x001fc600078e0017 */
[----:B---3--:R0:W-:Y:S04]  /*152f0*/  STL [R1+0x8], R24 ;  /* 0x0000081801007387 */ /* 0x0081e80000100800 */
[----:B------:R-:W3:Y:S04]  /*15300*/  LDL R23, [R1+0xca0] ;  /* 0x000ca00001177983 */ /* 0x000ee80000100800 */
[----:B--2---:R1:W2:Y:S04]  /*15310*/  @P1 LDG.E.U8 R0, desc[UR28][R2.64] ;  /* 0x0000001c02001981 */ /* 0x0042a8000c1e1100 */
[----:B0-----:R-:W3:Y:S04]  /*15320*/  LDL R24, [R1+0xcac] ;  /* 0x000cac0001187983 */ /* 0x001ee80000100800 */
[----:B------:R-:W3:Y:S01]  /*15330*/  LDL R3, [R1+0xcb8] ;  /* 0x000cb80001037983 */ /* 0x000ee20000100800 */
[----:B------:R-:W-:Y:S01]  /*15340*/  PRMT R22, RZ, 0x7610, R22 ;  /* 0x00007610ff167816 */ /* 0x000fe20000000016 */
[----:B-1----:R-:W-:Y:S01]  /*15350*/  @P1 IMAD.MOV.U32 R2, RZ, RZ, R28 ;  /* 0x000000ffff021224 */ /* 0x002fe200078e001c */
[----:B------:R-:W-:-:S02]  /*15360*/  PRMT R29, RZ, 0x7610, R29 ;  /* 0x00007610ff1d7816 */ /* 0x000fc4000000001d */
[----:B------:R-:W-:Y:S01]  /*15370*/  PRMT R21, RZ, 0x7610, R21 ;  /* 0x00007610ff157816 */ /* 0x000fe20000000015 */
[----:B--2---:R0:W-:Y:S01]  /*15380*/  STL [R1+0x4], R0 ;  /* 0x0000040001007387 */ /* 0x0041e20000100800 */
[----:B------:R-:W-:Y:S02]  /*15390*/  ISETP.GT.AND P0, PT, R4, 0x1e, PT ;  /* 0x0000001e0400780c */ /* 0x000fe40003f04270 */
[----:B----4-:R-:W-:Y:S01]  /*153a0*/  PRMT R20, RZ, 0x7610, R20 ;  /* 0x00007610ff147816 */ /* 0x010fe20000000014 */
[----:B------:R-:W2:Y:S04]  /*153b0*/  LDL R28, [R1+0xc98] ;  /* 0x000c9800011c7983 */ /* 0x000ea80000100800 */
[----:B0-----:R-:W4:Y:S04]  /*153c0*/  LDL R0, [R1+0xca4] ;  /* 0x000ca40001007983 */ /* 0x001f280000100800 */
[----:B---3--:R0:W3:Y:S02]  /*153d0*/  @P1 LDG.E.U8 R22, desc[UR28][R2.64] ;  /* 0x0000001c02161981 */ /* 0x0080e4000c1e1100 */
[----:B0-----:R-:W-:-:S02]  /*153e0*/  @P1 IMAD.MOV.U32 R2, RZ, RZ, R26 ;  /* 0x000000ffff021224 */ /* 0x001fc400078e001a */
[----:B------:R-:W-:-:S05]  /*153f0*/  @P1 IMAD.MOV.U32 R3, RZ, RZ, R27 ;  /* 0x000000ffff031224 */ /* 0x000fca00078e001b */
[----:B------:R0:W2:Y:S02]  /*15400*/  @P1 LDG.E.U8 R29, desc[UR28][R2.64] ;  /* 0x0000001c021d1981 */ /* 0x0000a4000c1e1100 */
[----:B0-----:R-:W-:Y:S02]  /*15410*/  @P1 IMAD.MOV.U32 R2, RZ, RZ, R24 ;  /* 0x000000ffff021224 */ /* 0x001fe400078e0018 */
[----:B------:R-:W-:-:S05]  /*15420*/  @P1 IMAD.MOV.U32 R3, RZ, RZ, R25 ;  /* 0x000000ffff031224 */ /* 0x000fca00078e0019 */
[----:B------:R0:W2:Y:S02]  /*15430*/  @P1 LDG.E.U8 R21, desc[UR28][R2.64] ;  /* 0x0000001c02151981 */ /* 0x0000a4000c1e1100 */
[----:B0-----:R-:W-:Y:S02]  /*15440*/  @P0 IMAD.MOV.U32 R3, RZ, RZ, R23 ;  /* 0x000000ffff030224 */ /* 0x001fe400078e0017 */
[----:B----4-:R-:W-:Y:S01]  /*15450*/  @P0 IMAD.MOV.U32 R2, RZ, RZ, R0 ;  /* 0x000000ffff020224 */ /* 0x010fe200078e0000 */
[----:B---3--:R0:W-:Y:S04]  /*15460*/  STL [R1], R22 ;  /* 0x0000001601007387 */ /* 0x0081e80000100800 */
[----:B------:R1:W3:Y:S04]  /*15470*/  @P0 LDG.E.U8 R20, desc[UR28][R2.64] ;  /* 0x0000001c02140981 */ /* 0x0002e8000c1e1100 */
[----:B0-----:R-:W4:Y:S04]  /*15480*/  LDL R22, [R1+0xc9c] ;  /* 0x000c9c0001167983 */ /* 0x001f280000100800 */
[----:B--2---:R-:W-:Y:S04]  /*15490*/  STL [R1+0x2398], R29 ;  /* 0x0023981d01007387 */ /* 0x004fe80000100800 */
[----:B------:R-:W2:Y:S04]  /*154a0*/  LDL R27, [R1+0xc90] ;  /* 0x000c9000011b7983 */ /* 0x000ea80000100800 */
[----:B------:R-:W2:Y:S04]  /*154b0*/  LDL R26, [R1+0xc94] ;  /* 0x000c9400011a7983 */ /* 0x000ea80000100800 */
[----:B------:R0:W-:Y:S04]  /*154c0*/  STL [R1+0x23a4], R21 ;  /* 0x0023a41501007387 */ /* 0x0001e80000100800 */
[----:B------:R-:W2:Y:S04]  /*154d0*/  LDL R25, [R1+0xc88] ;  /* 0x000c880001197983 */ /* 0x000ea80000100800 */
[----:B------:R-:W2:Y:S04]  /*154e0*/  LDL R24, [R1+0xc8c] ;  /* 0x000c8c0001187983 */ /* 0x000ea80000100800 */
[----:B------:R-:W2:Y:S04]  /*154f0*/  LDL R23, [R1+0xc80] ;  /* 0x000c800001177983 */ /* 0x000ea80000100800 */
[----:B------:R-:W2:Y:S01]  /*15500*/  LDL R0, [R1+0xc84] ;  /* 0x000c840001007983 */ /* 0x000ea20000100800 */
[----:B------:R-:W-:Y:S01]  /*15510*/  PRMT R19, RZ, 0x7610, R19 ;  /* 0x00007610ff137816 */ /* 0x000fe20000000013 */
[----:B-1----:R-:W-:-:S02]  /*15520*/  @P0 IMAD.MOV.U32 R3, RZ, RZ, R28 ;  /* 0x000000ffff030224 */ /* 0x002fc400078e001c */
[----:B---3--:R1:W-:Y:S04]  /*15530*/  STL [R1+0x2384], R20 ;  /* 0x0023841401007387 */ /* 0x0083e80000100800 */
[----:B0-----:R-:W3:Y:S01]  /*15540*/  LDL R21, [R1+0xc7c] ;  /* 0x000c7c0001157983 */ /* 0x001ee20000100800 */
[----:B----4-:R-:W-:-:S03]  /*15550*/  @P0 IMAD.MOV.U32 R2, RZ, RZ, R22 ;  /* 0x000000ffff020224 */ /* 0x010fc600078e0016 */
[----:B------:R-:W4:Y:S04]  /*15560*/  LDL R22, [R1+0xc78] ;  /* 0x000c780001167983 */ /* 0x000f280000100800 */
[----:B------:R2:W4:Y:S01]  /*15570*/  @P0 LDG.E.U8 R19, desc[UR28][R2.64] ;  /* 0x0000001c02130981 */ /* 0x000522000c1e1100 */
[----:B------:R-:W-:Y:S02]  /*15580*/  PRMT R18, RZ, 0x7610, R18 ;  /* 0x00007610ff127816 */ /* 0x000fe40000000012 */
[----:B------:R-:W-:Y:S01]  /*15590*/  PRMT R17, RZ, 0x7610, R17 ;  /* 0x00007610ff117816 */ /* 0x000fe20000000011 */
[----:B--2---:R-:W-:Y:S02]  /*155a0*/  @P0 IMAD.MOV.U32 R2, RZ, RZ, R26 ;  /* 0x000000ffff020224 */ /* 0x004fe400078e001a */
[----:B------:R-:W-:-:S05]  /*155b0*/  @P0 IMAD.MOV.U32 R3, RZ, RZ, R27 ;  /* 0x000000ffff030224 */ /* 0x000fca00078e001b */
[----:B------:R0:W2:Y:S02]  /*155c0*/  @P0 LDG.E.U8 R18, desc[UR28][R2.64] ;  /* 0x0000001c02120981 */ /* 0x0000a4000c1e1100 */
[----:B0-----:R-:W-:Y:S02]  /*155d0*/  @P0 IMAD.MOV.U32 R2, RZ, RZ, R24 ;  /* 0x000000ffff020224 */ /* 0x001fe400078e0018 */
[----:B------:R-:W-:-:S05]  /*155e0*/  @P0 IMAD.MOV.U32 R3, RZ, RZ, R25 ;  /* 0x000000ffff030224 */ /* 0x000fca00078e0019 */
[----:B------:R0:W2:Y:S01]  /*155f0*/  @P0 LDG.E.U8 R17, desc[UR28][R2.64] ;  /* 0x0000001c02110981 */ /* 0x0000a2000c1e1100 */
[----:B------:R-:W-:Y:S01]  /*15600*/  PRMT R16, RZ, 0x7610, R16 ;  /* 0x00007610ff107816 */ /* 0x000fe20000000010 */
[----:B0-----:R-:W-:Y:S02]  /*15610*/  @P0 IMAD.MOV.U32 R2, RZ, RZ, R0 ;  /* 0x000000ffff020224 */ /* 0x001fe400078e0000 */
[----:B------:R-:W-:-:S05]  /*15620*/  @P0 IMAD.MOV.U32 R3, RZ, RZ, R23 ;  /* 0x000000ffff030224 */ /* 0x000fca00078e0017 */
[----:B------:R3:W2:Y:S01]  /*15630*/  @P0 LDG.E.U8 R16, desc[UR28][R2.64] ;  /* 0x0000001c02100981 */ /* 0x0006a2000c1e1100 */
[----:B------:R-:W-:Y:S01]  /*15640*/  PRMT R15, RZ, 0x7610, R15 ;  /* 0x00007610ff0f7816 */ /* 0x000fe2000000000f */
[----:B---3--:R-:W-:Y:S02]  /*15650*/  @P0 IMAD.MOV.U32 R2, RZ, RZ, R21 ;  /* 0x000000ffff020224 */ /* 0x008fe400078e0015 */
[----:B----4-:R-:W-:Y:S01]  /*15660*/  @P0 IMAD.MOV.U32 R3, RZ, RZ, R22 ;  /* 0x000000ffff030224 */ /* 0x010fe200078e0016 */
[----:B------:R0:W-:Y:S04]  /*15670*/  STL [R1+0x2388], R19 ;  /* 0x0023881301007387 */ /* 0x0001e80000100800 */
[----:B-1----:R-:W3:Y:S04]  /*15680*/  LDL R20, [R1+0xc70] ;  /* 0x000c700001147983 */ /* 0x002ee80000100800 */
[----:B------:R3:W4:Y:S04]  /*15690*/  @P0 LDG.E.U8 R15, desc[UR28][R2.64] ;  /* 0x0000001c020f0981 */ /* 0x000728000c1e1100 */
[----:B0-----:R-:W4:Y:S04]  /*156a0*/  LDL R19, [R1+0xc74] ;  /* 0x000c740001137983 */ /* 0x001f280000100800 */
[----:B--2---:R0:W-:Y:S04]  /*156b0*/  STL [R1+0x238c], R18 ;  /* 0x00238c1201007387 */ /* 0x0041e80000100800 */
[----:B------:R1:W-:Y:S04]  /*156c0*/  STL [R1+0x2390], R17 ;  /* 0x0023901101007387 */ /* 0x0003e80000100800 */
[----:B0-----:R-:W2:Y:S04]  /*156d0*/  LDL R18, [R1+0xc68] ;  /* 0x000c680001127983 */ /* 0x001ea80000100800 */
[----:B------:R-:W2:Y:S01]  /*156e0*/  LDL R0, [R1+0xc6c] ;  /* 0x000c6c0001007983 */ /* 0x000ea20000100800 */
[----:B------:R-:W-:-:S03]  /*156f0*/  PRMT R14, RZ, 0x7610, R14 ;  /* 0x00007610ff0e7816 */ /* 0x000fc6000000000e */
[----:B------:R0:W-:Y:S04]  /*15700*/  STL [R1+0x2394], R16 ;  /* 0x0023941001007387 */ /* 0x0001e80000100800 */
[----:B-1----:R-:W2:Y:S04]  /*15710*/  LDL R17, [R1+0xc60] ;  /* 0x000c600001117983 */ /* 0x002ea80000100800 */
[----:B0-----:R-:W2:Y:S01]  /*15720*/  LDL R16, [R1+0xc64] ;  /* 0x000c640001107983 */ /* 0x001ea20000100800 */
[----:B---3--:R-:W-:-:S03]  /*15730*/  @P0 IMAD.MOV.U32 R3, RZ, RZ, R20 ;  /* 0x000000ffff030224 */ /* 0x008fc600078e0014 */
[----:B----4-:R0:W-:Y:S04]  /*15740*/  STL [R1+0x23a8], R15 ;  /* 0x0023a80f01007387 */ /* 0x0101e80000100800 */
[----:B------:R-:W3:Y:S01]  /*15750*/  LDL R21, [R1+0xc58] ;  /* 0x000c580001157983 */ /* 0x000ee20000100800 */
[----:B------:R-:W-:-:S03]  /*15760*/  @P0 IMAD.MOV.U32 R2, RZ, RZ, R19 ;  /* 0x000000ffff020224 */ /* 0x000fc600078e0013 */
[----:B0-----:R-:W4:Y:S04]  /*15770*/  LDL R15, [R1+0xc5c] ;  /* 0x000c5c00010f7983 */ /* 0x001f280000100800 */
[----:B------:R2:W4:Y:S01]  /*15780*/  @P0 LDG.E.U8 R14, desc[UR28][R2.64] ;  /* 0x0000001c020e0981 */ /* 0x000522000c1e1100 */
[----:B------:R-:W-:Y:S02]  /*15790*/  ISETP.GT.AND P1, PT, R4, 0x1f, PT ;  /* 0x0000001f0400780c */ /* 0x000fe40003f24270 */
[----:B------:R-:W-:Y:S02]  /*157a0*/  PRMT R13, RZ, 0x7610, R13 ;  /* 0x00007610ff0d7816 */ /* 0x000fe4000000000d */
[----:B------:R-:W-:Y:S01]  /*157b0*/  PRMT R12, RZ, 0x7610, R12 ;  /* 0x00007610ff0c7816 */ /* 0x000fe2000000000c */
[----:B--2---:R-:W-:-:S02]  /*157c0*/  @P0 IMAD.MOV.U32 R3, RZ, RZ, R18 ;  /* 0x000000ffff030224 */ /* 0x004fc400078e0012 */
[----:B------:R-:W-:-:S05]  /*157d0*/  @P0 IMAD.MOV.U32 R2, RZ, RZ, R0 ;  /* 0x000000ffff020224 */ /* 0x000fca00078e0000 */
[----:B------:R0:W2:Y:S02]  /*157e0*/  @P0 LDG.E.U8 R13, desc[UR28][R2.64] ;  /* 0x0000001c020d0981 */ /* 0x0000a4000c1e1100 */
[----:B0-----:R-:W-:Y:S02]  /*157f0*/  @P1 IMAD.MOV.U32 R3, RZ, RZ, R17 ;  /* 0x000000ffff031224 */ /* 0x001fe400078e0011 */
[----:B------:R-:W-:-:S05]  /*15800*/  @P1 IMAD.MOV.U32 R2, RZ, RZ, R16 ;  /* 0x000000ffff021224 */ /* 0x000fca00078e0010 */
[----:B------:R3:W2:Y:S01]  /*15810*/  @P1 LDG.E.U8 R12, desc[UR28][R2.64] ;  /* 0x0000001c020c1981 */ /* 0x0006a2000c1e1100 */
[----:B------:R-:W-:Y:S01]  /*15820*/  PRMT R11, RZ, 0x7610, R11 ;  /* 0x00007610ff0b7816 */ /* 0x000fe2000000000b */
[----:B---3--:R-:W-:Y:S02]  /*15830*/  @P1 IMAD.MOV.U32 R3, RZ, RZ, R21 ;  /* 0x000000ffff031224 */ /* 0x008fe400078e0015 */
[----:B----4-:R-:W-:Y:S01]  /*15840*/  @P1 IMAD.MOV.U32 R2, RZ, RZ, R15 ;  /* 0x000000ffff021224 */ /* 0x010fe200078e000f */
[----:B------:R0:W-:Y:S04]  /*15850*/  STL [R1+0x23b0], R14 ;  /* 0x0023b00e01007387 */ /* 0x0001e80000100800 */
[----:B------:R-:W3:Y:S04]  /*15860*/  LDL R0, [R1+0xc54] ;  /* 0x000c540001007983 */ /* 0x000ee80000100800 */
[----:B------:R-:W4:Y:S04]  /*15870*/  LDL R20, [R1+0xc50] ;  /* 0x000c500001147983 */ /* 0x000f280000100800 */
[----:B------:R3:W4:Y:S04]  /*15880*/  @P1 LDG.E.U8 R11, desc[UR28][R2.64] ;  /* 0x0000001c020b1981 */ /* 0x000728000c1e1100 */
[----:B--2---:R1:W-:Y:S04]  /*15890*/  STL [R1+0x23b4], R13 ;  /* 0x0023b40d01007387 */ /* 0x0043e80000100800 */
[----:B------:R-:W2:Y:S04]  /*158a0*/  LDL R19, [R1+0xc48] ;  /* 0x000c480001137983 */ /* 0x000ea80000100800 */
[----:B------:R-:W2:Y:S04]  /*158b0*/  LDL R18, [R1+0xc4c] ;  /* 0x000c4c0001127983 */ /* 0x000ea80000100800 */
[----:B------:R-:W2:Y:S04]  /*158c0*/  LDL R17, [R1+0xc40] ;  /* 0x000c400001117983 */ /* 0x000ea80000100800 */
[----:B------:R-:W2:Y:S04]  /*158d0*/  LDL R16, [R1+0xc44] ;  /* 0x000c440001107983 */ /* 0x000ea80000100800 */
[----:B------:R1:W-:Y:S04]  /*158e0*/  STL [R1+0x2360], R12 ;  /* 0x0023600c01007387 */ /* 0x0003e80000100800 */
[----:B------:R-:W2:Y:S04]  /*158f0*/  LDL R15, [R1+0xc38] ;  /* 0x000c3800010f7983 */ /* 0x000ea80000100800 */
[----:B0-----:R-:W2:Y:S04]  /*15900*/  LDL R14, [R1+0xc3c] ;  /* 0x000c3c00010e7983 */ /* 0x001ea80000100800 */
[----:B-1----:R-:W2:Y:S04]  /*15910*/  LDL R13, [R1+0xc30] ;  /* 0x000c3000010d7983 */ /* 0x002ea80000100800 */
[----:B------:R-:W2:Y:S01]  /*15920*/  LDL R12, [R1+0xc34] ;  /* 0x000c3400010c7983 */ /* 0x000ea20000100800 */
[----:B---3--:R-:W-:-:S03]  /*15930*/  @P1 IMAD.MOV.U32 R2, RZ, RZ, R0 ;  /* 0x000000ffff021224 */ /* 0x008fc600078e0000 */
[----:B----4-:R0:W-:Y:S04]  /*15940*/  STL [R1+0x2364], R11 ;  /* 0x0023640b01007387 */ /* 0x0101e80000100800 */
[----:B------:R-:W3:Y:S04]  /*15950*/  LDL R0, [R1+0xc2c] ;  /* 0x000c2c0001007983 */ /* 0x000ee80000100800 */
[----:B0-----:R-:W4:Y:S01]  /*15960*/  LDL R11, [R1+0xc28] ;  /* 0x000c2800010b7983 */ /* 0x001f220000100800 */
[----:B------:R-:W-:Y:S01]  /*15970*/  PRMT R10, RZ, 0x7610, R10 ;  /* 0x00007610ff0a7816 */ /* 0x000fe2000000000a */
[----:B------:R-:W-:Y:S01]  /*15980*/  @P1 IMAD.MOV.U32 R3, RZ, RZ, R20 ;  /* 0x000000ffff031224 */ /* 0x000fe200078e0014 */
[----:B------:R-:W-:-:S04]  /*15990*/  PRMT R9, RZ, 0x7610, R9 ;  /* 0x00007610ff097816 */ /* 0x000fc80000000009 */
[----:B------:R2:W4:Y:S01]  /*159a0*/  @P1 LDG.E.U8 R10, desc[UR28][R2.64] ;  /* 0x0000001c020a1981 */ /* 0x000522000c1e1100 */
[----:B------:R-:W-:Y:S01]  /*159b0*/  PRMT R8, RZ, 0x7610, R8 ;  /* 0x00007610ff087816 */ /* 0x000fe20000000008 */
[----:B--2---:R-:W-:Y:S02]  /*159c0*/  @P1 IMAD.MOV.U32 R2, RZ, RZ, R18 ;  /* 0x000000ffff021224 */ /* 0x004fe400078e0012 */
[----:B------:R-:W-:-:S05]  /*159d0*/  @P1 IMAD.MOV.U32 R3, RZ, RZ, R19 ;  /* 0x000000ffff031224 */ /* 0x000fca00078e0013 */
[----:B------:R0:W2:Y:S01]  /*159e0*/  @P1 LDG.E.U8 R9, desc[UR28][R2.64] ;  /* 0x0000001c02091981 */ /* 0x0000a2000c1e1100 */
[----:B------:R-:W-:Y:S01]  /*159f0*/  PRMT R7, RZ, 0x7610, R7 ;  /* 0x00007610ff077816 */ /* 0x000fe20000000007 */
        /* <DEDUP_REMOVED lines=10> */
[----:B------:R3:W2:Y:S02]  /*15aa0*/  @P1 LDG.E.U8 R6, desc[UR28][R2.64] ;  /* 0x0000001c02061981 */ /* 0x0006a4000c1e1100 */
[----:B---3--:R-:W-:Y:S02]  /*15ab0*/  @P1 IMAD.MOV.U32 R2, RZ, RZ, R0 ;  /* 0x000000ffff021224 */ /* 0x008fe400078e0000 */
[----:B----4-:R-:W-:-:S05]  /*15ac0*/  @P1 IMAD.MOV.U32 R3, RZ, RZ, R11 ;  /* 0x000000ffff031224 */ /* 0x010fca00078e000b */
[----:B------:R-:W3:Y:S01]  /*15ad0*/  @P1 LDG.E.U8 R5, desc[UR28][R2.64] ;  /* 0x0000001c02051981 */ /* 0x000ee2000c1e1100 */
[----:B------:R-:W0:Y:S01]  /*15ae0*/  S2R R0, SR_TID.X ;  /* 0x0000000000007919 */ /* 0x000e220000002100 */
[----:B------:R-:W1:Y:S02]  /*15af0*/  S2R R27, SR_TID.X ;  /* 0x00000000001b7919 */ /* 0x000e640000002100 */
[----:B------:R0:W-:Y:S01]  /*15b00*/  STL [R1+0x2368], R10 ;  /* 0x0023680a01007387 */ /* 0x0001e20000100800 */
[----:B------:R-:W-:Y:S06]  /*15b10*/  BAR.SYNC.DEFER_BLOCKING 0x0 ;  /* 0x0000000000007b1d */ /* 0x000fec0000010000 */
[----:B--2---:R-:W-:Y:S04]  /*15b20*/  STL [R1+0x236c], R9 ;  /* 0x00236c0901007387 */ /* 0x004fe80000100800 */
[----:B------:R-:W-:Y:S01]  /*15b30*/  STL [R1+0x2370], R8 ;  /* 0x0023700801007387 */ /* 0x000fe20000100800 */
[----:B0-----:R-:W-:-:S02]  /*15b40*/  LOP3.LUT R10, R0, 0x1f, RZ, 0xc0, !PT ;  /* 0x0000001f000a7812 */ /* 0x001fc400078ec0ff */
[----:B-1----:R-:W-:Y:S01]  /*15b50*/  LOP3.LUT R0, R27, 0x3f, RZ, 0xc0, !PT ;  /* 0x0000003f1b007812 */ /* 0x002fe200078ec0ff */
[----:B------:R-:W-:Y:S04]  /*15b60*/  STL [R1+0x2374], R7 ;  /* 0x0023740701007387 */ /* 0x000fe80000100800 */
[----:B------:R-:W-:Y:S04]  /*15b70*/  STL [R1+0x2378], R6 ;  /* 0x0023780601007387 */ /* 0x000fe80000100800 */
[----:B------:R-:W2:Y:S04]  /*15b80*/  LDL.LU R28, [R1+0xbb4] ;  /* 0x000bb400011c7983 */ /* 0x000ea80000300800 */
[----:B------:R-:W4:Y:S04]  /*15b90*/  LDL.LU R24, [R1+0xbb0] ;  /* 0x000bb00001187983 */ /* 0x000f280000300800 */
[----:B---3--:R-:W-:Y:S04]  /*15ba0*/  STL [R1+0x237c], R5 ;  /* 0x00237c0501007387 */ /* 0x008fe80000100800 */
[----:B------:R0:W-:Y:S04]  /*15bb0*/  STL [R1+0x23c8], R27 ;  /* 0x0023c81b01007387 */ /* 0x0001e80000100800 */
[----:B0-----:R-:W3:Y:S01]  /*15bc0*/  LDL.LU R27, [R1+0xba4] ;  /* 0x000ba400011b7983 */ /* 0x001ee20000300800 */
[----:B------:R-:W-:-:S03]  /*15bd0*/  ISETP.GE.AND P0, PT, R10, R4, PT ;  /* 0x000000040a00720c */ /* 0x000fc60003f06270 */
[----:B---3--:R0:W-:Y:S04]  /*15be0*/  STL [R1+0x23ec], R27 ;  /* 0x0023ec1b01007387 */ /* 0x0081e80000100800 */
[----:B0-----:R-:W3:Y:S04]  /*15bf0*/  LDL.LU R27, [R1+0xbac] ;  /* 0x000bac00011b7983 */ /* 0x001ee80000300800 */
[----:B------:R-:W3:Y:S04]  /*15c00*/  LDL.LU R5, [R1+0xba0] ;  /* 0x000ba00001057983 */ /* 0x000ee80000300800 */
        /* <DEDUP_REMOVED lines=19> */
[----:B------:R0:W-:Y:S04]  /*15d40*/  STL [R1+0x2380], R4 ;  /* 0x0023800401007387 */ /* 0x0001e80000100800 */
[----:B--2---:R1:W-:Y:S04]  /*15d50*/  STS.U8 [R0+UR5], R28 ;  /* 0x0000001c00007988 */ /* 0x0043e80008000005 */
[----:B----4-:R2:W-:Y:S04]  /*15d60*/  STS.U8 [R0+UR5+0x40], R24 ;  /* 0x0000401800007988 */ /* 0x0105e80008000005 */
[----:B0-----:R-:W4:Y:S04]  /*15d70*/  LDL.LU R4, [R1+0xba8] ;  /* 0x000ba80001047983 */ /* 0x001f280000300800 */
[----:B------:R-:W4:Y:S04]  /*15d80*/  LDL.LU R21, [R1+0x8b0] ;  /* 0x0008b00001157983 */ /* 0x000f280000300800 */
[----:B------:R-:W4:Y:S04]  /*15d90*/  LDL.LU R29, [R1+0x8ac] ;  /* 0x0008ac00011d7983 */ /* 0x000f280000300800 */
[----:B------:R-:W4:Y:S04]  /*15da0*/  LDL.LU R22, [R1+0x8a8] ;  /* 0x0008a80001167983 */ /* 0x000f280000300800 */
[----:B------:R-:W4:Y:S04]  /*15db0*/  LDL.LU R23, [R1+0x8a4] ;  /* 0x0008a40001177983 */ /* 0x000f280000300800 */
[----:B-1----:R-:W4:Y:S04]  /*15dc0*/  LDL.LU R28, [R1+0x8a0] ;  /* 0x0008a000011c7983 */ /* 0x002f280000300800 */
[----:B--2---:R-:W2:Y:S04]  /*15dd0*/  LDL.LU R24, [R1+0x89c] ;  /* 0x00089c0001187983 */ /* 0x004ea80000300800 */
[----:B---3--:R0:W-:Y:S04]  /*15de0*/  STS.U8 [R0+UR5+0x80], R27 ;  /* 0x0000801b00007988 */ /* 0x0081e80008000005 */
[----:B0-----:R-:W3:Y:S04]  /*15df0*/  LDL.LU R27, [R1+0x23ec] ;  /* 0x0023ec00011b7983 */ /* 0x001ee80000300800 */
[----:B----4-:R-:W-:Y:S04]  /*15e00*/  STS.U8 [R0+UR5+0xc0], R4 ;  /* 0x0000c00400007988 */ /* 0x010fe80008000005 */
[----:B---3--:R-:W-:Y:S04]  /*15e10*/  STS.U8 [R0+UR5+0x100], R27 ;  /* 0x0001001b00007988 */ /* 0x008fe80008000005 */
[----:B------:R-:W-:Y:S04]  /*15e20*/  STS.U8 [R0+UR5+0x140], R5 ;  /* 0x0001400500007988 */ /* 0x000fe80008000005 */
        /* <DEDUP_REMOVED lines=17> */
[----:B------:R0:W-:Y:S04]  /*15f40*/  STS.U8 [R0+UR5+0x21c0], R25 ;  /* 0x0021c01900007988 */ /* 0x0001e80008000005 */
[----:B0-----:R-:W3:Y:S04]  /*15f50*/  LDL.LU R25, [R1+0x898] ;  /* 0x0008980001197983 */ /* 0x001ee80000300800 */
[----:B------:R-:W4:Y:S04]  /*15f60*/  LDL.LU R4, [R1+0xb8c] ;  /* 0x000b8c0001047983 */ /* 0x000f280000300800 */
[----:B------:R0:W-:Y:S02]  /*15f70*/  STS.U8 [R0+UR5+0x3040], R26 ;  /* 0x0030401a00007988 */ /* 0x0001e40008000005 */
[----:B0-----:R-:W0:Y:S02]  /*15f80*/  S2R R26, SR_TID.X ;  /* 0x00000000001a7919 */ /* 0x001e240000002100 */
[----:B------:R-:W-:Y:S04]  /*15f90*/  STS.U8 [R0+UR5+0x3000], R21 ;  /* 0x0030001500007988 */ /* 0x000fe80008000005 */
[----:B------:R-:W-:Y:S04]  /*15fa0*/  STS.U8 [R0+UR5+0x30c0], R29 ;  /* 0x0030c01d00007988 */ /* 0x000fe80008000005 */
[----:B------:R-:W-:Y:S04]  /*15fb0*/  STS.U8 [R0+UR5+0x3080], R22 ;  /* 0x0030801600007988 */ /* 0x000fe80008000005 */
[----:B------:R-:W-:Y:S04]  /*15fc0*/  STS.U8 [R0+UR5+0x3140], R23 ;  /* 0x0031401700007988 */ /* 0x000fe80008000005 */
[----:B------:R-:W-:Y:S04]  /*15fd0*/  STS.U8 [R0+UR5+0x3100], R28 ;  /* 0x0031001c00007988 */ /* 0x000fe80008000005 */
[----:B--2---:R-:W-:Y:S01]  /*15fe0*/  STS.U8 [R0+UR5+0x31c0], R24 ;  /* 0x0031c01800007988 */ /* 0x004fe20008000005 */
[----:B0-----:R-:W-:-:S04]  /*15ff0*/  LOP3.LUT R26, R26, 0x3f, RZ, 0xc0, !PT ;  /* 0x0000003f1a1a7812 */ /* 0x001fc800078ec0ff */
[----:B------:R-:W-:Y:S01]  /*16000*/  LOP3.LUT R2, R26, 0x8, RZ, 0x3c, !PT ;  /* 0x000000081a027812 */ /* 0x000fe200078e3cff */
[----:B----4-:R0:W-:Y:S04]  /*16010*/  STL [R1+0x23e8], R4 ;  /* 0x0023e80401007387 */ /* 0x0101e80000100800 */
[----:B0-----:R-:W2:Y:S04]  /*16020*/  LDL.LU R4, [R1+0xb94] ;  /* 0x000b940001047983 */ /* 0x001ea80000300800 */
[----:B------:R-:W4:Y:S04]  /*16030*/  LDL.LU R27, [R1+0xb88] ;  /* 0x000b8800011b7983 */ /* 0x000f280000300800 */
        /* <DEDUP_REMOVED lines=23> */
[----:B---3--:R0:W-:Y:S04]  /*161b0*/  STS.U8 [R0+UR5+0x3180], R25 ;  /* 0x0031801900007988 */ /* 0x0081e80008000005 */
[----:B------:R-:W3:Y:S04]  /*161c0*/  LDL.LU R24, [R1+0x888] ;  /* 0x0008880001187983 */ /* 0x000ee80000300800 */
[----:B0-----:R-:W3:Y:S04]  /*161d0*/  LDL.LU R25, [R1+0x884] ;  /* 0x0008840001197983 */ /* 0x001ee80000300800 */
[----:B------:R0:W-:Y:S04]  /*161e0*/  STL [R1+0x23b8], R0 ;  /* 0x0023b80001007387 */ /* 0x0001e80000100800 */
[----:B0-----:R-:W3:Y:S04]  /*161f0*/  LDL.LU R0, [R1+0xb90] ;  /* 0x000b900001007983 */ /* 0x001ee80000300800 */
[----:B--2---:R0:W-:Y:S04]  /*16200*/  STS.U8 [R2+UR5+0x200], R4 ;  /* 0x0002000402007988 */ /* 0x0041e80008000005 */
[----:B0-----:R-:W2:Y:S04]  /*16210*/  LDL.LU R4, [R1+0x23e8] ;  /* 0x0023e80001047983 */ /* 0x001ea80000300800 */
[----:B---3--:R0:W-:Y:S04]  /*16220*/  STS.U8 [R2+UR5+0x240], R0 ;  /* 0x0002400002007988 */ /* 0x0081e80008000005 */
[----:B0-----:R-:W3:Y:S04]  /*16230*/  LDL.LU R0, [R1+0xb70] ;  /* 0x000b700001007983 */ /* 0x001ee80000300800 */
[----:B---3--:R0:W-:Y:S04]  /*16240*/  STL [R1+0x23d8], R0 ;  /* 0x0023d80001007387 */ /* 0x0081e80000100800 */
[----:B0-----:R-:W3:Y:S04]  /*16250*/  LDL.LU R0, [R1+0x878] ;  /* 0x0008780001007983 */ /* 0x001ee80000300800 */
[----:B---3--:R0:W-:Y:S04]  /*16260*/  STL [R1+0x23e0], R0 ;  /* 0x0023e00001007387 */ /* 0x0081e80000100800 */
[----:B0-----:R-:W3:Y:S04]  /*16270*/  LDL.LU R0, [R1+0x87c] ;  /* 0x00087c0001007983 */ /* 0x001ee80000300800 */
[----:B--2---:R-:W-:Y:S04]  /*16280*/  STS.U8 [R2+UR5+0x280], R4 ;  /* 0x0002800402007988 */ /* 0x004fe80008000005 */
[----:B----4-:R-:W-:Y:S04]  /*16290*/  STS.U8 [R2+UR5+0x2c0], R27 ;  /* 0x0002c01b02007988 */ /* 0x010fe80008000005 */
        /* <DEDUP_REMOVED lines=15> */
[----:B---3--:R0:W-:Y:S04]  /*16390*/  STL [R1+0x23e4], R0 ;  /* 0x0023e40001007387 */ /* 0x0081e80000100800 */
[----:B0-----:R-:W2:Y:S04]  /*163a0*/  LDL.LU R0, [R1+0x880] ;  /* 0x0008800001007983 */ /* 0x001ea80000300800 */
[----:B------:R-:W3:Y:S04]  /*163b0*/  LDL.LU R4, [R1+0xb6c] ;  /* 0x000b6c0001047983 */ /* 0x000ee80000300800 */
[----:B------:R-:W-:Y:S04]  /*163c0*/  STS.U8 [R2+UR5+0x22c0], R19 ;  /* 0x0022c01302007988 */ /* 0x000fe80008000005 */
[----:B------:R-:W-:Y:S04]  /*163d0*/  STS.U8 [R2+UR5+0x2300], R20 ;  /* 0x0023001402007988 */ /* 0x000fe80008000005 */
[----:B------:R-:W-:Y:S04]  /*163e0*/  STS.U8 [R2+UR5+0x2340], R21 ;  /* 0x0023401502007988 */ /* 0x000fe80008000005 */
[----:B------:R0:W-:Y:S02]  /*163f0*/  STS.U8 [R2+UR5+0x2380], R26 ;  /* 0x0023801a02007988 */ /* 0x0001e40008000005 */
[----:B0-----:R-:W0:Y:S02]  /*16400*/  S2R R26, SR_TID.X ;  /* 0x00000000001a7919 */ /* 0x001e240000002100 */
[----:B------:R-:W-:Y:S04]  /*16410*/  STS.U8 [R2+UR5+0x23c0], R29 ;  /* 0x0023c01d02007988 */ /* 0x000fe80008000005 */
[----:B------:R-:W-:Y:S04]  /*16420*/  STS.U8 [R2+UR5+0x3240], R22 ;  /* 0x0032401602007988 */ /* 0x000fe80008000005 */
[----:B------:R-:W-:Y:S04]  /*16430*/  STS.U8 [R2+UR5+0x3200], R23 ;  /* 0x0032001702007988 */ /* 0x000fe80008000005 */
[----:B------:R-:W-:Y:S04]  /*16440*/  STS.U8 [R2+UR5+0x32c0], R28 ;  /* 0x0032c01c02007988 */ /* 0x000fe80008000005 */
[----:B------:R-:W-:Y:S04]  /*16450*/  STS.U8 [R2+UR5+0x3280], R24 ;  /* 0x0032801802007988 */ /* 0x000fe80008000005 */
[----:B------:R1:W-:Y:S01]  /*16460*/  STS.U8 [R2+UR5+0x3340], R25 ;  /* 0x0033401902007988 */ /* 0x0003e20008000005 */
[----:B0-----:R-:W-:-:S02]  /*16470*/  LOP3.LUT R27, R26, 0x3f, RZ, 0xc0, !PT ;  /* 0x0000003f1a1b7812 */ /* 0x001fc400078ec0ff */
[----:B------:R-:W-:Y:S01]  /*16480*/  LOP3.LUT R14, R26, 0x3f, RZ, 0xc0, !PT ;  /* 0x0000003f1a0e7812 */ /* 0x000fe200078ec0ff */
[----:B---3--:R0:W-:Y:S04]  /*16490*/  STL [R1+0x23dc], R4 ;  /* 0x0023dc0401007387 */ /* 0x0081e80000100800 */
[----:B------:R-:W3:Y:S04]  /*164a0*/  LDL.LU R5, [R1+0xb68] ;  /* 0x000b680001057983 */ /* 0x000ee80000300800 */
[----:B-1----:R-:W4:Y:S04]  /*164b0*/  LDL.LU R2, [R1+0xb64] ;  /* 0x000b640001027983 */ /* 0x002f280000300800 */
        /* <DEDUP_REMOVED lines=19> */
[----:B------:R-:W3:Y:S01]  /*165f0*/  LDL.LU R28, [R1+0x874] ;  /* 0x00087400011c7983 */ /* 0x000ee20000300800 */
[----:B0-----:R-:W-:-:S03]  /*16600*/  LOP3.LUT R4, R27, 0x8, RZ, 0x3c, !PT ;  /* 0x000000081b047812 */ /* 0x001fc600078e3cff */
[----:B------:R-:W3:Y:S04]  /*16610*/  LDL.LU R24, [R1+0x870] ;  /* 0x0008700001187983 */ /* 0x000ee80000300800 */
[----:B------:R-:W3:Y:S04]  /*16620*/  LDL.LU R25, [R1+0x86c] ;  /* 0x00086c0001197983 */ /* 0x000ee80000300800 */
[----:B------:R-:W3:Y:S01]  /*16630*/  LDL.LU R26, [R1+0x868] ;  /* 0x00086800011a7983 */ /* 0x000ee20000300800 */
[----:B------:R-:W-:-:S03]  /*16640*/  LOP3.LUT R27, R14, 0x10, RZ, 0x3c, !PT ;  /* 0x000000100e1b7812 */ /* 0x000fc600078e3cff */
[----:B------:R0:W-:Y:S04]  /*16650*/  STL [R1+0x23d4], R14 ;  /* 0x0023d40e01007387 */ /* 0x0001e80000100800 */
[----:B--2---:R1:W-:Y:S04]  /*16660*/  STS.U8 [R4+UR5+0x3300], R0 ;  /* 0x0033000004007988 */ /* 0x0043e80008000005 */
[----:B0-----:R-:W2:Y:S04]  /*16670*/  LDL.LU R14, [R1+0xb74] ;  /* 0x000b7400010e7983 */ /* 0x001ea80000300800 */
[----:B-1----:R-:W2:Y:S04]  /*16680*/  LDL.LU R0, [R1+0x23e4] ;  /* 0x0023e40001007983 */ /* 0x002ea80000300800 */
[----:B--2---:R0:W-:Y:S04]  /*16690*/  STS.U8 [R4+UR5+0x33c0], R0 ;  /* 0x0033c00004007988 */ /* 0x0041e80008000005 */
[----:B0-----:R-:W2:Y:S04]  /*166a0*/  LDL.LU R0, [R1+0x23e0] ;  /* 0x0023e00001007983 */ /* 0x001ea80000300800 */
[----:B--2---:R0:W-:Y:S04]  /*166b0*/  STS.U8 [R4+UR5+0x3380], R0 ;  /* 0x0033800004007988 */ /* 0x0041e80008000005 */
[----:B0-----:R-:W2:Y:S04]  /*166c0*/  LDL.LU R4, [R1+0x23dc] ;  /* 0x0023dc0001047983 */ /* 0x001ea80000300800 */
[----:B------:R-:W2:Y:S04]  /*166d0*/  LDL.LU R0, [R1+0x23d8] ;  /* 0x0023d80001007983 */ /* 0x000ea80000300800 */
[----:B------:R0:W-:Y:S04]  /*166e0*/  STS.U8 [R27+UR5+0x400], R14 ;  /* 0x0004000e1b007988 */ /* 0x0001e80008000005 */
[----:B0-----:R-:W4:Y:S04]  /*166f0*/  LDL.LU R14, [R1+0x864] ;  /* 0x00086400010e7983 */ /* 0x001f280000300800 */
[----:B--2---:R-:W-:Y:S04]  /*16700*/  STS.U8 [R27+UR5+0x440], R0 ;  /* 0x000440001b007988 */ /* 0x004fe80008000005 */
[----:B------:R-:W-:Y:S04]  /*16710*/  STS.U8 [R27+UR5+0x480], R4 ;  /* 0x000480041b007988 */ /* 0x000fe80008000005 */
[----:B---3--:R-:W-:Y:S04]  /*16720*/  STS.U8 [R27+UR5+0x4c0], R5 ;  /* 0x0004c0051b007988 */ /* 0x008fe80008000005 */
        /* <DEDUP_REMOVED lines=22> */
[----:B0-----:R-:W2:Y:S04]  /*16890*/  LDL.LU R24, [R1+0x858] ;  /* 0x0008580001187983 */ /* 0x001ea80000300800 */
[----:B--2---:R0:W-:Y:S04]  /*168a0*/  STL [R1+0x23cc], R24 ;  /* 0x0023cc1801007387 */ /* 0x0041e80000100800 */
[----:B0-----:R-:W2:Y:S04]  /*168b0*/  LDL.LU R24, [R1+0x85c] ;  /* 0x00085c0001187983 */ /* 0x001ea80000300800 */
[----:B------:R-:W-:Y:S04]  /*168c0*/  STS.U8 [R27+UR5+0x34c0], R25 ;  /* 0x0034c0191b007988 */ /* 0x000fe80008000005 */
[----:B------:R-:W-:Y:S04]  /*168d0*/  STS.U8 [R27+UR5+0x3480], R26 ;  /* 0x0034801a1b007988 */ /* 0x000fe80008000005 */
[----:B--2---:R0:W-:Y:S04]  /*168e0*/  STL [R1+0x23d0], R24 ;  /* 0x0023d01801007387 */ /* 0x0041e80000100800 */
[----:B0-----:R-:W2:Y:S04]  /*168f0*/  LDL.LU R24, [R1+0x860] ;  /* 0x0008600001187983 */ /* 0x001ea80000300800 */
[----:B------:R-:W3:Y:S04]  /*16900*/  LDL.LU R25, [R1+0xb54] ;  /* 0x000b540001197983 */ /* 0x000ee80000300800 */
[----:B------:R-:W4:Y:S04]  /*16910*/  LDL.LU R26, [R1+0xb50] ;  /* 0x000b5000011a7983 */ /* 0x000f280000300800 */
        /* <DEDUP_REMOVED lines=24> */
[----:B------:R0:W-:Y:S04]  /*16aa0*/  STS.U8 [R27+UR5+0x3540], R14 ;  /* 0x0035400e1b007988 */ /* 0x0001e80008000005 */
[----:B0-----:R-:W3:Y:S04]  /*16ab0*/  LDL.LU R14, [R1+0x23d4] ;  /* 0x0023d400010e7983 */ /* 0x001ee80000300800 */
[----:B--2---:R0:W-:Y:S04]  /*16ac0*/  STS.U8 [R27+UR5+0x3500], R24 ;  /* 0x003500181b007988 */ /* 0x0041e80008000005 */
[----:B0-----:R-:W2:Y:S04]  /*16ad0*/  LDL.LU R24, [R1+0x23d0] ;  /* 0x0023d00001187983 */ /* 0x001ea80000300800 */
[----:B--2---:R0:W-:Y:S04]  /*16ae0*/  STS.U8 [R27+UR5+0x35c0], R24 ;  /* 0x0035c0181b007988 */ /* 0x0041e80008000005 */
[----:B0-----:R-:W2:Y:S01]  /*16af0*/  LDL.LU R24, [R1+0x23cc] ;  /* 0x0023cc0001187983 */ /* 0x001ea20000300800 */
[----:B---3--:R-:W-:-:S03]  /*16b00*/  LOP3.LUT R14, R14, 0x18, RZ, 0x3c, !PT ;  /* 0x000000180e0e7812 */ /* 0x008fc600078e3cff */
[----:B--2---:R0:W-:Y:S04]  /*16b10*/  STS.U8 [R27+UR5+0x3580], R24 ;  /* 0x003580181b007988 */ /* 0x0041e80008000005 */
[----:B------:R1:W-:Y:S04]  /*16b20*/  STS.U8 [R14+UR5+0x600], R25 ;  /* 0x000600190e007988 */ /* 0x0003e80008000005 */
[----:B----4-:R2:W-:Y:S04]  /*16b30*/  STS.U8 [R14+UR5+0x640], R26 ;  /* 0x0006401a0e007988 */ /* 0x0105e80008000005 */
[----:B------:R3:W-:Y:S04]  /*16b40*/  STS.U8 [R14+UR5+0x680], R0 ;  /* 0x000680000e007988 */ /* 0x0007e80008000005 */
        /* <DEDUP_REMOVED lines=12> */
[----:B------:R-:W-:Y:S04]  /*16c10*/  STS.U8 [R14+UR5+0x1780], R15 ;  /* 0x0017800f0e007988 */ /* 0x000fe80008000005 */
[----:B------:R-:W-:Y:S04]  /*16c20*/  STS.U8 [R14+UR5+0x2600], R16 ;  /* 0x002600100e007988 */ /* 0x000fe80008000005 */
[----:B0-----:R-:W4:Y:S04]  /*16c30*/  LDL.LU R27, [R1+0x23c8] ;  /* 0x0023c800011b7983 */ /* 0x001f280000300800 */
[----:B------:R-:W-:Y:S04]  /*16c40*/  STS.U8 [R14+UR5+0x2640], R17 ;  /* 0x002640110e007988 */ /* 0x000fe80008000005 */
[----:B------:R-:W4:Y:S04]  /*16c50*/  LDL.LU R24, [R1+0x23c4] ;  /* 0x0023c40001187983 */ /* 0x000f280000300800 */
[----:B------:R-:W-:Y:S04]  /*16c60*/  STS.U8 [R14+UR5+0x2680], R18 ;  /* 0x002680120e007988 */ /* 0x000fe80008000005 */
[----:B-1----:R-:W4:Y:S04]  /*16c70*/  LDL.LU R25, [R1+0x23c0] ;  /* 0x0023c00001197983 */ /* 0x002f280000300800 */
[----:B------:R-:W-:Y:S04]  /*16c80*/  STS.U8 [R14+UR5+0x26c0], R19 ;  /* 0x0026c0130e007988 */ /* 0x000fe80008000005 */
[----:B--2---:R-:W2:Y:S04]  /*16c90*/  LDL.LU R26, [R1+0x23bc] ;  /* 0x0023bc00011a7983 */ /* 0x004ea80000300800 */
[----:B------:R-:W-:Y:S04]  /*16ca0*/  STS.U8 [R14+UR5+0x2700], R20 ;  /* 0x002700140e007988 */ /* 0x000fe80008000005 */
[----:B------:R-:W-:Y:S04]  /*16cb0*/  STS.U8 [R14+UR5+0x2740], R21 ;  /* 0x002740150e007988 */ /* 0x000fe80008000005 */
[----:B------:R-:W-:Y:S04]  /*16cc0*/  STS.U8 [R14+UR5+0x2780], R29 ;  /* 0x0027801d0e007988 */ /* 0x000fe80008000005 */
[----:B------:R-:W-:Y:S04]  /*16cd0*/  STS.U8 [R14+UR5+0x27c0], R22 ;  /* 0x0027c0160e007988 */ /* 0x000fe80008000005 */
[----:B------:R-:W-:Y:S04]  /*16ce0*/  STS.U8 [R14+UR5+0x3640], R23 ;  /* 0x003640170e007988 */ /* 0x000fe80008000005 */
[----:B---3--:R-:W3:Y:S04]  /*16cf0*/  LDL.LU R0, [R1+0x840] ;  /* 0x0008400001007983 */ /* 0x008ee80000300800 */
[----:B------:R0:W-:Y:S04]  /*16d00*/  STS.U8 [R14+UR5+0x3600], R28 ;  /* 0x0036001c0e007988 */ /* 0x0001e80008000005 */
[----:B----4-:R-:W4:Y:S04]  /*16d10*/  LDL.LU R13, [R1+0x3c] ;  /* 0x00003c00010d7983 */ /* 0x010f280000300800 */
[----:B0-----:R-:W4:Y:S04]  /*16d20*/  LDL.LU R28, [R1+0x38] ;  /* 0x00003800011c7983 */ /* 0x001f280000300800 */
        /* <DEDUP_REMOVED lines=19> */
[----:B------:R-:W4:Y:S01]  /*16e60*/  LDL.LU R23, [R1+0x928] ;  /* 0x0009280001177983 */ /* 0x000f220000300800 */
[----:B------:R-:W-:-:S04]  /*16e70*/  LOP3.LUT R27, R27, 0x3f, RZ, 0xc0, !PT ;  /* 0x0000003f1b1b7812 */ /* 0x000fc800078ec0ff */
[C---:B------:R-:W-:Y:S01]  /*16e80*/  LOP3.LUT R22, R27.reuse, 0x20, RZ, 0x3c, !PT ;  /* 0x000000201b167812 */ /* 0x040fe200078e3cff */
[----:B--2---:R0:W-:Y:S04]  /*16e90*/  STS.U8 [R14+UR5+0x36c0], R26 ;  /* 0x0036c01a0e007988 */ /* 0x0041e80008000005 */
[----:B------:R1:W-:Y:S04]  /*16ea0*/  STS.U8 [R14+UR5+0x3680], R25 ;  /* 0x003680190e007988 */ /* 0x0003e80008000005 */
[----:B------:R2:W-:Y:S04]  /*16eb0*/  STS.U8 [R14+UR5+0x3740], R24 ;  /* 0x003740180e007988 */ /* 0x0005e80008000005 */
[----:B---3--:R3:W-:Y:S04]  /*16ec0*/  STS.U8 [R14+UR5+0x3700], R0 ;  /* 0x003700000e007988 */ /* 0x0087e80008000005 */
[----:B0-----:R-:W4:Y:S04]  /*16ed0*/  LDL.LU R26, [R1+0x924] ;  /* 0x00092400011a7983 */ /* 0x001f280000300800 */
[----:B-1----:R-:W4:Y:S04]  /*16ee0*/  LDL.LU R25, [R1+0x920] ;  /* 0x0009200001197983 */ /* 0x002f280000300800 */
[----:B--2---:R-:W2:Y:S04]  /*16ef0*/  LDL.LU R24, [R1+0x91c] ;  /* 0x00091c0001187983 */ /* 0x004ea80000300800 */
[----:B----4-:R0:W-:Y:S04]  /*16f00*/  STS.U8 [R14+UR5+0x37c0], R13 ;  /* 0x0037c00d0e007988 */ /* 0x0101e80008000005 */
[----:B---3--:R-:W3:Y:S04]  /*16f10*/  LDL.LU R0, [R1+0x23b8] ;  /* 0x0023b80001007983 */ /* 0x008ee80000300800 */
[----:B------:R1:W-:Y:S04]  /*16f20*/  STS.U8 [R14+UR5+0x3780], R28 ;  /* 0x0037801c0e007988 */ /* 0x0003e80008000005 */
[----:B------:R-:W-:Y:S04]  /*16f30*/  STS.U8 [R22+UR5+0x800], R4 ;  /* 0x0008000416007988 */ /* 0x000fe80008000005 */
[----:B------:R-:W-:Y:S04]  /*16f40*/  STS.U8 [R22+UR5+0x840], R5 ;  /* 0x0008400516007988 */ /* 0x000fe80008000005 */
[----:B------:R-:W-:Y:S04]  /*16f50*/  STS.U8 [R22+UR5+0x880], R2 ;  /* 0x0008800216007988 */ /* 0x000fe80008000005 */
[----:B------:R-:W-:Y:S04]  /*16f60*/  STS.U8 [R22+UR5+0x8c0], R3 ;  /* 0x0008c00316007988 */ /* 0x000fe80008000005 */
[----:B0-----:R-:W4:Y:S04]  /*16f70*/  LDL.LU R13, [R1+0x23b4] ;  /* 0x0023b400010d7983 */ /* 0x001f280000300800 */
[----:B------:R0:W-:Y:S04]  /*16f80*/  STS.U8 [R22+UR5+0x900], R18 ;  /* 0x0009001216007988 */ /* 0x0001e80008000005 */
[----:B------:R0:W-:Y:S04]  /*16f90*/  STS.U8 [R22+UR5+0x940], R19 ;  /* 0x0009401316007988 */ /* 0x0001e80008000005 */
[----:B-1----:R-:W3:Y:S04]  /*16fa0*/  LDL.LU R14, [R1+0x23b0] ;  /* 0x0023b000010e7983 */ /* 0x002ee80000300800 */
[----:B------:R-:W3:Y:S04]  /*16fb0*/  LDL.LU R28, [R1+0x23ac] ;  /* 0x0023ac00011c7983 */ /* 0x000ee80000300800 */
[----:B------:R1:W-:Y:S04]  /*16fc0*/  STS.U8 [R22+UR5+0x980], R29 ;  /* 0x0009801d16007988 */ /* 0x0003e80008000005 */
[----:B0-----:R-:W3:Y:S04]  /*16fd0*/  LDL.LU R18, [R1+0x918] ;  /* 0x0009180001127983 */ /* 0x001ee80000300800 */
[----:B------:R-:W4:Y:S04]  /*16fe0*/  LDL.LU R19, [R1+0x34] ;  /* 0x0000340001137983 */ /* 0x000f280000300800 */
[----:B-1----:R-:W4:Y:S04]  /*16ff0*/  LDL.LU R29, [R1+0x30] ;  /* 0x00003000011d7983 */ /* 0x002f280000300800 */
        /* <DEDUP_REMOVED lines=11> */
[----:B------:R-:W4:Y:S04]  /*170b0*/  LDL.LU R2, [R1+0x2c] ;  /* 0x00002c0001027983 */ /* 0x000f280000300800 */
[----:B------:R1:W-:Y:S04]  /*170c0*/  STS.U8 [R22+UR5+0x2880], R21 ;  /* 0x0028801516007988 */ /* 0x0003e80008000005 */
[----:B------:R1:W-:Y:S04]  /*170d0*/  STS.U8 [R22+UR5+0x28c0], R23 ;  /* 0x0028c01716007988 */ /* 0x0003e80008000005 */
[----:B0-----:R-:W4:Y:S04]  /*170e0*/  LDL.LU R20, [R1+0x28] ;  /* 0x0000280001147983 */ /* 0x001f280000300800 */
[----:B------:R-:W4:Y:S04]  /*170f0*/  LDL.LU R15, [R1+0x20] ;  /* 0x00002000010f7983 */ /* 0x000f280000300800 */
[----:B-1----:R-:W4:Y:S04]  /*17100*/  LDL.LU R21, [R1+0x1c] ;  /* 0x00001c0001157983 */ /* 0x002f280000300800 */
[----:B------:R-:W4:Y:S04]  /*17110*/  LDL.LU R23, [R1+0x18] ;  /* 0x0000180001177983 */ /* 0x000f280000300800 */
[----:B------:R-:W4:Y:S04]  /*17120*/  LDL.LU R4, [R1+0xb14] ;  /* 0x000b140001047983 */ /* 0x000f280000300800 */
[----:B------:R-:W4:Y:S04]  /*17130*/  LDL.LU R5, [R1+0xb10] ;  /* 0x000b100001057983 */ /* 0x000f280000300800 */
[----:B------:R-:W4:Y:S04]  /*17140*/  LDL.LU R3, [R1+0xb0c] ;  /* 0x000b0c0001037983 */ /* 0x000f280000300800 */
[----:B------:R-:W4:Y:S04]  /*17150*/  LDL.LU R6, [R1+0xb08] ;  /* 0x000b080001067983 */ /* 0x000f280000300800 */
[----:B------:R0:W-:Y:S04]  /*17160*/  STS.U8 [R22+UR5+0x2900], R26 ;  /* 0x0029001a16007988 */ /* 0x0001e80008000005 */
[----:B------:R1:W-:Y:S04]  /*17170*/  STS.U8 [R22+UR5+0x2940], R25 ;  /* 0x0029401916007988 */ /* 0x0003e80008000005 */
[----:B--2---:R2:W-:Y:S04]  /*17180*/  STS.U8 [R22+UR5+0x2980], R24 ;  /* 0x0029801816007988 */ /* 0x0045e80008000005 */
[----:B0-----:R-:W4:Y:S04]  /*17190*/  LDL.LU R26, [R1+0xb04] ;  /* 0x000b0400011a7983 */ /* 0x001f280000300800 */
[----:B-1----:R-:W4:Y:S04]  /*171a0*/  LDL.LU R25, [R1+0xb00] ;  /* 0x000b000001197983 */ /* 0x002f280000300800 */
[----:B--2---:R-:W2:Y:S04]  /*171b0*/  LDL.LU R24, [R1+0xafc] ;  /* 0x000afc0001187983 */ /* 0x004ea80000300800 */
[----:B------:R-:W2:Y:S04]  /*171c0*/  LDL.LU R7, [R1+0xaf8] ;  /* 0x000af80001077983 */ /* 0x000ea80000300800 */
[----:B------:R-:W2:Y:S04]  /*171d0*/  LDL.LU R8, [R1+0xa14] ;  /* 0x000a140001087983 */ /* 0x000ea80000300800 */
[----:B------:R-:W2:Y:S04]  /*171e0*/  LDL.LU R9, [R1+0xa10] ;  /* 0x000a100001097983 */ /* 0x000ea80000300800 */
[----:B------:R-:W2:Y:S04]  /*171f0*/  LDL.LU R10, [R1+0xa0c] ;  /* 0x000a0c00010a7983 */ /* 0x000ea80000300800 */
[----:B------:R-:W2:Y:S04]  /*17200*/  LDL.LU R11, [R1+0xa08] ;  /* 0x000a0800010b7983 */ /* 0x000ea80000300800 */
[----:B------:R-:W2:Y:S04]  /*17210*/  LDL.LU R12, [R1+0xa04] ;  /* 0x000a0400010c7983 */ /* 0x000ea80000300800 */
[----:B------:R-:W2:Y:S04]  /*17220*/  LDL.LU R16, [R1+0xa00] ;  /* 0x000a000001107983 */ /* 0x000ea80000300800 */
[----:B------:R-:W2:Y:S04]  /*17230*/  LDL.LU R17, [R1+0x9fc] ;  /* 0x0009fc0001117983 */ /* 0x000ea80000300800 */
[----:B---3--:R0:W-:Y:S04]  /*17240*/  STS.U8 [R22+UR5+0x29c0], R18 ;  /* 0x0029c01216007988 */ /* 0x0081e80008000005 */
[----:B----4-:R1:W-:Y:S04]  /*17250*/  STS.U8 [R22+UR5+0x3840], R19 ;  /* 0x0038401316007988 */ /* 0x0103e80008000005 */
[----:B------:R3:W-:Y:S04]  /*17260*/  STS.U8 [R22+UR5+0x3800], R29 ;  /* 0x0038001d16007988 */ /* 0x0007e80008000005 */
[----:B0-----:R-:W4:Y:S04]  /*17270*/  LDL.LU R18, [R1+0x9f8] ;  /* 0x0009f80001127983 */ /* 0x001f280000300800 */
[----:B-1----:R-:W4:Y:S04]  /*17280*/  LDL.LU R19, [R1+0x914] ;  /* 0x0009140001137983 */ /* 0x002f280000300800 */
[----:B---3--:R-:W3:Y:S04]  /*17290*/  LDL.LU R29, [R1+0x910] ;  /* 0x00091000011d7983 */ /* 0x008ee80000300800 */
[----:B------:R0:W-:Y:S04]  /*172a0*/  STS.U8 [R22+UR5+0x38c0], R2 ;  /* 0x0038c00216007988 */ /* 0x0001e80008000005 */
[----:B------:R1:W-:Y:S01]  /*172b0*/  STS.U8 [R22+UR5+0x3880], R20 ;  /* 0x0038801416007988 */ /* 0x0003e20008000005 */
[----:B0-----:R-:W-:-:S03]  /*172c0*/  LOP3.LUT R2, R27, 0x28, RZ, 0x3c, !PT ;  /* 0x000000281b027812 */ /* 0x001fc600078e3cff */
[----:B------:R0:W-:Y:S04]  /*172d0*/  STS.U8 [R22+UR5+0x3940], R28 ;  /* 0x0039401c16007988 */ /* 0x0001e80008000005 */
[----:B------:R0:W-:Y:S04]  /*172e0*/  STS.U8 [R22+UR5+0x3900], R15 ;  /* 0x0039000f16007988 */ /* 0x0001e80008000005 */
[----:B------:R0:W-:Y:S04]  /*172f0*/  STS.U8 [R22+UR5+0x39c0], R21 ;  /* 0x0039c01516007988 */ /* 0x0001e80008000005 */
[----:B------:R0:W-:Y:S04]  /*17300*/  STS.U8 [R22+UR5+0x3980], R23 ;  /* 0x0039801716007988 */ /* 0x0001e80008000005 */
[----:B------:R-:W-:Y:S04]  /*17310*/  STS.U8 [R2+UR5+0xa00], R4 ;  /* 0x000a000402007988 */ /* 0x000fe80008000005 */
[----:B------:R-:W-:Y:S04]  /*17320*/  STS.U8 [R2+UR5+0xa40], R5 ;  /* 0x000a400502007988 */ /* 0x000fe80008000005 */
[----:B------:R-:W-:Y:S04]  /*17330*/  STS.U8 [R2+UR5+0xa80], R3 ;  /* 0x000a800302007988 */ /* 0x000fe80008000005 */
[----:B------:R-:W-:Y:S04]  /*17340*/  STS.U8 [R2+UR5+0xac0], R6 ;  /* 0x000ac00602007988 */ /* 0x000fe80008000005 */
[----:B-1----:R-:W3:Y:S04]  /*17350*/  LDL.LU R20, [R1+0x90c] ;  /* 0x00090c0001147983 */ /* 0x002ee80000300800 */
[----:B0-----:R-:W3:Y:S04]  /*17360*/  LDL.LU R28, [R1+0x908] ;  /* 0x00090800011c7983 */ /* 0x001ee80000300800 */
[----:B------:R-:W3:Y:S04]  /*17370*/  LDL.LU R27, [R1+0x904] ;  /* 0x00090400011b7983 */ /* 0x000ee80000300800 */
[----:B------:R-:W3:Y:S04]  /*17380*/  LDL.LU R15, [R1+0x23a8] ;  /* 0x0023a800010f7983 */ /* 0x000ee80000300800 */
[----:B------:R-:W3:Y:S04]  /*17390*/  LDL.LU R21, [R1+0x23a4] ;  /* 0x0023a40001157983 */ /* 0x000ee80000300800 */
[----:B------:R-:W3:Y:S04]  /*173a0*/  LDL.LU R22, [R1+0x23a0] ;  /* 0x0023a00001167983 */ /* 0x000ee80000300800 */
[----:B------:R-:W3:Y:S04]  /*173b0*/  LDL.LU R23, [R1+0x239c] ;  /* 0x00239c0001177983 */ /* 0x000ee80000300800 */
[----:B------:R0:W-:Y:S04]  /*173c0*/  STS.U8 [R2+UR5+0xb00], R26 ;  /* 0x000b001a02007988 */ /* 0x0001e80008000005 */
[----:B------:R1:W-:Y:S04]  /*173d0*/  STS.U8 [R2+UR5+0xb40], R25 ;  /* 0x000b401902007988 */ /* 0x0003e80008000005 */
[----:B--2---:R2:W-:Y:S04]  /*173e0*/  STS.U8 [R2+UR5+0xb80], R24 ;  /* 0x000b801802007988 */ /* 0x0045e80008000005 */
[----:B------:R-:W-:Y:S04]  /*173f0*/  STS.U8 [R2+UR5+0xbc0], R7 ;  /* 0x000bc00702007988 */ /* 0x000fe80008000005 */
[----:B------:R-:W-:Y:S04]  /*17400*/  STS.U8 [R2+UR5+0x1a40], R8 ;  /* 0x001a400802007988 */ /* 0x000fe80008000005 */
[----:B------:R-:W-:Y:S04]  /*17410*/  STS.U8 [R2+UR5+0x1a00], R9 ;  /* 0x001a000902007988 */ /* 0x000fe80008000005 */
[----:B------:R-:W-:Y:S04]  /*17420*/  STS.U8 [R2+UR5+0x1ac0], R10 ;  /* 0x001ac00a02007988 */ /* 0x000fe80008000005 */
[----:B------:R-:W-:Y:S04]  /*17430*/  STS.U8 [R2+UR5+0x1a80], R11 ;  /* 0x001a800b02007988 */ /* 0x000fe80008000005 */
[----:B------:R-:W-:Y:S04]  /*17440*/  STS.U8 [R2+UR5+0x1b40], R12 ;  /* 0x001b400c02007988 */ /* 0x000fe80008000005 */
[----:B0-----:R-:W3:Y:S04]  /*17450*/  LDL.LU R26, [R1+0x900] ;  /* 0x00090000011a7983 */ /* 0x001ee80000300800 */
[----:B------:R-:W-:Y:S04]  /*17460*/  STS.U8 [R2+UR5+0x1b00], R16 ;  /* 0x001b001002007988 */ /* 0x000fe80008000005 */
[----:B-1----:R-:W3:Y:S04]  /*17470*/  LDL.LU R25, [R1+0x8fc] ;  /* 0x0008fc0001197983 */ /* 0x002ee80000300800 */
[----:B------:R-:W-:Y:S04]  /*17480*/  STS.U8 [R2+UR5+0x1bc0], R17 ;  /* 0x001bc01102007988 */ /* 0x000fe80008000005 */
[----:B--2---:R-:W2:Y:S04]  /*17490*/  LDL.LU R24, [R1+0x8f8] ;  /* 0x0008f80001187983 */ /* 0x004ea80000300800 */
[----:B----4-:R-:W-:Y:S04]  /*174a0*/  STS.U8 [R2+UR5+0x1b80], R18 ;  /* 0x001b801202007988 */ /* 0x010fe80008000005 */
[----:B------:R-:W-:Y:S04]  /*174b0*/  STS.U8 [R2+UR5+0x2a00], R19 ;  /* 0x002a001302007988 */ /* 0x000fe80008000005 */
[----:B---3--:R0:W-:Y:S04]  /*174c0*/  STS.U8 [R2+UR5+0x2a40], R29 ;  /* 0x002a401d02007988 */ /* 0x0081e80008000005 */
[----:B0-----:R-:W3:Y:S04]  /*174d0*/  LDL.LU R29, [R1+0xc] ;  /* 0x00000c00011d7983 */ /* 0x001ee80000300800 */
[----:B------:R-:W4:Y:S04]  /*174e0*/  LDL.LU R4, [R1+0x8] ;  /* 0x0000080001047983 */ /* 0x000f280000300800 */
[----:B------:R-:W4:Y:S04]  /*174f0*/  LDL.LU R5, [R1+0x4] ;  /* 0x0000040001057983 */ /* 0x000f280000300800 */
[----:B------:R-:W4:Y:S04]  /*17500*/  LDL.LU R3, [R1] ;  /* 0x0000000001037983 */ /* 0x000f280000300800 */
        /* <DEDUP_REMOVED lines=8> */
[----:B------:R0:W-:Y:S04]  /*17590*/  STS.U8 [R2+UR5+0x2a80], R20 ;  /* 0x002a801402007988 */ /* 0x0001e80008000005 */
[----:B------:R-:W4:Y:S04]  /*175a0*/  LDL.LU R19, [R1+0x9f4] ;  /* 0x0009f40001137983 */ /* 0x000f280000300800 */
[----:B------:R1:W-:Y:S04]  /*175b0*/  STS.U8 [R2+UR5+0x2ac0], R28 ;  /* 0x002ac01c02007988 */ /* 0x0003e80008000005 */
[----:B------:R1:W-:Y:S04]  /*175c0*/  STS.U8 [R2+UR5+0x2b00], R27 ;  /* 0x002b001b02007988 */ /* 0x0003e80008000005 */
[----:B0-----:R-:W4:Y:S04]  /*175d0*/  LDL.LU R20, [R1+0x9f0] ;  /* 0x0009f00001147983 */ /* 0x001f280000300800 */
[----:B------:R-:W4:Y:S04]  /*175e0*/  LDL.LU R11, [R1+0x9ec] ;  /* 0x0009ec00010b7983 */ /* 0x000f280000300800 */
[----:B------:R-:W4:Y:S04]  /*175f0*/  LDL.LU R12, [R1+0x9e8] ;  /* 0x0009e800010c7983 */ /* 0x000f280000300800 */
[----:B-1----:R-:W4:Y:S04]  /*17600*/  LDL.LU R28, [R1+0x9e4] ;  /* 0x0009e400011c7983 */ /* 0x002f280000300800 */
[----:B------:R-:W4:Y:S04]  /*17610*/  LDL.LU R27, [R1+0x9e0] ;  /* 0x0009e000011b7983 */ /* 0x000f280000300800 */
[----:B------:R0:W-:Y:S04]  /*17620*/  STS.U8 [R2+UR5+0x2b40], R26 ;  /* 0x002b401a02007988 */ /* 0x0001e80008000005 */
[----:B------:R1:W-:Y:S04]  /*17630*/  STS.U8 [R2+UR5+0x2b80], R25 ;  /* 0x002b801902007988 */ /* 0x0003e80008000005 */
[----:B--2---:R2:W-:Y:S04]  /*17640*/  STS.U8 [R2+UR5+0x2bc0], R24 ;  /* 0x002bc01802007988 */ /* 0x0045e80008000005 */
[----:B------:R1:W-:Y:S04]  /*17650*/  STS.U8 [R2+UR5+0x3a40], R23 ;  /* 0x003a401702007988 */ /* 0x0003e80008000005 */
[----:B------:R2:W-:Y:S04]  /*17660*/  STS.U8 [R2+UR5+0x3a00], R22 ;  /* 0x003a001602007988 */ /* 0x0005e80008000005 */
[----:B0-----:R-:W4:Y:S04]  /*17670*/  LDL.LU R26, [R1+0x9dc] ;  /* 0x0009dc00011a7983 */ /* 0x001f280000300800 */
[----:B-1----:R-:W4:Y:S04]  /*17680*/  LDL.LU R25, [R1+0x9d8] ;  /* 0x0009d80001197983 */ /* 0x002f280000300800 */
[----:B--2---:R-:W2:Y:S04]  /*17690*/  LDL.LU R24, [R1+0x8f4] ;  /* 0x0008f40001187983 */ /* 0x004ea80000300800 */
[----:B------:R-:W2:Y:S04]  /*176a0*/  LDL.LU R23, [R1+0x8f0] ;  /* 0x0008f00001177983 */ /* 0x000ea80000300800 */
[----:B------:R-:W2:Y:S04]  /*176b0*/  LDL.LU R22, [R1+0x8ec] ;  /* 0x0008ec0001167983 */ /* 0x000ea80000300800 */
[----:B---3--:R0:W-:Y:S04]  /*176c0*/  STS.U8 [R2+UR5+0x3ac0], R29 ;  /* 0x003ac01d02007988 */ /* 0x0081e80008000005 */
[----:B0-----:R-:W3:Y:S04]  /*176d0*/  LDL.LU R29, [R1+0x2398] ;  /* 0x00239800011d7983 */ /* 0x001ee80000300800 */
[----:B----4-:R0:W-:Y:S04]  /*176e0*/  STS.U8 [R2+UR5+0x3a80], R4 ;  /* 0x003a800402007988 */ /* 0x0101e80008000005 */
[----:B------:R-:W-:Y:S04]  /*176f0*/  STS.U8 [R2+UR5+0x3b40], R5 ;  /* 0x003b400502007988 */ /* 0x000fe80008000005 */
[----:B------:R-:W-:Y:S01]  /*17700*/  STS.U8 [R2+UR5+0x3b00], R3 ;  /* 0x003b000302007988 */ /* 0x000fe20008000005 */
[----:B0-----:R-:W-:-:S03]  /*17710*/  LOP3.LUT R4, R0, 0x30, RZ, 0x3c, !PT ;  /* 0x0000003000047812 */ /* 0x001fc600078e3cff */
[----:B---3--:R-:W-:Y:S04]  /*17720*/  STS.U8 [R2+UR5+0x3bc0], R29 ;  /* 0x003bc01d02007988 */ /* 0x008fe80008000005 */
[----:B------:R-:W-:Y:S04]  /*17730*/  STS.U8 [R2+UR5+0x3b80], R21 ;  /* 0x003b801502007988 */ /* 0x000fe80008000005 */
[----:B------:R-:W-:Y:S04]  /*17740*/  STS.U8 [R4+UR5+0xc00], R6 ;  /* 0x000c000604007988 */ /* 0x000fe80008000005 */
[----:B------:R-:W-:Y:S04]  /*17750*/  STS.U8 [R4+UR5+0xc40], R7 ;  /* 0x000c400704007988 */ /* 0x000fe80008000005 */
[----:B------:R-:W-:Y:S04]  /*17760*/  STS.U8 [R4+UR5+0xc80], R8 ;  /* 0x000c800804007988 */ /* 0x000fe80008000005 */
[----:B------:R-:W-:Y:S04]  /*17770*/  STS.U8 [R4+UR5+0xcc0], R9 ;  /* 0x000cc00904007988 */ /* 0x000fe80008000005 */
[----:B------:R-:W-:Y:S04]  /*17780*/  STS.U8 [R4+UR5+0xd00], R10 ;  /* 0x000d000a04007988 */ /* 0x000fe80008000005 */
[----:B------:R0:W-:Y:S04]  /*17790*/  STS.U8 [R4+UR5+0xd40], R16 ;  /* 0x000d401004007988 */ /* 0x0001e80008000005 */
[----:B------:R1:W-:Y:S04]  /*177a0*/  STS.U8 [R4+UR5+0xd80], R17 ;  /* 0x000d801104007988 */ /* 0x0003e80008000005 */
[----:B------:R3:W-:Y:S04]  /*177b0*/  STS.U8 [R4+UR5+0xdc0], R18 ;  /* 0x000dc01204007988 */ /* 0x0007e80008000005 */
[----:B------:R4:W-:Y:S04]  /*177c0*/  STS.U8 [R4+UR5+0x1c40], R19 ;  /* 0x001c401304007988 */ /* 0x0009e80008000005 */
[----:B------:R2:W-:Y:S04]  /*177d0*/  STS.U8 [R4+UR5+0x1c00], R20 ;  /* 0x001c001404007988 */ /* 0x0005e80008000005 */
[----:B0-----:R-:W2:Y:S04]  /*177e0*/  LDL.LU R16, [R1+0x8e8] ;  /* 0x0008e80001107983 */ /* 0x001ea80000300800 */
[----:B-1----:R-:W2:Y:S04]  /*177f0*/  LDL.LU R17, [R1+0x8e4] ;  /* 0x0008e40001117983 */ /* 0x002ea80000300800 */
[----:B---3--:R-:W3:Y:S04]  /*17800*/  LDL.LU R18, [R1+0x8e0] ;  /* 0x0008e00001127983 */ /* 0x008ee80000300800 */
[----:B----4-:R-:W4:Y:S04]  /*17810*/  LDL.LU R19, [R1+0x8dc] ;  /* 0x0008dc0001137983 */ /* 0x010f280000300800 */
[----:B--2---:R-:W2:Y:S04]  /*17820*/  LDL.LU R20, [R1+0x8d8] ;  /* 0x0008d80001147983 */ /* 0x004ea80000300800 */
[----:B------:R-:W2:Y:S04]  /*17830*/  LDL.LU R5, [R1+0xad4] ;  /* 0x000ad40001057983 */ /* 0x000ea80000300800 */
[----:B------:R-:W2:Y:S04]  /*17840*/  LDL.LU R6, [R1+0xad0] ;  /* 0x000ad00001067983 */ /* 0x000ea80000300800 */
[----:B------:R-:W2:Y:S04]  /*17850*/  LDL.LU R7, [R1+0xacc] ;  /* 0x000acc0001077983 */ /* 0x000ea80000300800 */
[----:B------:R-:W2:Y:S04]  /*17860*/  LDL.LU R8, [R1+0xac8] ;  /* 0x000ac80001087983 */ /* 0x000ea80000300800 */
[----:B------:R-:W2:Y:S04]  /*17870*/  LDL.LU R9, [R1+0xac4] ;  /* 0x000ac40001097983 */ /* 0x000ea80000300800 */
[----:B------:R0:W-:Y:S04]  /*17880*/  STS.U8 [R4+UR5+0x1cc0], R11 ;  /* 0x001cc00b04007988 */ /* 0x0001e80008000005 */
[----:B------:R-:W2:Y:S04]  /*17890*/  LDL.LU R10, [R1+0xac0] ;  /* 0x000ac000010a7983 */ /* 0x000ea80000300800 */
[----:B------:R1:W-:Y:S04]  /*178a0*/  STS.U8 [R4+UR5+0x1c80], R12 ;  /* 0x001c800c04007988 */ /* 0x0003e80008000005 */
[----:B------:R0:W-:Y:S04]  /*178b0*/  STS.U8 [R4+UR5+0x1d40], R28 ;  /* 0x001d401c04007988 */ /* 0x0001e80008000005 */
[----:B------:R0:W-:Y:S04]  /*178c0*/  STS.U8 [R4+UR5+0x1d00], R27 ;  /* 0x001d001b04007988 */ /* 0x0001e80008000005 */
[----:B------:R1:W-:Y:S04]  /*178d0*/  STS.U8 [R4+UR5+0x1dc0], R26 ;  /* 0x001dc01a04007988 */ /* 0x0003e80008000005 */
[----:B------:R1:W-:Y:S04]  /*178e0*/  STS.U8 [R4+UR5+0x1d80], R25 ;  /* 0x001d801904007988 */ /* 0x0003e80008000005 */
[----:B0-----:R-:W2:Y:S04]  /*178f0*/  LDL.LU R11, [R1+0xabc] ;  /* 0x000abc00010b7983 */ /* 0x001ea80000300800 */
[----:B-1----:R-:W2:Y:S04]  /*17900*/  LDL.LU R12, [R1+0xab8] ;  /* 0x000ab800010c7983 */ /* 0x002ea80000300800 */
[----:B------:R-:W2:Y:S04]  /*17910*/  LDL.LU R28, [R1+0x9d4] ;  /* 0x0009d400011c7983 */ /* 0x000ea80000300800 */
[----:B------:R-:W2:Y:S04]  /*17920*/  LDL.LU R27, [R1+0x9d0] ;  /* 0x0009d000011b7983 */ /* 0x000ea80000300800 */
[----:B------:R-:W2:Y:S04]  /*17930*/  LDL.LU R26, [R1+0x9cc] ;  /* 0x0009cc00011a7983 */ /* 0x000ea80000300800 */
[----:B------:R0:W-:Y:S04]  /*17940*/  STS.U8 [R4+UR5+0x2c00], R24 ;  /* 0x002c001804007988 */ /* 0x0001e80008000005 */
[----:B------:R-:W2:Y:S04]  /*17950*/  LDL.LU R25, [R1+0x9c8] ;  /* 0x0009c80001197983 */ /* 0x000ea80000300800 */
        /* <DEDUP_REMOVED lines=8> */
[----:B------:R1:W-:Y:S04]  /*179e0*/  STS.U8 [R4+UR5+0x2d00], R17 ;  /* 0x002d001104007988 */ /* 0x0003e80008000005 */
[----:B---3--:R3:W-:Y:S04]  /*179f0*/  STS.U8 [R4+UR5+0x2d40], R18 ;  /* 0x002d401204007988 */ /* 0x0087e80008000005 */
[----:B----4-:R4:W-:Y:S04]  /*17a00*/  STS.U8 [R4+UR5+0x2d80], R19 ;  /* 0x002d801304007988 */ /* 0x0109e80008000005 */
[----:B--2---:R2:W-:Y:S04]  /*17a10*/  STS.U8 [R4+UR5+0x2dc0], R20 ;  /* 0x002dc01404007988 */ /* 0x0045e80008000005 */
[----:B0-----:R-:W2:Y:S04]  /*17a20*/  LDL.LU R16, [R1+0x2394] ;  /* 0x0023940001107983 */ /* 0x001ea80000300800 */
[----:B-1----:R-:W2:Y:S04]  /*17a30*/  LDL.LU R17, [R1+0x2390] ;  /* 0x0023900001117983 */ /* 0x002ea80000300800 */
[----:B---3--:R-:W3:Y:S04]  /*17a40*/  LDL.LU R18, [R1+0x238c] ;  /* 0x00238c0001127983 */ /* 0x008ee80000300800 */
[----:B----4-:R-:W4:Y:S04]  /*17a50*/  LDL.LU R19, [R1+0x2388] ;  /* 0x0023880001137983 */ /* 0x010f280000300800 */
[----:B--2---:R-:W2:Y:S01]  /*17a60*/  LDL.LU R20, [R1+0x2384] ;  /* 0x0023840001147983 */ /* 0x004ea20000300800 */
[----:B------:R-:W-:-:S03]  /*17a70*/  LOP3.LUT R0, R0, 0x38, RZ, 0x3c, !PT ;  /* 0x0000003800007812 */ /* 0x000fc600078e3cff */
[----:B--2---:R-:W-:Y:S04]  /*17a80*/  STS.U8 [R4+UR5+0x3c40], R20 ;  /* 0x003c401404007988 */ /* 0x004fe80008000005 */
[----:B----4-:R-:W-:Y:S04]  /*17a90*/  STS.U8 [R4+UR5+0x3c00], R19 ;  /* 0x003c001304007988 */ /* 0x010fe80008000005 */
[----:B---3--:R-:W-:Y:S04]  /*17aa0*/  STS.U8 [R4+UR5+0x3cc0], R18 ;  /* 0x003cc01204007988 */ /* 0x008fe80008000005 */
        /* <DEDUP_REMOVED lines=9> */
[----:B------:R2:W-:Y:S04]  /*17b40*/  STS.U8 [R0+UR5+0xf00], R9 ;  /* 0x000f000900007988 */ /* 0x0005e80008000005 */
[----:B0-----:R-:W4:Y:S04]  /*17b50*/  LDL.LU R4, [R1+0x2380] ;  /* 0x0023800001047983 */ /* 0x001f280000300800 */
[----:B-1----:R-:W4:Y:S04]  /*17b60*/  LDL.LU R5, [R1+0x237c] ;  /* 0x00237c0001057983 */ /* 0x002f280000300800 */
[----:B--2---:R-:W2:Y:S04]  /*17b70*/  LDL.LU R6, [R1+0x2378] ;  /* 0x0023780001067983 */ /* 0x004ea80000300800 */
[----:B---3--:R-:W3:Y:S04]  /*17b80*/  LDL.LU R7, [R1+0x2374] ;  /* 0x0023740001077983 */ /* 0x008ee80000300800 */
[----:B----4-:R-:W4:Y:S04]  /*17b90*/  LDL.LU R8, [R1+0x2370] ;  /* 0x0023700001087983 */ /* 0x010f280000300800 */
[----:B------:R-:W2:Y:S04]  /*17ba0*/  LDL.LU R9, [R1+0x236c] ;  /* 0x00236c0001097983 */ /* 0x000ea80000300800 */
[----:B------:R0:W-:Y:S04]  /*17bb0*/  STS.U8 [R0+UR5+0xf40], R10 ;  /* 0x000f400a00007988 */ /* 0x0001e80008000005 */
        /* <DEDUP_REMOVED lines=10> */
[----:B------:R-:W2:Y:S04]  /*17c60*/  LDL.LU R26, [R1+0x2354] ;  /* 0x00235400011a7983 */ /* 0x000ea80000300800 */
        /* <DEDUP_REMOVED lines=8> */
[----:B------:R-:W-:Y:S04]  /*17cf0*/  STS.U8 [R0+UR5+0x1f80], R2 ;  /* 0x001f800200007988 */ /* 0x000fe80008000005 */
[----:B------:R-:W-:Y:S04]  /*17d00*/  STS.U8 [R0+UR5+0x2e00], R3 ;  /* 0x002e000300007988 */ /* 0x000fe80008000005 */
[----:B--2---:R0:W-:Y:S04]  /*17d10*/  STS.U8 [R0+UR5+0x2e40], R22 ;  /* 0x002e401600007988 */ /* 0x0041e80008000005 */
[----:B------:R1:W-:Y:S04]  /*17d20*/  STS.U8 [R0+UR5+0x2e80], R23 ;  /* 0x002e801700007988 */ /* 0x0003e80008000005 */
[----:B------:R2:W-:Y:S04]  /*17d30*/  STS.U8 [R0+UR5+0x2ec0], R24 ;  /* 0x002ec01800007988 */ /* 0x0005e80008000005 */
[----:B------:R0:W-:Y:S04]  /*17d40*/  STS.U8 [R0+UR5+0x2f00], R25 ;  /* 0x002f001900007988 */ /* 0x0001e80008000005 */
[----:B------:R1:W-:Y:S04]  /*17d50*/  STS.U8 [R0+UR5+0x2f40], R26 ;  /* 0x002f401a00007988 */ /* 0x0003e80008000005 */
[----:B------:R2:W-:Y:S04]  /*17d60*/  STS.U8 [R0+UR5+0x2f80], R27 ;  /* 0x002f801b00007988 */ /* 0x0005e80008000005 */
[----:B0-----:R-:W3:Y:S04]  /*17d70*/  LDL.LU R22, [R1+0x2340] ;  /* 0x0023400001167983 */ /* 0x001ee80000300800 */
[----:B-1----:R-:W3:Y:S04]  /*17d80*/  LDL.LU R23, [R1+0x233c] ;  /* 0x00233c0001177983 */ /* 0x002ee80000300800 */
[----:B------:R-:W3:Y:S04]  /*17d90*/  LDL R3, [R1+0xc24] ;  /* 0x000c240001037983 */ /* 0x000ee80000100800 */
[----:B------:R-:W3:Y:S04]  /*17da0*/  LDL R2, [R1+0x1408] ;  /* 0x0014080001027983 */ /* 0x000ee80000100800 */
[----:B--2---:R-:W2:Y:S04]  /*17db0*/  LDL.LU R24, [R1+0x2338] ;  /* 0x0023380001187983 */ /* 0x004ea80000300800 */
[----:B------:R-:W2:Y:S04]  /*17dc0*/  LDL.LU R25, [R1+0x2334] ;  /* 0x0023340001197983 */ /* 0x000ea80000300800 */
[----:B------:R-:W2:Y:S04]  /*17dd0*/  LDL.LU R26, [R1+0x2330] ;  /* 0x00233000011a7983 */ /* 0x000ea80000300800 */
[----:B------:R-:W2:Y:S04]  /*17de0*/  LDL.LU R27, [R1+0x232c] ;  /* 0x00232c00011b7983 */ /* 0x000ea80000300800 */
[----:B------:R0:W-:Y:S04]  /*17df0*/  STS.U8 [R0+UR5+0x2fc0], R28 ;  /* 0x002fc01c00007988 */ /* 0x0001e80008000005 */
[----:B------:R-:W-:Y:S04]  /*17e00*/  STS.U8 [R0+UR5+0x3e40], R12 ;  /* 0x003e400c00007988 */ /* 0x000fe80008000005 */
[----:B------:R-:W-:Y:S04]  /*17e10*/  STS.U8 [R0+UR5+0x3e00], R11 ;  /* 0x003e000b00007988 */ /* 0x000fe80008000005 */
[----:B------:R-:W-:Y:S04]  /*17e20*/  STS.U8 [R0+UR5+0x3ec0], R10 ;  /* 0x003ec00a00007988 */ /* 0x000fe80008000005 */
[----:B------:R-:W-:Y:S04]  /*17e30*/  STS.U8 [R0+UR5+0x3e80], R9 ;  /* 0x003e800900007988 */ /* 0x000fe80008000005 */
[----:B----4-:R-:W-:Y:S04]  /*17e40*/  STS.U8 [R0+UR5+0x3f40], R8 ;  /* 0x003f400800007988 */ /* 0x010fe80008000005 */
[----:B---3--:R-:W-:Y:S04]  /*17e50*/  STS.U8 [R0+UR5+0x3f00], R7 ;  /* 0x003f000700007988 */ /* 0x008fe80008000005 */
[----:B------:R-:W-:Y:S04]  /*17e60*/  STS.U8 [R0+UR5+0x3fc0], R6 ;  /* 0x003fc00600007988 */ /* 0x000fe80008000005 */
[----:B------:R1:W-:Y:S01]  /*17e70*/  STS.U8 [R0+UR5+0x3f80], R5 ;  /* 0x003f800500007988 */ /* 0x0003e20008000005 */
[----:B------:R-:W-:Y:S06]  /*17e80*/  BAR.SYNC.DEFER_BLOCKING 0x0 ;  /* 0x0000000000007b1d */ /* 0x000fec0000010000 */
[----:B0-----:R-:W3:Y:S04]  /*17e90*/  LDL.LU R28, [R1+0x2328] ;  /* 0x00232800011c7983 */ /* 0x001ee80000300800 */
[----:B-1----:R-:W4:Y:S01]  /*17ea0*/  LDL.LU R0, [R1+0x2324] ;  /* 0x0023240001007983 */ /* 0x002f220000300800 */
[----:B--2---:R-:W-:-:S06]  /*17eb0*/  PRMT R27, RZ, 0x7610, R27 ;  /* 0x00007610ff1b7816 */ /* 0x004fcc000000001b */
[----:B------:R-:W2:Y:S04]  /*17ec0*/  @!P0 LDG.E.U8 R27, desc[UR28][R2.64] ;  /* 0x0000001c021b8981 */ /* 0x000ea8000c1e1100 */
[----:B--2---:R0:W-:Y:S04]  /*17ed0*/  STL [R1+0x30], R27 ;  /* 0x0000301b01007387 */ /* 0x0041e80000100800 */
[----:B0-----:R-:W2:Y:S04]  /*17ee0*/  LDL.LU R27, [R1+0x2320] ;  /* 0x00232000011b7983 */ /* 0x001ea80000300800 */
[----:B------:R-:W2:Y:S04]  /*17ef0*/  LDL R2, [R1+0x13f0] ;  /* 0x0013f00001027983 */ /* 0x000ea80000100800 */
[----:B------:R-:W2:Y:S01]  /*17f00*/  LDL R3, [R1+0x1414] ;  /* 0x0014140001037983 */ /* 0x000ea20000100800 */
[----:B----4-:R-:W-:-:S02]  /*17f10*/  PRMT R0, RZ, 0x7610, R0 ;  /* 0x00007610ff007816 */ /* 0x010fc40000000000 */
[----:B--2---:R-:W-:-:S04]  /*17f20*/  @!P0 LOP3.LUT R3, R3, R2, RZ, 0x3c, !PT ;  /* 0x0000000203038212 */ /* 0x004fc800078e3cff */
[----:B------:R-:W-:-:S04]  /*17f30*/  @!P0 LOP3.LUT R2, R3, R2, RZ, 0x3c, !PT ;  /* 0x0000000203028212 */ /* 0x000fc800078e3cff */
[----:B------:R-:W-:-:S05]  /*17f40*/  @!P0 LOP3.LUT R3, R3, R2, RZ, 0x3c, !PT ;  /* 0x0000000203038212 */ /* 0x000fca00078e3cff */
[----:B------:R-:W2:Y:S04]  /*17f50*/  @!P0 LDG.E.U8 R0, desc[UR28][R2.64] ;  /* 0x0000001c02008981 */ /* 0x000ea8000c1e1100 */
[----:B--2---:R0:W-:Y:S04]  /*17f60*/  STL [R1+0x2c], R0 ;  /* 0x00002c0001007387 */ /* 0x0041e80000100800 */
[----:B0-----:R-:W2:Y:S04]  /*17f70*/  LDL.LU R0, [R1+0x231c] ;  /* 0x00231c0001007983 */ /* 0x001ea80000300800 */
[----:B------:R-:W4:Y:S04]  /*17f80*/  LDL R2, [R1+0x13f4] ;  /* 0x0013f40001027983 */ /* 0x000f280000100800 */
[----:B------:R-:W4:Y:S01]  /*17f90*/  LDL R3, [R1+0x141c] ;  /* 0x00141c0001037983 */ /* 0x000f220000100800 */
[----:B---3--:R-:W-:-:S02]  /*17fa0*/  PRMT R28, RZ, 0x7610, R28 ;  /* 0x00007610ff1c7816 */ /* 0x008fc4000000001c */
[----:B----4-:R-:W-:-:S04]  /*17fb0*/  @!P0 LOP3.LUT R3, R3, R2, RZ, 0x3c, !PT ;  /* 0x0000000203038212 */ /* 0x010fc800078e3cff */
[----:B------:R-:W-:-:S04]  /*17fc0*/  @!P0 LOP3.LUT R2, R3, R2, RZ, 0x3c, !PT ;  /* 0x0000000203028212 */ /* 0x000fc800078e3cff */
[----:B------:R-:W-:-:S05]  /*17fd0*/  @!P0 LOP3.LUT R3, R3, R2, RZ, 0x3c, !PT ;  /* 0x0000000203038212 */ /* 0x000fca00078e3cff */
[----:B------:R-:W3:Y:S04]  /*17fe0*/  @!P0 LDG.E.U8 R28, desc[UR28][R2.64] ;  /* 0x0000001c021c8981 */ /* 0x000ee8000c1e1100 */
[----:B---3--:R0:W-:Y:S04]  /*17ff0*/  STL [R1+0x28], R28 ;  /* 0x0000281c01007387 */ /* 0x0081e80000100800 */
[----:B0-----:R-:W3:Y:S04]  /*18000*/  LDL.LU R28, [R1+0x2318] ;  /* 0x00231800011c7983 */ /* 0x001ee80000300800 */
[----:B------:R-:W4:Y:S04]  /*18010*/  LDL R2, [R1+0x13f8] ;  /* 0x0013f80001027983 */ /* 0x000f280000100800 */
[----:B------:R-:W4:Y:S01]  /*18020*/  LDL R3, [R1+0x1424] ;  /* 0x0014240001037983 */ /* 0x000f220000100800 */
[----:B--2---:R-:W-:-:S02]  /*18030*/  PRMT R0, RZ, 0x7610, R0 ;  /* 0x00007610ff007816 */ /* 0x004fc40000000000 */
[----:B----4-:R-:W-:-:S04]  /*18040*/  @!P0 LOP3.LUT R3, R3, R2, RZ, 0x3c, !PT ;  /* 0x0000000203038212 */ /* 0x010fc800078e3cff */
        /* <DEDUP_REMOVED lines=34> */
[----:B------:R-:W-:-:S02]  /*18270*/  PRMT R27, RZ, 0x7610, R27 ;  /* 0x00007610ff1b7816 */ /* 0x000fc4000000001b */
[----:B----4-:R-:W-:-:S04]  /*18280*/  @!P0 LOP3.LUT R3, R3, R2, RZ, 0x3c, !PT ;  /* 0x0000000203038212 */ /* 0x010fc800078e3cff */
[----:B------:R-:W-:-:S04]  /*18290*/  @!P0 LOP3.LUT R2, R3, R2, RZ, 0x3c, !PT ;  /* 0x0000000203028212 */ /* 0x000fc800078e3cff */
[----:B------:R-:W-:-:S05]  /*182a0*/  @!P0 LOP3.LUT R3, R3, R2, RZ, 0x3c, !PT ;  /* 0x0000000203038212 */ /* 0x000fca00078e3cff */
[----:B------:R-:W4:Y:S04]  /*182b0*/  @!P0 LDG.E.U8 R27, desc[UR28][R2.64] ;  /* 0x0000001c021b8981 */ /* 0x000f28000c1e1100 */
[----:B----4-:R0:W-:Y:S04]  /*182c0*/  STL [R1+0x14], R27 ;  /* 0x0000141b01007387 */ /* 0x0101e80000100800 */
[----:B0-----:R-:W4:Y:S04]  /*182d0*/  LDL.LU R27, [R1+0x2304] ;  /* 0x00230400011b7983 */ /* 0x001f280000300800 */
[----:B------:R-:W2:Y:S04]  /*182e0*/  LDL R2, [R1+0x1410] ;  /* 0x0014100001027983 */ /* 0x000ea80000100800 */
[----:B------:R-:W2:Y:S01]  /*182f0*/  LDL R3, [R1+0x1450] ;  /* 0x0014500001037983 */ /* 0x000ea20000100800 */
[----:B------:R-:W-:-:S02]  /*18300*/  PRMT R26, RZ, 0x7610, R26 ;  /* 0x00007610ff1a7816 */ /* 0x000fc4000000001a */
[----:B--2---:R-:W-:-:S04]  /*18310*/  @!P0 LOP3.LUT R3, R3, R2, RZ, 0x3c, !PT ;  /* 0x0000000203038212 */ /* 0x004fc800078e3cff */
[----:B------:R-:W-:-:S04]  /*18320*/  @!P0 LOP3.LUT R2, R3, R2, RZ, 0x3c, !PT ;  /* 0x0000000203028212 */ /* 0x000fc800078e3cff */
[----:B------:R-:W-:-:S05]  /*18330*/  @!P0 LOP3.LUT R3, R3, R2, RZ, 0x3c, !PT ;  /* 0x0000000203038212 */ /* 0x000fca00078e3cff */
[----:B------:R-:W2:Y:S04]  /*18340*/  @!P0 LDG.E.U8 R26, desc[UR28][R2.64] ;  /* 0x0000001c021a8981 */ /* 0x000ea8000c1e1100 */
[----:B--2---:R0:W-:Y:S04]  /*18350*/  STL [R1+0x10], R26 ;  /* 0x0000101a01007387 */ /* 0x0041e80000100800 */
[----:B0-----:R-:W2:Y:S04]  /*18360*/  LDL.LU R26, [R1+0x2300] ;  /* 0x00230000011a7983 */ /* 0x001ea80000300800 */
        /* <DEDUP_REMOVED lines=34> */
[----:B--2---:R0:W-:Y:S04]  /*18590*/  STL [R1], R22 ;  /* 0x0000001601007387 */ /* 0x0041e80000100800 */
[----:B0-----:R-:W2:Y:S04]  /*185a0*/  LDL.LU R22, [R1+0x22f0] ;  /* 0x0022f00001167983 */ /* 0x001ea80000300800 */
[----:B------:R-:W2:Y:S04]  /*185b0*/  LDL R2, [R1+0x143c] ;  /* 0x00143c0001027983 */ /* 0x000ea80000100800 */
[----:B------:R-:W2:Y:S01]  /*185c0*/  LDL R3, [R1+0x1478] ;  /* 0x0014780001037983 */ /* 0x000ea20000100800 */
[----:B------:R-:W-:-:S02]  /*185d0*/  PRMT R29, RZ, 0x7610, R29 ;  /* 0x00007610ff1d7816 */ /* 0x000fc4000000001d */
[----:B--2---:R-:W-:-:S04]  /*185e0*/  @!P0 LOP3.LUT R3, R3, R2, RZ, 0x3c, !PT ;  /* 0x0000000203038212 */ /* 0x004fc800078e3cff */
[----:B------:R-:W-:-:S04]  /*185f0*/  @!P0 LOP3.LUT R2, R3, R2, RZ, 0x3c, !PT ;  /* 0x0000000203028212 */ /* 0x000fc800078e3cff */
[----:B------:R-:W-:-:S05]  /*18600*/  @!P0 LOP3.LUT R3, R3, R2, RZ, 0x3c, !PT ;  /* 0x0000000203038212 */ /* 0x000fca00078e3cff */
[----:B------:R0:W2:Y:S04]  /*18610*/  @!P0 LDG.E.U8 R29, desc[UR28][R2.64] ;  /* 0x0000001c021d8981 */ /* 0x0000a8000c1e1100 */
[----:B------:R-:W0:Y:S04]  /*18620*/  LDL R2, [R1+0x1444] ;  /* 0x0014440001027983 */ /* 0x000e280000100800 */
[----:B------:R-:W0:Y:S01]  /*18630*/  LDL R3, [R1+0x1480] ;  /* 0x0014800001037983 */ /* 0x000e220000100800 */
[----:B------:R-:W-:Y:S02]  /*18640*/  PRMT R21, RZ, 0x7610, R21 ;  /* 0x00007610ff157816 */ /* 0x000fe40000000015 */
[----:B0-----:R-:W-:-:S04]  /*18650*/  @!P0 LOP3.LUT R3, R3, R2, RZ, 0x3c, !PT ;  /* 0x0000000203038212 */ /* 0x001fc800078e3cff */
        /* <DEDUP_REMOVED lines=8> */
[----:B------:R-:W-:Y:S01]  /*186e0*/  @!P0 LOP3.LUT R3, R3, R2, RZ, 0x3c, !PT ;  /* 0x0000000203038212 */ /* 0x000fe200078e3cff */
[----:B--2---:R0:W-:Y:S04]  /*186f0*/  STL [R1+0x22ec], R21 ;  /* 0x0022ec1501007387 */ /* 0x0041e80000100800 */
[----:B------:R1:W2:Y:S01]  /*18700*/  @!P0 LDG.E.U8 R20, desc[UR28][R2.64] ;  /* 0x0000001c02148981 */ /* 0x0002a2000c1e1100 */
[----:B------:R-:W-:Y:S02]  /*18710*/  PRMT R19, RZ, 0x7610, R19 ;  /* 0x00007610ff137816 */ /* 0x000fe40000000013 */
[----:B------:R-:W-:Y:S02]  /*18720*/  PRMT R18, RZ, 0x7610, R18 ;  /* 0x00007610ff127816 */ /* 0x000fe40000000012 */
[----:B------:R-:W-:Y:S01]  /*18730*/  PRMT R17, RZ, 0x7610, R17 ;  /* 0x00007610ff117816 */ /* 0x000fe20000000011 */
[----:B0-----:R-:W2:Y:S04]  /*18740*/  LDL R21, [R1+0x14a8] ;  /* 0x0014a80001157983 */ /* 0x001ea80000100800 */
[----:B------:R-:W1:Y:S04]  /*18750*/  LDL R2, [R1+0x1454] ;  /* 0x0014540001027983 */ /* 0x000e680000100800 */
[----:B------:R-:W1:Y:S02]  /*18760*/  LDL R3, [R1+0x1490] ;  /* 0x0014900001037983 */ /* 0x000e640000100800 */
[----:B-1----:R-:W-:-:S04]  /*18770*/  @!P0 LOP3.LUT R3, R3, R2, RZ, 0x3c, !PT ;  /* 0x0000000203038212 */ /* 0x002fc800078e3cff */
[----:B------:R-:W-:-:S04]  /*18780*/  @!P0 LOP3.LUT R2, R3, R2, RZ, 0x3c, !PT ;  /* 0x0000000203028212 */ /* 0x000fc800078e3cff */
[----:B------:R-:W-:-:S05]  /*18790*/  @!P0 LOP3.LUT R3, R3, R2, RZ, 0x3c, !PT ;  /* 0x0000000203038212 */ /* 0x000fca00078e3cff */
[----:B------:R0:W2:Y:S04]  /*187a0*/  @!P0 LDG.E.U8 R19, desc[UR28][R2.64] ;  /* 0x0000001c02138981 */ /* 0x0000a8000c1e1100 */
[----:B------:R-:W0:Y:S04]  /*187b0*/  LDL R2, [R1+0x145c] ;  /* 0x00145c0001027983 */ /* 0x000e280000100800 */
[----:B------:R-:W0:Y:S02]  /*187c0*/  LDL R3, [R1+0x1498] ;  /* 0x0014980001037983 */ /* 0x000e240000100800 */
[----:B0-----:R-:W-:-:S04]  /*187d0*/  @!P0 LOP3.LUT R3, R3, R2, RZ, 0x3c, !PT ;  /* 0x0000000203038212 */ /* 0x001fc800078e3cff */
        /* <DEDUP_REMOVED lines=8> */
[----:B------:R2:W3:Y:S04]  /*18860*/  @!P0 LDG.E.U8 R17, desc[UR28][R2.64] ;  /* 0x0000001c02118981 */ /* 0x0004e8000c1e1100 */
[----:B------:R-:W3:Y:S01]  /*18870*/  LDL R3, [R1+0x146c] ;  /* 0x00146c0001037983 */ /* 0x000ee20000100800 */
[----:B------:R-:W-:Y:S01]  /*18880*/  PRMT R16, RZ, 0x7610, R16 ;  /* 0x00007610ff107816 */ /* 0x000fe20000000010 */
[----:B--2---:R-:W-:Y:S01]  /*18890*/  @!P0 IMAD.MOV.U32 R2, RZ, RZ, R21 ;  /* 0x000000ffff028224 */ /* 0x004fe200078e0015 */
[----:B------:R-:W-:Y:S02]  /*188a0*/  PRMT R15, RZ, 0x7610, R15 ;  /* 0x00007610ff0f7816 */ /* 0x000fe4000000000f */
[----:B------:R-:W-:Y:S02]  /*188b0*/  PRMT R14, RZ, 0x7610, R14 ;  /* 0x00007610ff0e7816 */ /* 0x000fe4000000000e */
[----:B------:R-:W-:-:S02]  /*188c0*/  PRMT R13, RZ, 0x7610, R13 ;  /* 0x00007610ff0d7816 */ /* 0x000fc4000000000d */
[----:B------:R-:W-:Y:S02]  /*188d0*/  PRMT R12, RZ, 0x7610, R12 ;  /* 0x00007610ff0c7816 */ /* 0x000fe4000000000c */
[----:B------:R-:W-:Y:S01]  /*188e0*/  PRMT R11, RZ, 0x7610, R11 ;  /* 0x00007610ff0b7816 */ /* 0x000fe2000000000b */
[----:B------:R-:W2:Y:S04]  /*188f0*/  LDL R21, [R1+0x14e4] ;  /* 0x0014e40001157983 */ /* 0x000ea80000100800 */
[----:B---3--:R0:W3:Y:S04]  /*18900*/  @!P0 LDG.E.U8 R16, desc[UR28][R2.64] ;  /* 0x0000001c02108981 */ /* 0x0080e8000c1e1100 */
        /* <DEDUP_REMOVED lines=69> */
[----:B------:R2:W3:Y:S02]  /*18d60*/  @!P0 LDG.E.U8 R5, desc[UR28][R2.64] ;  /* 0x0000001c02058981 */ /* 0x0004e4000c1e1100 */
[----:B--2---:R-:W-:Y:S02]  /*18d70*/  @!P0 IMAD.MOV.U32 R2, RZ, RZ, R21 ;  /* 0x000000ffff028224 */ /* 0x004fe400078e0015 */
[----:B------:R-:W2:Y:S04]  /*18d80*/  LDL R3, [R1+0x14d0] ;  /* 0x0014d00001037983 */ /* 0x000ea80000100800 */
[----:B------:R-:W0:Y:S04]  /*18d90*/  LDS.U8 R21, [R0+UR5+0x8] ;  /* 0x0000080500157984 */ /* 0x000e280008000000 */
[----:B0-----:R-:W-:Y:S04]  /*18da0*/  STL [R1+0x38], R21 ;  /* 0x0000381501007387 */ /* 0x001fe80000100800 */
        /* <DEDUP_REMOVED lines=54> */
[----:B------:R-:W0:Y:S01]  /*19110*/  LDS.U8 R21, [R0+UR5+0x2188] ;  /* 0x0021880500157984 */ /* 0x000e220008000000 */
[----:B------:R-:W-:-:S06]  /*19120*/  PRMT R4, RZ, 0x7610, R4 ;  /* 0x00007610ff047816 */ /* 0x000fcc0000000004 */
[----:B--2---:R1:W2:Y:S04]  /*19130*/  @!P0 LDG.E.U8 R4, desc[UR28][R2.64] ;  /* 0x0000001c02048981 */ /* 0x0042a8000c1e1100 */
[----:B-1----:R-:W-:Y:S04]  /*19140*/  LDS.U8 R3, [R0+UR5] ;  /* 0x0000000500037984 */ /* 0x002fe80008000000 */
[----:B------:R-:W-:Y:S04]  /*19150*/  LDS.U8 R2, [R0+UR5+0x208] ;  /* 0x0002080500027984 */ /* 0x000fe80008000000 */
[----:B0-----:R-:W-:Y:S04]  /*19160*/  STL [R1+0x9c8], R21 ;  /* 0x0009c81501007387 */ /* 0x001fe80000100800 */
[----:B------:R-:W0:Y:S04]  /*19170*/  LDS.U8 R21, [R0+UR5+0x2380] ;  /* 0x0023800500157984 */ /* 0x000e280008000000 */
[----:B------:R-:W-:Y:S04]  /*19180*/  STL [R1+0x157c], R0 ;  /* 0x00157c0001007387 */ /* 0x000fe80000100800 */
[----:B------:R-:W-:Y:S04]  /*19190*/  LDS.U8 R0, [R28+UR5+0x608] ;  /* 0x000608051c007984 */ /* 0x000fe80008000000 */
[----:B0-----:R-:W-:Y:S04]  /*191a0*/  STL [R1+0x9c4], R21 ;  /* 0x0009c41501007387 */ /* 0x001fe80000100800 */
[----:B------:R-:W0:Y:S04]  /*191b0*/  LDS.U8 R21, [R28+UR5+0x400] ;  /* 0x000400051c157984 */ /* 0x000e280008000000 */
[----:B0-----:R-:W-:Y:S04]  /*191c0*/  STL [R1+0xa30], R21 ;  /* 0x000a301501007387 */ /* 0x001fe80000100800 */
[----:B------:R-:W0:Y:S04]  /*191d0*/  LDS.U8 R21, [R28+UR5+0x408] ;  /* 0x000408051c157984 */ /* 0x000e280008000000 */
[----:B------:R-:W-:Y:S04]  /*191e0*/  STL [R1+0xa2c], R0 ;  /* 0x000a2c0001007387 */ /* 0x000fe80000100800 */
[----:B------:R-:W1:Y:S04]  /*191f0*/  LDS.U8 R0, [R28+UR5+0x600] ;  /* 0x000600051c007984 */ /* 0x000e680008000000 */
[----:B0-----:R-:W-:Y:S04]  /*19200*/  STL [R1+0xa38], R21 ;  /* 0x000a381501007387 */ /* 0x001fe80000100800 */
[----:B------:R-:W0:Y:S04]  /*19210*/  LDS.U8 R21, [R28+UR5+0x2400] ;  /* 0x002400051c157984 */ /* 0x000e280008000000 */
[----:B-1----:R-:W-:Y:S04]  /*19220*/  STL [R1+0xa34], R0 ;  /* 0x000a340001007387 */ /* 0x002fe80000100800 */
        /* <DEDUP_REMOVED lines=53> */
[----:B------:R-:W-:Y:S04]  /*19580*/  STL [R1+0x1580], R28 ;  /* 0x0015801c01007387 */ /* 0x000fe80000100800 */
[----:B----4-:R-:W-:Y:S04]  /*19590*/  LDS.U8 R28, [R27+UR5+0x8] ;  /* 0x000008051b1c7984 */ /* 0x010fe80008000000 */
[----:B0-----:R-:W-:Y:S04]  /*195a0*/  STL [R1+0x1514], R21 ;  /* 0x0015141501007387 */ /* 0x001fe80000100800 */
[----:B------:R-:W0:Y:S04]  /*195b0*/  LDS.U8 R21, [R27+UR5] ;  /* 0x000000051b157984 */ /* 0x000e280008000000 */
[----:B-1----:R-:W-:Y:S04]  /*195c0*/  STL [R1+0x1510], R0 ;  /* 0x0015100001007387 */ /* 0x002fe80000100800 */
[----:B------:R-:W1:Y:S04]  /*195d0*/  LDS.U8 R0, [R27+UR5+0x208] ;  /* 0x000208051b007984 */ /* 0x000e680008000000 */
[----:B0-----:R-:W-:Y:S04]  /*195e0*/  STL [R1+0x850], R21 ;  /* 0x0008501501007387 */ /* 0x001fe80000100800 */
[----:B------:R-:W0:Y:S04]  /*195f0*/  LDS.U8 R21, [R27+UR5+0x200] ;  /* 0x000200051b157984 */ /* 0x000e280008000000 */
[----:B-1----:R-:W-:Y:S04]  /*19600*/  STL [R1+0x84c], R0 ;  /* 0x00084c0001007387 */ /* 0x002fe80000100800 */
[----:B------:R-:W1:Y:S04]  /*19610*/  LDS.U8 R0, [R27+UR5+0x2000] ;  /* 0x002000051b007984 */ /* 0x000e680008000000 */
[----:B------:R-:W-:Y:S04]  /*19620*/  STL [R1+0x858], R28 ;  /* 0x0008581c01007387 */ /* 0x000fe80000100800 */
[----:B------:R-:W4:Y:S04]  /*19630*/  LDS.U8 R28, [R27+UR5+0x2208] ;  /* 0x002208051b1c7984 */ /* 0x000f280008000000 */
[----:B0-----:R-:W-:Y:S04]  /*19640*/  STL [R1+0x854], R21 ;  /* 0x0008541501007387 */ /* 0x001fe80000100800 */
[----:B------:R-:W0:Y:S04]  /*19650*/  LDS.U8 R21, [R27+UR5+0x2008] ;  /* 0x002008051b157984 */ /* 0x000e280008000000 */
[----:B-1----:R-:W-:Y:S04]  /*19660*/  STL [R1+0x860], R0 ;  /* 0x0008600001007387 */ /* 0x002fe80000100800 */
[----:B------:R-:W1:Y:S04]  /*19670*/  LDS.U8 R0, [R27+UR5+0x2200] ;  /* 0x002200051b007984 */ /* 0x000e680008000000 */
[----:B----4-:R-:W-:Y:S04]  /*19680*/  STL [R1+0x85c], R28 ;  /* 0x00085c1c01007387 */ /* 0x010fe80000100800 */
        /* <DEDUP_REMOVED lines=48> */
[----:B------:R-:W-:Y:S04]  /*19990*/  STL [R1+0x1584], R27 ;  /* 0x0015841b01007387 */ /* 0x000fe80000100800 */
[----:B------:R-:W-:Y:S04]  /*199a0*/  LDS.U8 R27, [R26+UR5+0x408] ;  /* 0x000408051a1b7984 */ /* 0x000fe80008000000 */
        /* <DEDUP_REMOVED lines=64> */
[----:B------:R-:W4:Y:S04]  /*19db0*/  LDS.U8 R26, [R25+UR5] ;  /* 0x00000005191a7984 */ /* 0x000f280008000000 */
[----:B------:R-:W-:Y:S04]  /*19dc0*/  LDS.U8 R27, [R25+UR5+0x2188] ;  /* 0x00218805191b7984 */ /* 0x000fe80008000000 */
        /* <DEDUP_REMOVED lines=59> */
[----:B------:R-:W-:Y:S04]  /*1a180*/  LDS.U8 R26, [R25+UR5+0x2380] ;  /* 0x00238005191a7984 */ /* 0x000fe80008000000 */
        /* <DEDUP_REMOVED lines=67> */
[----:B------:R-:W-:Y:S04]  /*1a5c0*/  LDS.U8 R25, [R23+UR5+0x80] ;  /* 0x0000800517197984 */ /* 0x000fe80008000000 */
[----:B0-----:R-:W-:Y:S04]  /*1a5d0*/  STL [R1+0x1554], R21 ;  /* 0x0015541501007387 */ /* 0x001fe80000100800 */
[----:B------:R-:W-:Y:S04]  /*1a5e0*/  STL.64 [R1+0x1f20], R26 ;  /* 0x001f201a01007387 */ /* 0x000fe80000100a00 */
[----:B-1----:R-:W-:Y:S04]  /*1a5f0*/  STL [R1+0x1550], R0 ;  /* 0x0015500001007387 */ /* 0x002fe80000100800 */
[----:B------:R-:W0:Y:S04]  /*1a600*/  LDS.U8 R21, [R23+UR5] ;  /* 0x0000000517157984 */ /* 0x000e280008000000 */
        /* <DEDUP_REMOVED lines=14> */
[----:B-1----:R-:W-:Y:S04]  /*1a6f0*/  STL [R1+0x8a4], R0 ;  /* 0x0008a40001007387 */ /* 0x002fe80000100800 */
[----:B------:R-:W0:Y:S04]  /*1a700*/  LDS.U8 R0, [R23+UR5+0x88] ;  /* 0x0000880517007984 */ /* 0x000e280008000000 */
[----:B------:R-:W-:Y:S04]  /*1a710*/  LDS.U8 R21, [R23+UR5+0x2080] ;  /* 0x0020800517157984 */ /* 0x000fe80008000000 */
[----:B----4-:R-:W-:Y:S04]  /*1a720*/  STL.64 [R1+0x20b0], R24 ;  /* 0x0020b01801007387 */ /* 0x010fe80000100a00 */
        /* <DEDUP_REMOVED lines=40> */
[----:B------:R-:W-:Y:S04]  /*1a9b0*/  STL [R1+0x1594], R23 ;  /* 0x0015941701007387 */ /* 0x000fe80000100800 */
[----:B------:R-:W1:Y:S04]  /*1a9c0*/  LDS.U8 R23, [R22+UR5+0x400] ;  /* 0x0004000516177984 */ /* 0x000e680008000000 */
[----:B----4-:R-:W-:Y:S04]  /*1a9d0*/  STL [R1+0xa28], R21 ;  /* 0x000a281501007387 */ /* 0x010fe80000100800 */
[----:B------:R-:W4:Y:S04]  /*1a9e0*/  LDS.U8 R21, [R22+UR5+0x608] ;  /* 0x0006080516157984 */ /* 0x000f280008000000 */
        /* <DEDUP_REMOVED lines=21> */
[----:B-1----:R1:W-:Y:S04]  /*1ab40*/  STL [R1+0xb0c], R23 ;  /* 0x000b0c1701007387 */ /* 0x0023e80000100800 */
[----:B-1----:R-:W2:Y:S04]  /*1ab50*/  LDL.LU R23, [R1+0x2c] ;  /* 0x00002c0001177983 */ /* 0x002ea80000300800 */
[----:B----4-:R-:W-:Y:S04]  /*1ab60*/  STL [R1+0xb18], R21 ;  /* 0x000b181501007387 */ /* 0x010fe80000100800 */
[----:B------:R-:W4:Y:S04]  /*1ab70*/  LDL.LU R25, [R1+0x20] ;  /* 0x0000200001197983 */ /* 0x000f280000300800 */
[----:B------:R-:W1:Y:S04]  /*1ab80*/  LDS.U8 R21, [R22+UR5+0x2688] ;  /* 0x0026880516157984 */ /* 0x000e680008000000 */
[----:B0-----:R0:W-:Y:S04]  /*1ab90*/  STL [R1+0xb14], R0 ;  /* 0x000b140001007387 */ /* 0x0011e80000100800 */
[----:B------:R-:W2:Y:S04]  /*1aba0*/  LDL.LU R26, [R1+0x1c] ;  /* 0x00001c00011a7983 */ /* 0x000ea80000300800 */
[----:B------:R-:W2:Y:S04]  /*1abb0*/  LDL.LU R27, [R1+0x10] ;  /* 0x00001000011b7983 */ /* 0x000ea80000300800 */
[----:B------:R-:W2:Y:S04]  /*1abc0*/  LDL.LU R28, [R1+0xc] ;  /* 0x00000c00011c7983 */ /* 0x000ea80000300800 */
[----:B0-----:R-:W2:Y:S04]  /*1abd0*/  LDL.LU R0, [R1] ;  /* 0x0000000001007983 */ /* 0x001ea80000300800 */
[----:B------:R-:W-:Y:S04]  /*1abe0*/  STL [R1+0xb20], R24 ;  /* 0x000b201801007387 */ /* 0x000fe80000100800 */
        /* <DEDUP_REMOVED lines=30> */
[----:B0-----:R-:W-:Y:S04]  /*1add0*/  STL [R1+0x156c], R24 ;  /* 0x00156c1801007387 */ /* 0x001fe80000100800 */
[----:B------:R-:W0:Y:S04]  /*1ade0*/  LDS.U8 R24, [R22+UR5+0x2788] ;  /* 0x0027880516187984 */ /* 0x000e280008000000 */
[----:B0-----:R-:W-:Y:S04]  /*1adf0*/  STL [R1+0x1568], R24 ;  /* 0x0015681801007387 */ /* 0x001fe80000100800 */
[----:B------:R-:W0:Y:S04]  /*1ae00*/  LDS.U8 R24, [R22+UR5+0x2588] ;  /* 0x0025880516187984 */ /* 0x000e280008000000 */
[----:B0-----:R-:W-:Y:S04]  /*1ae10*/  STL [R1+0x1574], R24 ;  /* 0x0015741801007387 */ /* 0x001fe80000100800 */
[----:B------:R-:W0:Y:S01]  /*1ae20*/  LDS.U8 R24, [R22+UR5+0x2780] ;  /* 0x0027800516187984 */ /* 0x000e220008000000 */
[----:B------:R-:W1:Y:S01]  /*1ae30*/  S2R R21, SR_TID.X ;  /* 0x0000000000157919 */ /* 0x000e620000002100 */
[----:B------:R-:W-:Y:S06]  /*1ae40*/  BAR.SYNC.DEFER_BLOCKING 0x0 ;  /* 0x0000000000007b1d */ /* 0x000fec0000010000 */
[----:B0-----:R0:W-:Y:S04]  /*1ae50*/  STL [R1+0x1570], R24 ;  /* 0x0015701801007387 */ /* 0x0011e80000100800 */
[----:B0-----:R-:W2:Y:S04]  /*1ae60*/  LDL.LU R24, [R1+0x24] ;  /* 0x0000240001187983 */ /* 0x001ea80000300800 */
[----:B------:R0:W-:Y:S04]  /*1ae70*/  STL [R1+0x1598], R22 ;  /* 0x0015981601007387 */ /* 0x0001e80000100800 */
[----:B0-----:R-:W2:Y:S01]  /*1ae80*/  LDL.LU R22, [R1+0x30] ;  /* 0x0000300001167983 */ /* 0x001ea20000300800 */
[----:B-1----:R-:W-:-:S05]  /*1ae90*/  LOP3.LUT R21, R21, 0x3f, RZ, 0xc0, !PT ;  /* 0x0000003f15157812 */ /* 0x002fca00078ec0ff */
[----:B--2---:R0:W-:Y:S04]  /*1aea0*/  STS.U8 [R21+UR5], R22 ;  /* 0x0000001615007988 */ /* 0x0041e80008000005 */
[----:B------:R1:W-:Y:S04]  /*1aeb0*/  STS.U8 [R21+UR5+0x40], R23 ;  /* 0x0000401715007988 */ /* 0x0003e80008000005 */
[----:B----4-:R2:W-:Y:S04]  /*1aec0*/  STS.U8 [R21+UR5+0x100], R25 ;  /* 0x0001001915007988 */ /* 0x0105e80008000005 */
[----:B------:R4:W-:Y:S04]  /*1aed0*/  STS.U8 [R21+UR5+0x140], R26 ;  /* 0x0001401a15007988 */ /* 0x0009e80008000005 */
[----:B------:R0:W-:Y:S04]  /*1aee0*/  STS.U8 [R21+UR5+0x200], R27 ;  /* 0x0002001b15007988 */ /* 0x0001e80008000005 */
[----:B------:R1:W-:Y:S04]  /*1aef0*/  STS.U8 [R21+UR5+0x240], R28 ;  /* 0x0002401c15007988 */ /* 0x0003e80008000005 */
[----:B------:R-:W-:Y:S04]  /*1af00*/  STS.U8 [R21+UR5+0x300], R0 ;  /* 0x0003000015007988 */ /* 0x000fe80008000005 */
[----:B0-----:R-:W3:Y:S04]  /*1af10*/  LDL.LU R22, [R1+0x38] ;  /* 0x0000380001167983 */ /* 0x001ee80000300800 */
[----:B-1----:R-:W3:Y:S04]  /*1af20*/  LDL.LU R23, [R1+0x34] ;  /* 0x0000340001177983 */ /* 0x002ee80000300800 */
[----:B--2---:R-:W2:Y:S04]  /*1af30*/  LDL.LU R25, [R1+0x840] ;  /* 0x0008400001197983 */ /* 0x004ea80000300800 */
[----:B----4-:R-:W2:Y:S04]  /*1af40*/  LDL.LU R26, [R1+0x3c] ;  /* 0x00003c00011a7983 */ /* 0x010ea80000300800 */
[----:B------:R-:W4:Y:S04]  /*1af50*/  LDL.LU R27, [R1+0x848] ;  /* 0x00084800011b7983 */ /* 0x000f280000300800 */
[----:B------:R-:W4:Y:S04]  /*1af60*/  LDL.LU R28, [R1+0x844] ;  /* 0x00084400011c7983 */ /* 0x000f280000300800 */
        /* <DEDUP_REMOVED lines=11> */
[----:B0-----:R-:W4:Y:S01]  /*1b020*/  LDL.LU R21, [R1+0x22ec] ;  /* 0x0022ec0001157983 */ /* 0x001f220000300800 */
[----:B------:R-:W0:Y:S02]  /*1b030*/  S2R R0, SR_TID.X ;  /* 0x0000000000007919 */ /* 0x000e240000002100 */
[----:B0-----:R-:W-:-:S04]  /*1b040*/  LOP3.LUT R13, R0, 0x3f, RZ, 0xc0, !PT ;  /* 0x0000003f000d7812 */ /* 0x001fc800078ec0ff */
[----:B------:R-:W-:Y:S01]  /*1b050*/  LOP3.LUT R0, R13, 0x10, RZ, 0x3c, !PT ;  /* 0x000000100d007812 */ /* 0x000fe200078e3cff */
[----:B------:R-:W-:Y:S04]  /*1b060*/  STS.U8 [R13+UR5+0x640], R12 ;  /* 0x0006400c0d007988 */ /* 0x000fe80008000005 */
[----:B------:R-:W-:Y:S04]  /*1b070*/  STS.U8 [R13+UR5+0x700], R11 ;  /* 0x0007000b0d007988 */ /* 0x000fe80008000005 */
[----:B---3--:R-:W-:Y:S04]  /*1b080*/  STS.U8 [R13+UR5+0x740], R10 ;  /* 0x0007400a0d007988 */ /* 0x008fe80008000005 */
[----:B--2---:R-:W-:Y:S04]  /*1b090*/  STS.U8 [R0+UR5+0x80], R14 ;  /* 0x0000800e00007988 */ /* 0x004fe80008000005 */
[----:B------:R0:W-:Y:S04]  /*1b0a0*/  STS.U8 [R0+UR5+0xc0], R24 ;  /* 0x0000c01800007988 */ /* 0x0001e80008000005 */
[----:B0-----:R-:W2:Y:S04]  /*1b0b0*/  LDL R24, [R1+0xc00] ;  /* 0x000c000001187983 */ /* 0x001ea80000100800 */
[----:B------:R-:W-:Y:S04]  /*1b0c0*/  STS.U8 [R0+UR5+0x180], R15 ;  /* 0x0001800f00007988 */ /* 0x000fe80008000005 */
[----:B------:R-:W-:Y:S04]  /*1b0d0*/  STS.U8 [R0+UR5+0x1c0], R18 ;  /* 0x0001c01200007988 */ /* 0x000fe80008000005 */
[----:B------:R-:W-:Y:S04]  /*1b0e0*/  STS.U8 [R0+UR5+0x280], R19 ;  /* 0x0002801300007988 */ /* 0x000fe80008000005 */
[----:B------:R-:W-:Y:S04]  /*1b0f0*/  STS.U8 [R0+UR5+0x2c0], R29 ;  /* 0x0002c01d00007988 */ /* 0x000fe80008000005 */
[----:B----4-:R-:W-:Y:S04]  /*1b100*/  STS.U8 [R0+UR5+0x380], R21 ;  /* 0x0003801500007988 */ /* 0x010fe80008000005 */
[----:B------:R-:W-:Y:S04]  /*1b110*/  STS.U8 [R0+UR5+0x3c0], R20 ;  /* 0x0003c01400007988 */ /* 0x000fe80008000005 */
[----:B------:R-:W-:Y:S04]  /*1b120*/  STS.U8 [R0+UR5+0x480], R17 ;  /* 0x0004801100007988 */ /* 0x000fe80008000005 */
[----:B------:R0:W-:Y:S04]  /*1b130*/  STS.U8 [R0+UR5+0x4c0], R16 ;  /* 0x0004c01000007988 */ /* 0x0001e80008000005 */
[----:B0-----:R-:W3:Y:S04]  /*1b140*/  LDL.LU.64 R16, [R1+0x70] ;  /* 0x0000700001107983 */ /* 0x001ee80000300a00 */
[----:B------:R-:W3:Y:S04]  /*1b150*/  LDL.LU.64 R18, [R1+0x78] ;  /* 0x0000780001127983 */ /* 0x000ee80000300a00 */
[----:B------:R-:W-:Y:S04]  /*1b160*/  STS.U8 [R0+UR5+0x580], R9 ;  /* 0x0005800900007988 */ /* 0x000fe80008000005 */
[----:B------:R-:W-:Y:S04]  /*1b170*/  STS.U8 [R0+UR5+0x5c0], R8 ;  /* 0x0005c00800007988 */ /* 0x000fe80008000005 */
[----:B------:R-:W-:Y:S04]  /*1b180*/  STS.U8 [R0+UR5+0x680], R7 ;  /* 0x0006800700007988 */ /* 0x000fe80008000005 */
[----:B------:R-:W-:Y:S04]  /*1b190*/  STS.U8 [R0+UR5+0x6c0], R6 ;  /* 0x0006c00600007988 */ /* 0x000fe80008000005 */
[----:B------:R-:W-:Y:S04]  /*1b1a0*/  STS.U8 [R0+UR5+0x780], R5 ;  /* 0x0007800500007988 */ /* 0x000fe80008000005 */
[----:B------:R-:W-:Y:S01]  /*1b1b0*/  STS.U8 [R0+UR5+0x7c0], R4 ;  /* 0x0007c00400007988 */ /* 0x000fe20008000005 */
[----:B------:R-:W-:Y:S01]  /*1b1c0*/  BAR.SYNC.DEFER_BLOCKING 0x0 ;  /* 0x0000000000007b1d */ /* 0x000fe20000010000 */
[----:B------:R-:W-:-:S02]  /*1b1d0*/  IMAD R13, R23, 0x100, R22 ;  /* 0x00000100170d7824 */ /* 0x000fc400078e0216 */
[----:B------:R-:W-:Y:S02]  /*1b1e0*/  IMAD R12, R2, 0x100, R3 ;  /* 0x00000100020c7824 */ /* 0x000fe400078e0203 */
[----:B------:R-:W-:Y:S02]  /*1b1f0*/  IMAD R14, R26, 0x100, R25 ;  /* 0x000001001a0e7824 */ /* 0x000fe400078e0219 */
[----:B------:R-:W-:Y:S01]  /*1b200*/  IMAD R15, R28, 0x100, R27 ;  /* 0x000001001c0f7824 */ /* 0x000fe200078e021b */
[----:B------:R-:W-:Y:S02]  /*1b210*/  F2FP.F16.E5M2.UNPACK_B R13, R13 ;  /* 0x0000000dff0d723e */ /* 0x000fe400020004ff */
[----:B------:R-:W-:Y:S02]  /*1b220*/  F2FP.F16.E5M2.UNPACK_B R12, R12 ;  /* 0x0000000cff0c723e */ /* 0x000fe400020004ff */
[----:B------:R-:W-:Y:S02]  /*1b230*/  F2FP.F16.E5M2.UNPACK_B R14, R14 ;  /* 0x0000000eff0e723e */ /* 0x000fe400020004ff */
[----:B------:R-:W-:Y:S01]  /*1b240*/  F2FP.F16.E5M2.UNPACK_B R15, R15 ;  /* 0x0000000fff0f723e */ /* 0x000fe200020004ff */
[----:B--2---:R-:W0:Y:S04]  /*1b250*/  LDSM.16.M88.4 R8, [R24] ;  /* 0x000000001808783b */ /* 0x004e280000000200 */
[----:B------:R-:W1:Y:S01]  /*1b260*/  LDSM.16.M88.4 R20, [R24+0x200] ;  /* 0x000200001814783b */ /* 0x000e620000000200 */
[----:B0-----:R-:W-:-:S02]  /*1b270*/  IMAD.MOV.U32 R6, RZ, RZ, R8 ;  /* 0x000000ffff067224 */ /* 0x001fc400078e0008 */
[----:B------:R-:W-:Y:S01]  /*1b280*/  IMAD.MOV.U32 R0, RZ, RZ, R9 ;  /* 0x000000ffff007224 */ /* 0x000fe200078e0009 */
[----:B------:R-:W-:Y:S04]  /*1b290*/  STL.64 [R1], R8 ;  /* 0x0000000801007387 */ /* 0x000fe80000100a00 */
[----:B------:R-:W-:Y:S01]  /*1b2a0*/  STL.64 [R1+0x8], R10 ;  /* 0x0000080a01007387 */ /* 0x000fe20000100a00 */
[----:B-1----:R-:W-:Y:S02]  /*1b2b0*/  IMAD.MOV.U32 R3, RZ, RZ, R20 ;  /* 0x000000ffff037224 */ /* 0x002fe400078e0014 */
[----:B------:R-:W-:Y:S01]  /*1b2c0*/  IMAD.MOV.U32 R2, RZ, RZ, R21 ;  /* 0x000000ffff027224 */ /* 0x000fe200078e0015 */
[----:B------:R0:W-:Y:S02]  /*1b2d0*/  STL.64 [R1+0x10], R20 ;  /* 0x0000101401007387 */ /* 0x0001e40000100a00 */
[----:B0-----:R-:W-:-:S02]  /*1b2e0*/  F2FP.F16.E5M2.UNPACK_B R20, R6 ;  /* 0x00000006ff14723e */ /* 0x001fc400020004ff */
[----:B------:R-:W-:-:S07]  /*1b2f0*/  F2FP.F16.E5M2.UNPACK_B R21, R0 ;  /* 0x00000000ff15723e */ /* 0x000fce00020004ff */
[----:B---3--:R-:W-:Y:S01]  /*1b300*/  HMMA.16816.F32 R16, R12, R20, R16 ;  /* 0x000000140c10723c */ /* 0x008fe20000001810 */
[----:B------:R-:W-:-:S15]  /*1b310*/  STL.64 [R1+0x18], R22 ;  /* 0x0000181601007387 */ /* 0x000fde0000100a00 */
[----:B------:R-:W-:-:S03]  /*1b320*/  NOP ;  /* 0x0000000000007918 */ /* 0x000fc60000000000 */
[----:B------:R-:W-:Y:S01]  /*1b330*/  IMAD.MOV.U32 R28, RZ, RZ, R18 ;  /* 0x000000ffff1c7224 */ /* 0x000fe200078e0012 */
[----:B------:R-:W-:Y:S01]  /*1b340*/  STL.64 [R1+0x70], R16 ;  /* 0x0000701001007387 */ /* 0x000fe20000100a00 */
[----:B------:R-:W-:-:S03]  /*1b350*/  IMAD.MOV.U32 R0, RZ, RZ, R19 ;  /* 0x000000ffff007224 */ /* 0x000fc600078e0013 */
[----:B------:R-:W0:Y:S04]  /*1b360*/  LDSM.16.M88.4 R16, [R24+0x400] ;  /* 0x000400001810783b */ /* 0x000e280000000200 */
[----:B------:R-:W-:Y:S04]  /*1b370*/  STL [R1+0x22c0], R21 ;  /* 0x0022c01501007387 */ /* 0x000fe80000100800 */
[----:B------:R-:W-:Y:S04]  /*1b380*/  STL [R1+0x22d0], R20 ;  /* 0x0022d01401007387 */ /* 0x000fe80000100800 */
[----:B------:R-:W-:Y:S04]  /*1b390*/  STL [R1+0x1db4], R0 ;  /* 0x001db40001007387 */ /* 0x000fe80000100800 */
[----:B------:R-:W-:Y:S04]  /*1b3a0*/  STL [R1+0x1db0], R28 ;  /* 0x001db01c01007387 */ /* 0x000fe80000100800 */
[----:B0-----:R-:W-:Y:S04]  /*1b3b0*/  STL.64 [R1+0x20], R16 ;  /* 0x0000201001007387 */ /* 0x001fe80000100a00 */
[----:B------:R-:W-:Y:S04]  /*1b3c0*/  STL.64 [R1+0x28], R18 ;  /* 0x0000281201007387 */ /* 0x000fe80000100a00 */
[----:B------:R0:W-:Y:S04]  /*1b3d0*/  STL [R1+0x22e8], R24 ;  /* 0x0022e81801007387 */ /* 0x0001e80000100800 */
[----:B0-----:R-:W2:Y:S04]  /*1b3e0*/  LDL.LU.64 R24, [R1+0x90] ;  /* 0x0000900001187983 */ /* 0x001ea80000300a00 */
[----:B------:R-:W2:Y:S01]  /*1b3f0*/  LDL.LU.64 R26, [R1+0x98] ;  /* 0x00009800011a7983 */ /* 0x000ea20000300a00 */
[----:B------:R-:W-:-:S02]  /*1b400*/  IMAD.MOV.U32 R5, RZ, RZ, R10 ;  /* 0x000000ffff057224 */ /* 0x000fc400078e000a */
[----:B------:R-:W-:Y:S02]  /*1b410*/  IMAD.MOV.U32 R4, RZ, RZ, R11 ;  /* 0x000000ffff047224 */ /* 0x000fe400078e000b */
[----:B------:R-:W-:Y:S02]  /*1b420*/  IMAD.MOV.U32 R6, RZ, RZ, R18 ;  /* 0x000000ffff067224 */ /* 0x000fe400078e0012 */
[----:B------:R-:W-:Y:S01]  /*1b430*/  IMAD.MOV.U32 R7, RZ, RZ, R19 ;  /* 0x000000ffff077224 */ /* 0x000fe200078e0013 */
[----:B------:R-:W3:Y:S01]  /*1b440*/  LDL.LU.64 R20, [R1+0xb0] ;  /* 0x0000b00001147983 */ /* 0x000ee20000300a00 */
[----:B------:R-:W-:Y:S02]  /*1b450*/  F2FP.F16.E5M2.UNPACK_B R18, R5 ;  /* 0x00000005ff12723e */ /* 0x000fe400020004ff */
[----:B------:R-:W-:Y:S01]  /*1b460*/  F2FP.F16.E5M2.UNPACK_B R19, R4 ;  /* 0x00000004ff13723e */ /* 0x000fe200020004ff */
[----:B------:R-:W-:Y:S02]  /*1b470*/  IMAD.MOV.U32 R10, RZ, RZ, R22 ;  /* 0x000000ffff0a7224 */ /* 0x000fe400078e0016 */
[----:B------:R-:W-:-:S02]  /*1b480*/  IMAD.MOV.U32 R11, RZ, RZ, R23 ;  /* 0x000000ffff0b7224 */ /* 0x000fc400078e0017 */
[----:B------:R-:W3:Y:S02]  /*1b490*/  LDL.LU.64 R22, [R1+0xb8] ;  /* 0x0000b80001167983 */ /* 0x000ee40000300a00 */
[----:B--2---:R-:W-:-:S15]  /*1b4a0*/  HMMA.16816.F32 R24, R12, R18, R24 ;  /* 0x000000120c18723c */ /* 0x004fde0000001818 */
[----:B------:R-:W-:-:S04]  /*1b4b0*/  NOP ;  /* 0x0000000000007918 */ /* 0x000fc80000000000 */
[----:B------:R0:W-:Y:S04]  /*1b4c0*/  STL.64 [R1+0x90], R24 ;  /* 0x0000901801007387 */ /* 0x0001e80000100a00 */
[----:B0-----:R-:W2:Y:S01]  /*1b4d0*/  LDL.LU R24, [R1+0x22e8] ;  /* 0x0022e80001187983 */ /* 0x001ea20000300800 */
[----:B------:R-:W-:Y:S02]  /*1b4e0*/  IMAD.MOV.U32 R0, RZ, RZ, R26 ;  /* 0x000000ffff007224 */ /* 0x000fe400078e001a */
[----:B------:R-:W-:Y:S02]  /*1b4f0*/  IMAD.MOV.U32 R28, RZ, RZ, R27 ;  /* 0x000000ffff1c7224 */ /* 0x000fe400078e001b */
[----:B------:R-:W-:Y:S02]  /*1b500*/  IMAD.MOV.U32 R8, RZ, RZ, R16 ;  /* 0x000000ffff087224 */ /* 0x000fe400078e0010 */
[----:B------:R-:W-:Y:S01]  /*1b510*/  IMAD.MOV.U32 R9, RZ, RZ, R17 ;  /* 0x000000ffff097224 */ /* 0x000fe200078e0011 */
[----:B------:R-:W-:-:S02]  /*1b520*/  F2FP.F16.E5M2.UNPACK_B R16, R3 ;  /* 0x00000003ff10723e */ /* 0x000fc400020004ff */
[----:B------:R-:W-:Y:S01]  /*1b530*/  F2FP.F16.E5M2.UNPACK_B R17, R2 ;  /* 0x00000002ff11723e */ /* 0x000fe200020004ff */
[----:B------:R-:W-:Y:S04]  /*1b540*/  STL [R1+0x1de0], R28 ;  /* 0x001de01c01007387 */ /* 0x000fe80000100800 */
[----:B------:R-:W-:Y:S04]  /*1b550*/  STL [R1+0x1dc8], R0 ;  /* 0x001dc80001007387 */ /* 0x000fe80000100800 */
[----:B--2---:R-:W0:Y:S04]  /*1b560*/  LDSM.16.M88.4 R24, [R24+0x600] ;  /* 0x000600001818783b */ /* 0x004e280000000200 */
[----:B0-----:R-:W-:Y:S01]  /*1b570*/  STL.64 [R1+0x30], R24 ;  /* 0x0000301801007387 */ /* 0x001fe20000100a00 */
[----:B------:R-:W-:-:S02]  /*1b580*/  IMAD.MOV.U32 R4, RZ, RZ, R24 ;  /* 0x000000ffff047224 */ /* 0x000fc400078e0018 */
[----:B------:R-:W-:Y:S02]  /*1b590*/  IMAD.MOV.U32 R5, RZ, RZ, R25 ;  /* 0x000000ffff057224 */ /* 0x000fe400078e0019 */
[----:B------:R-:W-:Y:S01]  /*1b5a0*/  IMAD.MOV.U32 R2, RZ, RZ, R26 ;  /* 0x000000ffff027224 */ /* 0x000fe200078e001a */
[----:B------:R3:W-:Y:S01]  /*1b5b0*/  STL.64 [R1+0x38], R26 ;  /* 0x0000381a01007387 */ /* 0x0007e20000100a00 */
[----:B------:R-:W-:Y:S02]  /*1b5c0*/  IMAD.MOV.U32 R3, RZ, RZ, R27 ;  /* 0x000000ffff037224 */ /* 0x000fe400078e001b */
[----:B---3--:R-:W-:Y:S01]  /*1b5d0*/  HMMA.16816.F32 R24, R12, R16, R20 ;  /* 0x000000100c18723c */ /* 0x008fe20000001814 */
[----:B------:R-:W-:Y:S04]  /*1b5e0*/  STL.64 [R1+0x22e0], R6 ;  /* 0x0022e00601007387 */ /* 0x000fe80000100a00 */
[----:B------:R0:W-:Y:S04]  /*1b5f0*/  STL.64 [R1+0x22d8], R4 ;  /* 0x0022d80401007387 */ /* 0x0001e80000100a00 */
[----:B0-----:R-:W2:Y:S04]  /*1b600*/  LDL.LU.64 R4, [R1+0xd0] ;  /* 0x0000d00001047983 */ /* 0x001ea80000300a00 */
[----:B------:R-:W2:Y:S04]  /*1b610*/  LDL.LU.64 R6, [R1+0xd8] ;  /* 0x0000d80001067983 */ /* 0x000ea80000300a00 */
[----:B------:R-:W3:Y:S04]  /*1b620*/  LDL.LU.64 R20, [R1+0x200] ;  /* 0x0002000001147983 */ /* 0x000ee80000300a00 */
[----:B------:R-:W3:Y:S04]  /*1b630*/  LDL.LU.64 R22, [R1+0x208] ;  /* 0x0002080001167983 */ /* 0x000ee80000300a00 */
[----:B------:R0:W-:Y:S04]  /*1b640*/  STL.64 [R1+0xb0], R24 ;  /* 0x0000b01801007387 */ /* 0x0001e80000100a00 */
[----:B------:R-:W-:Y:S04]  /*1b650*/  STL.64 [R1+0xb8], R26 ;  /* 0x0000b81a01007387 */ /* 0x000fe80000100a00 */
[----:B0-----:R-:W4:Y:S04]  /*1b660*/  LDL.LU R24, [R1+0x858] ;  /* 0x0008580001187983 */ /* 0x001f280000300800 */
[----:B------:R-:W4:Y:S04]  /*1b670*/  LDL.LU R25, [R1+0x854] ;  /* 0x0008540001197983 */ /* 0x000f280000300800 */
[----:B------:R0:W-:Y:S04]  /*1b680*/  STL.64 [R1+0x22b8], R18 ;  /* 0x0022b81201007387 */ /* 0x0001e80000100a00 */
[----:B0-----:R-:W2:Y:S04]  /*1b690*/  LDL.LU R18, [R1+0x850] ;  /* 0x0008500001127983 */ /* 0x001ea80000300800 */
[----:B------:R-:W2:Y:S04]  /*1b6a0*/  LDL.LU R19, [R1+0x84c] ;  /* 0x00084c0001137983 */ /* 0x000ea80000300800 */
[----:B------:R0:W-:Y:S01]  /*1b6b0*/  STL.64 [R1+0x22b0], R16 ;  /* 0x0022b01001007387 */ /* 0x0001e20000100a00 */
[----:B------:R-:W-:-:S02]  /*1b6c0*/  F2FP.F16.E5M2.UNPACK_B R10, R10 ;  /* 0x0000000aff0a723e */ /* 0x000fc400020004ff */
[----:B------:R-:W-:Y:S02]  /*1b6d0*/  F2FP.F16.E5M2.UNPACK_B R11, R11 ;  /* 0x0000000bff0b723e */ /* 0x000fe400020004ff */
[----:B------:R-:W-:Y:S02]  /*1b6e0*/  F2FP.F16.E5M2.UNPACK_B R8, R8 ;  /* 0x00000008ff08723e */ /* 0x000fe400020004ff */
[----:B------:R-:W-:Y:S01]  /*1b6f0*/  F2FP.F16.E5M2.UNPACK_B R9, R9 ;  /* 0x00000009ff09723e */ /* 0x000fe200020004ff */
[----:B--2---:R1:W-:Y:S04]  /*1b700*/  STL.64 [R1+0x22c8], R18 ;  /* 0x0022c81201007387 */ /* 0x0043e80000100a00 */
[----:B0-----:R-:W2:Y:S04]  /*1b710*/  LDL.LU.64 R16, [R1+0xf0] ;  /* 0x0000f00001107983 */ /* 0x001ea80000300a00 */
[----:B-1----:R-:W2:Y:S01]  /*1b720*/  LDL.LU.64 R18, [R1+0xf8] ;  /* 0x0000f80001127983 */ /* 0x002ea20000300a00 */
[----:B------:R-:W-:-:S15]  /*1b730*/  HMMA.16816.F32 R4, R12, R10, R4 ;  /* 0x0000000a0c04723c */ /* 0x000fde0000001804 */
[----:B------:R-:W-:-:S04]  /*1b740*/  NOP ;  /* 0x0000000000007918 */ /* 0x000fc80000000000 */
[----:B------:R-:W-:Y:S04]  /*1b750*/  STL.64 [R1+0xd0], R4 ;  /* 0x0000d00401007387 */ /* 0x000fe80000100a00 */
[----:B------:R0:W-:Y:S04]  /*1b760*/  STL.64 [R1+0xd8], R6 ;  /* 0x0000d80601007387 */ /* 0x0001e80000100a00 */
[----:B0-----:R-:W3:Y:S04]  /*1b770*/  LDL.LU.64 R6, [R1+0x22e0] ;  /* 0x0022e00001067983 */ /* 0x001ee80000300a00 */
[----:B------:R-:W4:Y:S01]  /*1b780*/  LDL.LU.64 R4, [R1+0x22d8] ;  /* 0x0022d80001047983 */ /* 0x000f220000300a00 */
[----:B--2---:R-:W-:-:S15]  /*1b790*/  HMMA.16816.F32 R16, R12, R8, R16 ;  /* 0x000000080c10723c */ /* 0x004fde0000001810 */
[----:B------:R-:W-:-:S04]  /*1b7a0*/  NOP ;  /* 0x0000000000007918 */ /* 0x000fc80000000000 */
[----:B------:R0:W-:Y:S04]  /*1b7b0*/  STL.64 [R1+0xf0], R16 ;  /* 0x0000f01001007387 */ /* 0x0001e80000100a00 */
[----:B------:R1:W-:Y:S04]  /*1b7c0*/  STL.64 [R1+0xf8], R18 ;  /* 0x0000f81201007387 */ /* 0x0003e80000100a00 */
[----:B0-----:R-:W2:Y:S04]  /*1b7d0*/  LDL.LU.64 R16, [R1+0x830] ;  /* 0x0008300001107983 */ /* 0x001ea80000300a00 */
[----:B-1----:R-:W2:Y:S01]  /*1b7e0*/  LDL.LU.64 R18, [R1+0x838] ;  /* 0x0008380001127983 */ /* 0x002ea20000300a00 */
[----:B---3--:R-:W-:-:S02]  /*1b7f0*/  F2FP.F16.E5M2.UNPACK_B R6, R6 ;  /* 0x00000006ff06723e */ /* 0x008fc400020004ff */
[----:B------:R-:W-:Y:S02]  /*1b800*/  F2FP.F16.E5M2.UNPACK_B R7, R7 ;  /* 0x00000007ff07723e */ /* 0x000fe400020004ff */
[----:B----4-:R-:W-:Y:S02]  /*1b810*/  F2FP.F16.E5M2.UNPACK_B R4, R4 ;  /* 0x00000004ff04723e */ /* 0x010fe400020004ff */
[----:B------:R-:W-:-:S03]  /*1b820*/  F2FP.F16.E5M2.UNPACK_B R5, R5 ;  /* 0x00000005ff05723e */ /* 0x000fc600020004ff */
[C---:B------:R-:W-:Y:S01]  /*1b830*/  HMMA.16816.F32 R20, R12.reuse, R6, R20 ;  /* 0x000000060c14723c */ /* 0x040fe20000001814 */
[----:B------:R-:W-:Y:S04]  /*1b840*/  STL.64 [R1+0x2298], R10 ;  /* 0x0022980a01007387 */ /* 0x000fe80000100a00 */
[----:B------:R0:W-:Y:S04]  /*1b850*/  STL.64 [R1+0x2290], R8 ;  /* 0x0022900801007387 */ /* 0x0001e80000100a00 */
[----:B0-----:R-:W3:Y:S04]  /*1b860*/  LDL.LU.64 R8, [R1+0x1f0] ;  /* 0x0001f00001087983 */ /* 0x001ee80000300a00 */
[----:B------:R-:W3:Y:S06]  /*1b870*/  LDL.LU.64 R10, [R1+0x1f8] ;  /* 0x0001f800010a7983 */ /* 0x000eec0000300a00 */
[----:B------:R0:W-:Y:S04]  /*1b880*/  STL.64 [R1+0x200], R20 ;  /* 0x0002001401007387 */ /* 0x0001e80000100a00 */
[----:B------:R1:W-:Y:S04]  /*1b890*/  STL.64 [R1+0x208], R22 ;  /* 0x0002081601007387 */ /* 0x0003e80000100a00 */
[----:B0-----:R-:W4:Y:S04]  /*1b8a0*/  LDL.LU R20, [R1+0x22d0] ;  /* 0x0022d00001147983 */ /* 0x001f280000300800 */
[----:B------:R-:W3:Y:S04]  /*1b8b0*/  LDL.LU R26, [R1+0x860] ;  /* 0x00086000011a7983 */ /* 0x000ee80000300800 */
[----:B------:R-:W3:Y:S04]  /*1b8c0*/  LDL.LU R27, [R1+0x85c] ;  /* 0x00085c00011b7983 */ /* 0x000ee80000300800 */
[----:B------:R-:W4:Y:S04]  /*1b8d0*/  LDL.LU R21, [R1+0x868] ;  /* 0x0008680001157983 */ /* 0x000f280000300800 */
[----:B------:R-:W4:Y:S04]  /*1b8e0*/  LDL.LU R0, [R1+0x874] ;  /* 0x0008740001007983 */ /* 0x000f280000300800 */
[----:B------:R-:W4:Y:S04]  /*1b8f0*/  LDL.LU R28, [R1+0x880] ;  /* 0x00088000011c7983 */ /* 0x000f280000300800 */
[----:B------:R-:W4:Y:S04]  /*1b900*/  LDL.LU R29, [R1+0x87c] ;  /* 0x00087c00011d7983 */ /* 0x000f280000300800 */
[----:B-1----:R-:W4:Y:S04]  /*1b910*/  LDL.LU R22, [R1+0x888] ;  /* 0x0008880001167983 */ /* 0x002f280000300800 */
[----:B------:R-:W4:Y:S01]  /*1b920*/  LDL.LU R23, [R1+0x884] ;  /* 0x0008840001177983 */ /* 0x000f220000300800 */
[----:B--2---:R-:W-:-:S15]  /*1b930*/  HMMA.16816.F32 R16, R12, R4, R16 ;  /* 0x000000040c10723c */ /* 0x004fde0000001810 */
[----:B------:R-:W-:-:S04]  /*1b940*/  NOP ;  /* 0x0000000000007918 */ /* 0x000fc80000000000 */
[----:B------:R-:W-:Y:S04]  /*1b950*/  STL.64 [R1+0x830], R16 ;  /* 0x0008301001007387 */ /* 0x000fe80000100a00 */
[----:B------:R0:W-:Y:S04]  /*1b960*/  STL.64 [R1+0x838], R18 ;  /* 0x0008381201007387 */ /* 0x0001e80000100a00 */
[----:B0-----:R-:W2:Y:S01]  /*1b970*/  LDL.LU.64 R18, [R1+0x22c8] ;  /* 0x0022c80001127983 */ /* 0x001ea20000300a00 */
[----:B------:R-:W-:Y:S02]  /*1b980*/  F2FP.F16.E5M2.UNPACK_B R2, R2 ;  /* 0x00000002ff02723e */ /* 0x000fe400020004ff */
[----:B------:R-:W-:Y:S01]  /*1b990*/  F2FP.F16.E5M2.UNPACK_B R3, R3 ;  /* 0x00000003ff03723e */ /* 0x000fe200020004ff */
[----:B------:R-:W-:Y:S04]  /*1b9a0*/  STL.64 [R1+0x2278], R6 ;  /* 0x0022780601007387 */ /* 0x000fe80000100a00 */
[----:B------:R3:W-:Y:S02]  /*1b9b0*/  STL.64 [R1+0x2270], R4 ;  /* 0x0022700401007387 */ /* 0x0007e40000100a00 */
[----:B---3--:R-:W-:Y:S02]  /*1b9c0*/  HMMA.16816.F32 R4, R12, R2, R8 ;  /* 0x000000020c04723c */ /* 0x008fe40000001808 */
[----:B------:R-:W4:-:S15]  /*1b9d0*/  LDL.LU R15, [R1+0x864] ;  /* 0x00086400010f7983 */ /* 0x000f1e0000300800 */
[----:B------:R-:W-:Y:S02]  /*1b9e0*/  NOP ;  /* 0x0000000000007918 */ /* 0x000fe40000000000 */
[----:B------:R-:W-:Y:S04]  /*1b9f0*/  STL.64 [R1+0x1f0], R4 ;  /* 0x0001f00401007387 */ /* 0x000fe80000100a00 */
[----:B------:R-:W-:Y:S04]  /*1ba00*/  STL.64 [R1+0x1f8], R6 ;  /* 0x0001f80601007387 */ /* 0x000fe80000100a00 */
[----:B------:R-:W3:Y:S01]  /*1ba10*/  LDL.LU.64 R16, [R1+0x820] ;  /* 0x0008200001107983 */ /* 0x000ee20000300a00 */
[----:B--2---:R-:W-:-:S03]  /*1ba20*/  IMAD R12, R19, 0x100, R18 ;  /* 0x00000100130c7824 */ /* 0x004fc600078e0212 */
[----:B------:R-:W3:Y:S04]  /*1ba30*/  LDL.LU.64 R18, [R1+0x828] ;  /* 0x0008280001127983 */ /* 0x000ee80000300a00 */
[----:B------:R-:W2:Y:S04]  /*1ba40*/  LDL.LU.64 R8, [R1+0x800] ;  /* 0x0008000001087983 */ /* 0x000ea80000300a00 */
[----:B------:R-:W2:Y:S04]  /*1ba50*/  LDL.LU.64 R10, [R1+0x808] ;  /* 0x00080800010a7983 */ /* 0x000ea80000300a00 */
[----:B--2---:R-:W-:Y:S04]  /*1ba60*/  STL.64 [R1+0x22a8], R10 ;  /* 0x0022a80a01007387 */ /* 0x004fe80000100a00 */
[----:B------:R0:W-:Y:S04]  /*1ba70*/  STL.64 [R1+0x22a0], R8 ;  /* 0x0022a00801007387 */ /* 0x0001e80000100a00 */
[----:B0-----:R-:W2:Y:S04]  /*1ba80*/  LDL.LU.64 R8, [R1+0x810] ;  /* 0x0008100001087983 */ /* 0x001ea80000300a00 */
[----:B------:R-:W2:Y:S04]  /*1ba90*/  LDL.LU.64 R10, [R1+0x818] ;  /* 0x00081800010a7983 */ /* 0x000ea80000300a00 */
[----:B------:R-:W2:Y:S04]  /*1baa0*/  LDL.LU.64 R4, [R1+0x7e0] ;  /* 0x0007e00001047983 */ /* 0x000ea80000300a00 */
[----:B------:R-:W2:Y:S01]  /*1bab0*/  LDL.LU.64 R6, [R1+0x7e8] ;  /* 0x0007e80001067983 */ /* 0x000ea20000300a00 */
[----:B------:R-:W-:-:S02]  /*1bac0*/  IMAD R13, R25, 0x100, R24 ;  /* 0x00000100190d7824 */ /* 0x000fc400078e0218 */
[----:B------:R-:W-:Y:S01]  /*1bad0*/  IMAD R14, R27, 0x100, R26 ;  /* 0x000001001b0e7824 */ /* 0x000fe200078e021a */
[----:B--2---:R-:W-:Y:S04]  /*1bae0*/  STL.64 [R1+0x2288], R6 ;  /* 0x0022880601007387 */ /* 0x004fe80000100a00 */
[----:B------:R0:W-:Y:S04]  /*1baf0*/  STL.64 [R1+0x2280], R4 ;  /* 0x0022800401007387 */ /* 0x0001e80000100a00 */
[----:B0-----:R-:W2:Y:S04]  /*1bb00*/  LDL.LU.64 R4, [R1+0x7f0] ;  /* 0x0007f00001047983 */ /* 0x001ea80000300a00 */
[----:B------:R-:W2:Y:S04]  /*1bb10*/  LDL.LU.64 R6, [R1+0x7f8] ;  /* 0x0007f80001067983 */ /* 0x000ea80000300a00 */
[----:B------:R-:W2:Y:S04]  /*1bb20*/  LDL.LU.64 R24, [R1+0x7c0] ;  /* 0x0007c00001187983 */ /* 0x000ea80000300a00 */
[----:B------:R-:W2:Y:S01]  /*1bb30*/  LDL.LU.64 R26, [R1+0x7c8] ;  /* 0x0007c800011a7983 */ /* 0x000ea20000300a00 */
[----:B----4-:R-:W-:Y:S01]  /*1bb40*/  IMAD R15, R15, 0x100, R21 ;  /* 0x000001000f0f7824 */ /* 0x010fe200078e0215 */
[----:B------:R-:W-:-:S02]  /*1bb50*/  F2FP.F16.E5M2.UNPACK_B R12, R12 ;  /* 0x0000000cff0c723e */ /* 0x000fc400020004ff */
[----:B------:R-:W-:Y:S01]  /*1bb60*/  F2FP.F16.E5M2.UNPACK_B R13, R13 ;  /* 0x0000000dff0d723e */ /* 0x000fe200020004ff */
[----:B--2---:R-:W-:Y:S04]  /*1bb70*/  STL.64 [R1+0x2268], R26 ;  /* 0x0022681a01007387 */ /* 0x004fe80000100a00 */
[----:B------:R0:W-:Y:S04]  /*1bb80*/  STL.64 [R1+0x2260], R24 ;  /* 0x0022601801007387 */ /* 0x0001e80000100a00 */
[----:B0-----:R-:W2:Y:S04]  /*1bb90*/  LDL.LU.64 R24, [R1+0x7d0] ;  /* 0x0007d00001187983 */ /* 0x001ea80000300a00 */
[----:B------:R-:W2:Y:S04]  /*1bba0*/  LDL.LU.64 R26, [R1+0x7d8] ;  /* 0x0007d800011a7983 */ /* 0x000ea80000300a00 */
[----:B------:R-:W3:Y:S01]  /*1bbb0*/  LDL.LU R21, [R1+0x22c0] ;  /* 0x0022c00001157983 */ /* 0x000ee20000300800 */
[----:B------:R-:W-:-:S02]  /*1bbc0*/  F2FP.F16.E5M2.UNPACK_B R14, R14 ;  /* 0x0000000eff0e723e */ /* 0x000fc400020004ff */
[----:B------:R-:W-:-:S07]  /*1bbd0*/  F2FP.F16.E5M2.UNPACK_B R15, R15 ;  /* 0x0000000fff0f723e */ /* 0x000fce00020004ff */
[----:B---3--:R-:W-:-:S15]  /*1bbe0*/  HMMA.16816.F32 R16, R12, R20, R16 ;  /* 0x000000140c10723c */ /* 0x008fde0000001810 */
[----:B------:R-:W-:-:S04]  /*1bbf0*/  NOP ;  /* 0x0000000000007918 */ /* 0x000fc80000000000 */
[----:B------:R-:W-:Y:S04]  /*1bc00*/  STL.64 [R1+0x820], R16 ;  /* 0x0008201001007387 */ /* 0x000fe80000100a00 */
[----:B------:R0:W-:Y:S04]  /*1bc10*/  STL.64 [R1+0x828], R18 ;  /* 0x0008281201007387 */ /* 0x0001e80000100a00 */
[----:B0-----:R-:W3:Y:S04]  /*1bc20*/  LDL.LU.64 R18, [R1+0x22b8] ;  /* 0x0022b80001127983 */ /* 0x001ee80000300a00 */
[----:B------:R-:W4:Y:S01]  /*1bc30*/  LDL.LU.64 R16, [R1+0x22b0] ;  /* 0x0022b00001107983 */ /* 0x000f220000300a00 */
[----:B---3--:R-:W-:-:S15]  /*1bc40*/  HMMA.16816.F32 R8, R12, R18, R8 ;  /* 0x000000120c08723c */ /* 0x008fde0000001808 */
[----:B------:R-:W-:-:S04]  /*1bc50*/  NOP ;  /* 0x0000000000007918 */ /* 0x000fc80000000000 */
[----:B------:R-:W-:Y:S04]  /*1bc60*/  STL.64 [R1+0x810], R8 ;  /* 0x0008100801007387 */ /* 0x000fe80000100a00 */
[----:B------:R0:W-:Y:S04]  /*1bc70*/  STL.64 [R1+0x818], R10 ;  /* 0x0008180a01007387 */ /* 0x0001e80000100a00 */
[----:B0-----:R-:W4:Y:S04]  /*1bc80*/  LDL.LU.64 R10, [R1+0x22a8] ;  /* 0x0022a800010a7983 */ /* 0x001f280000300a00 */
[----:B------:R-:W4:Y:S02]  /*1bc90*/  LDL.LU.64 R8, [R1+0x22a0] ;  /* 0x0022a00001087983 */ /* 0x000f240000300a00 */
[----:B----4-:R-:W-:-:S15]  /*1bca0*/  HMMA.16816.F32 R8, R12, R16, R8 ;  /* 0x000000100c08723c */ /* 0x010fde0000001808 */
        /* <DEDUP_REMOVED lines=15> */
[----:B0-----:R-:W2:Y:S04]  /*1bda0*/  LDL.LU.64 R6, [R1+0x2278] ;  /* 0x0022780001067983 */ /* 0x001ea80000300a00 */
[----:B------:R-:W3:Y:S04]  /*1bdb0*/  LDL.LU.64 R4, [R1+0x2270] ;  /* 0x0022700001047983 */ /* 0x000ee80000300a00 */
[----:B------:R0:W-:Y:S04]  /*1bdc0*/  STL.64 [R1+0x2258], R10 ;  /* 0x0022580a01007387 */ /* 0x0001e80000100a00 */
[----:B0-----:R-:W4:Y:S04]  /*1bdd0*/  LDL.LU R10, [R1+0x86c] ;  /* 0x00086c00010a7983 */ /* 0x001f280000300800 */
[----:B------:R-:W3:Y:S04]  /*1bde0*/  LDL.LU R11, [R1+0x878] ;  /* 0x00087800010b7983 */ /* 0x000ee80000300800 */
[----:B------:R0:W-:Y:S04]  /*1bdf0*/  STL.64 [R1+0x2250], R8 ;  /* 0x0022500801007387 */ /* 0x0001e80000100a00 */
[----:B0-----:R-:W4:Y:S01]  /*1be00*/  LDL.LU R9, [R1+0x870] ;  /* 0x0008700001097983 */ /* 0x001f220000300800 */
[----:B--2---:R-:W-:-:S15]  /*1be10*/  HMMA.16816.F32 R24, R12, R6, R24 ;  /* 0x000000060c18723c */ /* 0x004fde0000001818 */
[----:B------:R-:W-:-:S04]  /*1be20*/  NOP ;  /* 0x0000000000007918 */ /* 0x000fc80000000000 */
[----:B------:R-:W-:Y:S04]  /*1be30*/  STL.64 [R1+0x7d0], R24 ;  /* 0x0007d01801007387 */ /* 0x000fe80000100a00 */
[----:B------:R0:W-:Y:S04]  /*1be40*/  STL.64 [R1+0x7d8], R26 ;  /* 0x0007d81a01007387 */ /* 0x0001e80000100a00 */
[----:B0-----:R-:W3:Y:S04]  /*1be50*/  LDL.LU.64 R26, [R1+0x2268] ;  /* 0x00226800011a7983 */ /* 0x001ee80000300a00 */
[----:B------:R-:W3:Y:S02]  /*1be60*/  LDL.LU.64 R24, [R1+0x2260] ;  /* 0x0022600001187983 */ /* 0x000ee40000300a00 */
[----:B---3--:R-:W-:-:S15]  /*1be70*/  HMMA.16816.F32 R24, R12, R4, R24 ;  /* 0x000000040c18723c */ /* 0x008fde0000001818 */
[----:B------:R-:W-:-:S04]  /*1be80*/  NOP ;  /* 0x0000000000007918 */ /* 0x000fc80000000000 */
[----:B------:R0:W-:Y:S04]  /*1be90*/  STL.64 [R1+0x7c0], R24 ;  /* 0x0007c01801007387 */ /* 0x0001e80000100a00 */
[----:B------:R1:W-:Y:S04]  /*1bea0*/  STL.64 [R1+0x7c8], R26 ;  /* 0x0007c81a01007387 */ /* 0x0003e80000100a00 */
[----:B0-----:R-:W2:Y:S04]  /*1beb0*/  LDL.LU.64 R24, [R1+0x7b0] ;  /* 0x0007b00001187983 */ /* 0x001ea80000300a00 */
[----:B-1----:R-:W2:Y:S04]  /*1bec0*/  LDL.LU.64 R26, [R1+0x7b8] ;  /* 0x0007b800011a7983 */ /* 0x002ea80000300a00 */
[----:B------:R-:W-:Y:S04]  /*1bed0*/  STL.64 [R1+0x2248], R6 ;  /* 0x0022480601007387 */ /* 0x000fe80000100a00 */
[----:B------:R0:W-:Y:S04]  /*1bee0*/  STL.64 [R1+0x2240], R4 ;  /* 0x0022400401007387 */ /* 0x0001e80000100a00 */
[----:B0-----:R-:W3:Y:S04]  /*1bef0*/  LDL.LU.64 R4, [R1+0x1e0] ;  /* 0x0001e00001047983 */ /* 0x001ee80000300a00 */
[----:B------:R-:W3:Y:S02]  /*1bf00*/  LDL.LU.64 R6, [R1+0x1e8] ;  /* 0x0001e80001067983 */ /* 0x000ee40000300a00 */
[----:B---3--:R-:W-:Y:S01]  /*1bf10*/  HMMA.16816.F32 R4, R12, R2, R4 ;  /* 0x000000020c04723c */ /* 0x008fe20000001804 */
[----:B----4-:R-:W-:-:S02]  /*1bf20*/  IMAD R12, R10, 0x100, R9 ;  /* 0x000001000a0c7824 */ /* 0x010fc400078e0209 */
[----:B------:R-:W-:Y:S02]  /*1bf30*/  IMAD R13, R0, 0x100, R11 ;  /* 0x00000100000d7824 */ /* 0x000fe400078e020b */
[----:B------:R-:W-:-:S14]  /*1bf40*/  IMAD R15, R23, 0x100, R22 ;  /* 0x00000100170f7824 */ /* 0x000fdc00078e0216 */
[----:B------:R0:W-:Y:S04]  /*1bf50*/  STL.64 [R1+0x1e0], R4 ;  /* 0x0001e00401007387 */ /* 0x0001e80000100a00 */
[----:B------:R1:W-:Y:S04]  /*1bf60*/  STL.64 [R1+0x1e8], R6 ;  /* 0x0001e80601007387 */ /* 0x0003e80000100a00 */
[----:B------:R-:W3:Y:S04]  /*1bf70*/  LDL.LU.64 R8, [R1+0x7a0] ;  /* 0x0007a00001087983 */ /* 0x000ee80000300a00 */
[----:B------:R-:W3:Y:S04]  /*1bf80*/  LDL.LU.64 R10, [R1+0x7a8] ;  /* 0x0007a800010a7983 */ /* 0x000ee80000300a00 */
[----:B------:R-:W4:Y:S04]  /*1bf90*/  LDL.LU R0, [R1+0x89c] ;  /* 0x00089c0001007983 */ /* 0x000f280000300800 */
[----:B------:R-:W3:Y:S04]  /*1bfa0*/  LDL.LU R22, [R1+0x8a8] ;  /* 0x0008a80001167983 */ /* 0x000ee80000300800 */
[----:B------:R-:W3:Y:S01]  /*1bfb0*/  LDL.LU R23, [R1+0x8a4] ;  /* 0x0008a40001177983 */ /* 0x000ee20000300800 */
[----:B------:R-:W-:Y:S01]  /*1bfc0*/  IMAD R14, R29, 0x100, R28 ;  /* 0x000001001d0e7824 */ /* 0x000fe200078e021c */
[----:B------:R-:W-:-:S02]  /*1bfd0*/  F2FP.F16.E5M2.UNPACK_B R12, R12 ;  /* 0x0000000cff0c723e */ /* 0x000fc400020004ff */
[----:B------:R-:W-:Y:S02]  /*1bfe0*/  F2FP.F16.E5M2.UNPACK_B R13, R13 ;  /* 0x0000000dff0d723e */ /* 0x000fe400020004ff */
[----:B------:R-:W-:Y:S02]  /*1bff0*/  F2FP.F16.E5M2.UNPACK_B R15, R15 ;  /* 0x0000000fff0f723e */ /* 0x000fe400020004ff */
[----:B------:R-:W-:Y:S01]  /*1c000*/  F2FP.F16.E5M2.UNPACK_B R14, R14 ;  /* 0x0000000eff0e723e */ /* 0x000fe200020004ff */
[----:B0-----:R-:W4:Y:S04]  /*1c010*/  LDL.LU.64 R4, [R1+0x780] ;  /* 0x0007800001047983 */ /* 0x001f280000300a00 */
[----:B-1----:R-:W4:Y:S02]  /*1c020*/  LDL.LU.64 R6, [R1+0x788] ;  /* 0x0007880001067983 */ /* 0x002f240000300a00 */
[----:B--2---:R-:W-:-:S15]  /*1c030*/  HMMA.16816.F32 R24, R12, R20, R24 ;  /* 0x000000140c18723c */ /* 0x004fde0000001818 */
[----:B------:R-:W-:-:S04]  /*1c040*/  NOP ;  /* 0x0000000000007918 */ /* 0x000fc80000000000 */
[----:B------:R0:W-:Y:S04]  /*1c050*/  STL.64 [R1+0x7b0], R24 ;  /* 0x0007b01801007387 */ /* 0x0001e80000100a00 */
[----:B------:R1:W-:Y:S04]  /*1c060*/  STL.64 [R1+0x7b8], R26 ;  /* 0x0007b81a01007387 */ /* 0x0003e80000100a00 */
[----:B0-----:R-:W2:Y:S04]  /*1c070*/  LDL.LU.64 R24, [R1+0x770] ;  /* 0x0007700001187983 */ /* 0x001ea80000300a00 */
[----:B-1----:R-:W2:Y:S04]  /*1c080*/  LDL.LU.64 R26, [R1+0x778] ;  /* 0x00077800011a7983 */ /* 0x002ea80000300a00 */
[----:B---3--:R-:W-:Y:S04]  /*1c090*/  STL.64 [R1+0x2228], R22 ;  /* 0x0022281601007387 */ /* 0x008fe80000100a00 */
[----:B------:R0:W-:Y:S04]  /*1c0a0*/  STL.64 [R1+0x2220], R20 ;  /* 0x0022201401007387 */ /* 0x0001e80000100a00 */
[----:B0-----:R-:W3:Y:S04]  /*1c0b0*/  LDL.LU.64 R20, [R1+0x790] ;  /* 0x0007900001147983 */ /* 0x001ee80000300a00 */
[----:B------:R-:W3:Y:S01]  /*1c0c0*/  LDL.LU.64 R22, [R1+0x798] ;  /* 0x0007980001167983 */ /* 0x000ee20000300a00 */
[----:B------:R-:W-:-:S15]  /*1c0d0*/  HMMA.16816.F32 R8, R12, R18, R8 ;  /* 0x000000120c08723c */ /* 0x000fde0000001808 */
[----:B------:R-:W-:-:S04]  /*1c0e0*/  NOP ;  /* 0x0000000000007918 */ /* 0x000fc80000000000 */
[----:B------:R-:W-:Y:S04]  /*1c0f0*/  STL.64 [R1+0x7a0], R8 ;  /* 0x0007a00801007387 */ /* 0x000fe80000100a00 */
[----:B------:R0:W-:Y:S04]  /*1c100*/  STL.64 [R1+0x7a8], R10 ;  /* 0x0007a80a01007387 */ /* 0x0001e80000100a00 */
[----:B0-----:R-:W4:Y:S04]  /*1c110*/  LDL.LU.64 R10, [R1+0x2258] ;  /* 0x00225800010a7983 */ /* 0x001f280000300a00 */
[----:B------:R-:W2:Y:S01]  /*1c120*/  LDL.LU.64 R8, [R1+0x2250] ;  /* 0x0022500001087983 */ /* 0x000ea20000300a00 */
[----:B---3--:R-:W-:-:S15]  /*1c130*/  HMMA.16816.F32 R20, R12, R16, R20 ;  /* 0x000000100c14723c */ /* 0x008fde0000001814 */
[----:B------:R-:W-:-:S04]  /*1c140*/  NOP ;  /* 0x0000000000007918 */ /* 0x000fc80000000000 */
[----:B------:R0:W-:Y:S04]  /*1c150*/  STL.64 [R1+0x790], R20 ;  /* 0x0007901401007387 */ /* 0x0001e80000100a00 */
[----:B------:R1:W-:Y:S04]  /*1c160*/  STL.64 [R1+0x798], R22 ;  /* 0x0007981601007387 */ /* 0x0003e80000100a00 */
[----:B0-----:R-:W3:Y:S04]  /*1c170*/  LDL.LU.64 R20, [R1+0x750] ;  /* 0x0007500001147983 */ /* 0x001ee80000300a00 */
[----:B-1----:R-:W2:Y:S01]  /*1c180*/  LDL.LU.64 R22, [R1+0x758] ;  /* 0x0007580001167983 */ /* 0x002ea20000300a00 */
[C---:B----4-:R-:W-:Y:S03]  /*1c190*/  HMMA.16816.F32 R4, R12.reuse, R10, R4 ;  /* 0x0000000a0c04723c */ /* 0x050fe60000001804 */
[----:B--2---:R-:W-:Y:S04]  /*1c1a0*/  STL.64 [R1+0x2238], R22 ;  /* 0x0022381601007387 */ /* 0x004fe80000100a00 */
[----:B---3--:R0:W-:Y:S04]  /*1c1b0*/  STL.64 [R1+0x2230], R20 ;  /* 0x0022301401007387 */ /* 0x0081e80000100a00 */
[----:B0-----:R-:W2:Y:S04]  /*1c1c0*/  LDL.LU.64 R20, [R1+0x760] ;  /* 0x0007600001147983 */ /* 0x001ea80000300a00 */
[----:B------:R-:W2:Y:S04]  /*1c1d0*/  LDL.LU.64 R22, [R1+0x768] ;  /* 0x0007680001167983 */ /* 0x000ea80000300a00 */
[----:B------:R0:W-:Y:S04]  /*1c1e0*/  STL.64 [R1+0x2218], R18 ;  /* 0x0022181201007387 */ /* 0x0001e80000100a00 */
[----:B0-----:R-:W3:Y:S04]  /*1c1f0*/  LDL.LU R18, [R1+0x894] ;  /* 0x0008940001127983 */ /* 0x001ee80000300800 */
[----:B------:R-:W4:Y:S04]  /*1c200*/  LDL.LU R19, [R1+0x8a0] ;  /* 0x0008a00001137983 */ /* 0x000f280000300800 */
[----:B------:R0:W-:Y:S04]  /*1c210*/  STL.64 [R1+0x2210], R16 ;  /* 0x0022101001007387 */ /* 0x0001e80000100a00 */
[----:B0-----:R-:W2:Y:S04]  /*1c220*/  LDL.LU R16, [R1+0x88c] ;  /* 0x00088c0001107983 */ /* 0x001ea80000300800 */
[----:B------:R-:W3:Y:S04]  /*1c230*/  LDL.LU R17, [R1+0x898] ;  /* 0x0008980001117983 */ /* 0x000ee80000300800 */
[----:B------:R-:W-:Y:S04]  /*1c240*/  STL.64 [R1+0x780], R4 ;  /* 0x0007800401007387 */ /* 0x000fe80000100a00 */
[----:B------:R0:W-:Y:S04]  /*1c250*/  STL.64 [R1+0x788], R6 ;  /* 0x0007880601007387 */ /* 0x0001e80000100a00 */
[----:B0-----:R-:W2:Y:S01]  /*1c260*/  LDL.LU.64 R6, [R1+0x2248] ;  /* 0x0022480001067983 */ /* 0x001ea20000300a00 */
[C---:B------:R-:W-:Y:S03]  /*1c270*/  HMMA.16816.F32 R24, R12.reuse, R8, R24 ;  /* 0x000000080c18723c */ /* 0x040fe60000001818 */
[----:B------:R-:W3:Y:S04]  /*1c280*/  LDL.LU.64 R4, [R1+0x2240] ;  /* 0x0022400001047983 */ /* 0x000ee80000300a00 */
[----:B------:R0:W-:Y:S04]  /*1c290*/  STL.64 [R1+0x21f8], R10 ;  /* 0x0021f80a01007387 */ /* 0x0001e80000100a00 */
[----:B0-----:R-:W3:Y:S08]  /*1c2a0*/  LDL.LU R11, [R1+0x890] ;  /* 0x00089000010b7983 */ /* 0x001ef00000300800 */
[----:B------:R0:W-:Y:S04]  /*1c2b0*/  STL.64 [R1+0x770], R24 ;  /* 0x0007701801007387 */ /* 0x0001e80000100a00 */
[----:B------:R-:W-:Y:S04]  /*1c2c0*/  STL.64 [R1+0x778], R26 ;  /* 0x0007781a01007387 */ /* 0x000fe80000100a00 */
[----:B------:R-:W-:Y:S04]  /*1c2d0*/  STL.64 [R1+0x21f0], R8 ;  /* 0x0021f00801007387 */ /* 0x000fe80000100a00 */
[----:B------:R-:W3:Y:S04]  /*1c2e0*/  LDL.LU R28, [R1+0x8b0] ;  /* 0x0008b000011c7983 */ /* 0x000ee80000300800 */
[----:B------:R-:W3:Y:S04]  /*1c2f0*/  LDL.LU R29, [R1+0x8ac] ;  /* 0x0008ac00011d7983 */ /* 0x000ee80000300800 */
[----:B0-----:R-:W3:Y:S04]  /*1c300*/  LDL.LU R24, [R1+0x8b8] ;  /* 0x0008b80001187983 */ /* 0x001ee80000300800 */
[----:B------:R-:W3:Y:S01]  /*1c310*/  LDL.LU R25, [R1+0x8b4] ;  /* 0x0008b40001197983 */ /* 0x000ee20000300800 */
        /* <DEDUP_REMOVED lines=8> */
[----:B------:R-:W-:Y:S04]  /*1c3a0*/  STL.64 [R1+0x750], R20 ;  /* 0x0007501401007387 */ /* 0x000fe80000100a00 */
[----:B------:R0:W-:Y:S04]  /*1c3b0*/  STL.64 [R1+0x758], R22 ;  /* 0x0007581601007387 */ /* 0x0001e80000100a00 */
[----:B0-----:R-:W2:Y:S04]  /*1c3c0*/  LDL.LU.64 R22, [R1+0x2228] ;  /* 0x0022280001167983 */ /* 0x001ea80000300a00 */
[----:B------:R-:W3:Y:S04]  /*1c3d0*/  LDL.LU.64 R20, [R1+0x2220] ;  /* 0x0022200001147983 */ /* 0x000ee80000300a00 */
[----:B------:R-:W-:Y:S04]  /*1c3e0*/  STL.64 [R1+0x21d8], R6 ;  /* 0x0021d80601007387 */ /* 0x000fe80000100a00 */
[----:B------:R0:W-:Y:S04]  /*1c3f0*/  STL.64 [R1+0x21d0], R4 ;  /* 0x0021d00401007387 */ /* 0x0001e80000100a00 */
[----:B0-----:R-:W2:Y:S04]  /*1c400*/  LDL.LU.64 R4, [R1+0x1d0] ;  /* 0x0001d00001047983 */ /* 0x001ea80000300a00 */
[----:B------:R-:W2:Y:S04]  /*1c410*/  LDL.LU.64 R6, [R1+0x1d8] ;  /* 0x0001d80001067983 */ /* 0x000ea80000300a00 */
[----:B------:R-:W3:Y:S04]  /*1c420*/  LDL.LU R26, [R1+0x8c0] ;  /* 0x0008c000011a7983 */ /* 0x000ee80000300800 */
[----:B------:R-:W3:Y:S01]  /*1c430*/  LDL.LU R27, [R1+0x8bc] ;  /* 0x0008bc00011b7983 */ /* 0x000ee20000300800 */
[----:B--2---:R-:W-:Y:S03]  /*1c440*/  HMMA.16816.F32 R4, R12, R2, R4 ;  /* 0x000000020c04723c */ /* 0x004fe60000001804 */
[----:B---3--:R-:W-:Y:S04]  /*1c450*/  STL.64 [R1+0x21c8], R26 ;  /* 0x0021c81a01007387 */ /* 0x008fe80000100a00 */
[----:B------:R-:W-:Y:S01]  /*1c460*/  STL.64 [R1+0x21c0], R24 ;  /* 0x0021c01801007387 */ /* 0x000fe20000100a00 */
[----:B------:R-:W-:-:S02]  /*1c470*/  IMAD R12, R16, 0x100, R11 ;  /* 0x00000100100c7824 */ /* 0x000fc400078e020b */
[----:B------:R-:W-:Y:S02]  /*1c480*/  IMAD R13, R18, 0x100, R17 ;  /* 0x00000100120d7824 */ /* 0x000fe400078e0211 */
[----:B----4-:R-:W-:-:S07]  /*1c490*/  IMAD R14, R0, 0x100, R19 ;  /* 0x00000100000e7824 */ /* 0x010fce00078e0213 */
[----:B------:R-:W-:Y:S04]  /*1c4a0*/  STL.64 [R1+0x1d0], R4 ;  /* 0x0001d00401007387 */ /* 0x000fe80000100a00 */
[----:B------:R-:W-:Y:S04]  /*1c4b0*/  STL.64 [R1+0x1d8], R6 ;  /* 0x0001d80601007387 */ /* 0x000fe80000100a00 */
[----:B------:R-:W2:Y:S04]  /*1c4c0*/  LDL.LU.64 R16, [R1+0x740] ;  /* 0x0007400001107983 */ /* 0x000ea80000300a00 */
[----:B------:R-:W2:Y:S04]  /*1c4d0*/  LDL.LU.64 R18, [R1+0x748] ;  /* 0x0007480001127983 */ /* 0x000ea80000300a00 */
[----:B------:R-:W3:Y:S04]  /*1c4e0*/  LDL.LU.64 R8, [R1+0x720] ;  /* 0x0007200001087983 */ /* 0x000ee80000300a00 */
[----:B------:R-:W4:Y:S01]  /*1c4f0*/  LDL.LU.64 R10, [R1+0x728] ;  /* 0x00072800010a7983 */ /* 0x000f220000300a00 */
[----:B------:R-:W-:Y:S01]  /*1c500*/  IMAD R15, R23, 0x100, R22 ;  /* 0x00000100170f7824 */ /* 0x000fe200078e0216 */
[----:B------:R-:W-:-:S02]  /*1c510*/  F2FP.F16.E5M2.UNPACK_B R12, R12 ;  /* 0x0000000cff0c723e */ /* 0x000fc400020004ff */
[----:B------:R-:W-:Y:S02]  /*1c520*/  F2FP.F16.E5M2.UNPACK_B R13, R13 ;  /* 0x0000000dff0d723e */ /* 0x000fe400020004ff */
[----:B------:R-:W-:Y:S02]  /*1c530*/  F2FP.F16.E5M2.UNPACK_B R14, R14 ;  /* 0x0000000eff0e723e */ /* 0x000fe400020004ff */
[----:B------:R-:W-:Y:S01]  /*1c540*/  F2FP.F16.E5M2.UNPACK_B R15, R15 ;  /* 0x0000000fff0f723e */ /* 0x000fe200020004ff */
[----:B----4-:R-:W-:Y:S04]  /*1c550*/  STL.64 [R1+0x2208], R10 ;  /* 0x0022080a01007387 */ /* 0x010fe80000100a00 */
[----:B---3--:R0:W-:Y:S04]  /*1c560*/  STL.64 [R1+0x2200], R8 ;  /* 0x0022000801007387 */ /* 0x0081e80000100a00 */
[----:B0-----:R-:W3:Y:S04]  /*1c570*/  LDL.LU.64 R8, [R1+0x730] ;  /* 0x0007300001087983 */ /* 0x001ee80000300a00 */
[----:B------:R-:W3:Y:S04]  /*1c580*/  LDL.LU.64 R10, [R1+0x738] ;  /* 0x00073800010a7983 */ /* 0x000ee80000300a00 */
[----:B------:R-:W4:Y:S04]  /*1c590*/  LDL.LU.64 R4, [R1+0x700] ;  /* 0x0007000001047983 */ /* 0x000f280000300a00 */
[----:B------:R-:W3:Y:S01]  /*1c5a0*/  LDL.LU.64 R6, [R1+0x708] ;  /* 0x0007080001067983 */ /* 0x000ee20000300a00 */
[C---:B--2---:R-:W-:Y:S03]  /*1c5b0*/  HMMA.16816.F32 R16, R12.reuse, R20, R16 ;  /* 0x000000140c10723c */ /* 0x044fe60000001810 */
[----:B---3--:R-:W-:Y:S04]  /*1c5c0*/  STL.64 [R1+0x21e8], R6 ;  /* 0x0021e80601007387 */ /* 0x008fe80000100a00 */
[----:B----4-:R0:W-:Y:S04]  /*1c5d0*/  STL.64 [R1+0x21e0], R4 ;  /* 0x0021e00401007387 */ /* 0x0101e80000100a00 */
[----:B0-----:R-:W2:Y:S04]  /*1c5e0*/  LDL.LU.64 R4, [R1+0x710] ;  /* 0x0007100001047983 */ /* 0x001ea80000300a00 */
[----:B------:R-:W2:Y:S04]  /*1c5f0*/  LDL.LU.64 R6, [R1+0x718] ;  /* 0x0007180001067983 */ /* 0x000ea80000300a00 */
[----:B------:R-:W3:Y:S04]  /*1c600*/  LDL.LU.64 R24, [R1+0x6f0] ;  /* 0x0006f00001187983 */ /* 0x000ee80000300a00 */
[----:B------:R-:W3:Y:S04]  /*1c610*/  LDL.LU.64 R26, [R1+0x6f8] ;  /* 0x0006f800011a7983 */ /* 0x000ee80000300a00 */
[----:B------:R-:W4:Y:S04]  /*1c620*/  LDL.LU R22, [R1+0x8c8] ;  /* 0x0008c80001167983 */ /* 0x000f280000300800 */
[----:B------:R-:W4:Y:S04]  /*1c630*/  LDL.LU R23, [R1+0x8c4] ;  /* 0x0008c40001177983 */ /* 0x000f280000300800 */
[----:B------:R-:W-:Y:S04]  /*1c640*/  STL.64 [R1+0x740], R16 ;  /* 0x0007401001007387 */ /* 0x000fe80000100a00 */
[----:B------:R0:W-:Y:S04]  /*1c650*/  STL.64 [R1+0x748], R18 ;  /* 0x0007481201007387 */ /* 0x0001e80000100a00 */
[----:B0-----:R-:W2:Y:S04]  /*1c660*/  LDL.LU.64 R18, [R1+0x2218] ;  /* 0x0022180001127983 */ /* 0x001ea80000300a00 */
[----:B------:R-:W3:Y:S01]  /*1c670*/  LDL.LU.64 R16, [R1+0x2210] ;  /* 0x0022100001107983 */ /* 0x000ee20000300a00 */
        /* <DEDUP_REMOVED lines=14> */
[----:B0-----:R-:W3:Y:S04]  /*1c760*/  LDL.LU.64 R16, [R1+0x1c0] ;  /* 0x0001c00001107983 */ /* 0x001ee80000300a00 */
        /* <DEDUP_REMOVED lines=21> */
[----:B0-----:R-:W2:Y:S04]  /*1c8c0*/  LDL.LU.64 R26, [R1+0x21c8] ;  /* 0x0021c800011a7983 */ /* 0x001ea80000300a00 */
[----:B------:R-:W4:Y:S01]  /*1c8d0*/  LDL.LU.64 R24, [R1+0x21c0] ;  /* 0x0021c00001187983 */ /* 0x000f220000300a00 */
[C---:B---3--:R-:W-:Y:S03]  /*1c8e0*/  HMMA.16816.F32 R8, R12.reuse, R4, R8 ;  /* 0x000000040c08723c */ /* 0x048fe60000001808 */
[----:B------:R-:W-:Y:S04]  /*1c8f0*/  STL.64 [R1+0x2188], R6 ;  /* 0x0021880601007387 */ /* 0x000fe80000100a00 */
[----:B------:R0:W-:Y:S02]  /*1c900*/  STL.64 [R1+0x2180], R4 ;  /* 0x0021800401007387 */ /* 0x0001e40000100a00 */
[----:B0-----:R-:W-:Y:S10]  /*1c910*/  HMMA.16816.F32 R4, R12, R2, R16 ;  /* 0x000000020c04723c */ /* 0x001ff40000001810 */
[----:B------:R0:W-:Y:S04]  /*1c920*/  STL.64 [R1+0x6e0], R8 ;  /* 0x0006e00801007387 */ /* 0x0001e80000100a00 */
[----:B------:R1:W-:Y:S05]  /*1c930*/  STL.64 [R1+0x6e8], R10 ;  /* 0x0006e80a01007387 */ /* 0x0003ea0000100a00 */
[----:B------:R-:W-:Y:S04]  /*1c940*/  STL.64 [R1+0x1c0], R4 ;  /* 0x0001c00401007387 */ /* 0x000fe80000100a00 */
[----:B------:R-:W-:Y:S04]  /*1c950*/  STL.64 [R1+0x1c8], R6 ;  /* 0x0001c80601007387 */ /* 0x000fe80000100a00 */
[----:B------:R-:W3:Y:S04]  /*1c960*/  LDL.LU.64 R16, [R1+0x6d0] ;  /* 0x0006d00001107983 */ /* 0x000ee80000300a00 */
[----:B------:R-:W3:Y:S04]  /*1c970*/  LDL.LU.64 R18, [R1+0x6d8] ;  /* 0x0006d80001127983 */ /* 0x000ee80000300a00 */
[----:B------:R-:W3:Y:S04]  /*1c980*/  LDL.LU R0, [R1+0x8dc] ;  /* 0x0008dc0001007983 */ /* 0x000ee80000300800 */
[----:B0-----:R-:W3:Y:S04]  /*1c990*/  LDL.LU.64 R8, [R1+0x6c0] ;  /* 0x0006c00001087983 */ /* 0x001ee80000300a00 */
[----:B-1----:R-:W3:Y:S01]  /*1c9a0*/  LDL.LU.64 R10, [R1+0x6c8] ;  /* 0x0006c800010a7983 */ /* 0x002ee20000300a00 */
[----:B--2---:R-:W-:-:S03]  /*1c9b0*/  IMAD R14, R27, 0x100, R26 ;  /* 0x000001001b0e7824 */ /* 0x004fc600078e021a */
[----:B------:R-:W2:Y:S04]  /*1c9c0*/  LDL.LU R26, [R1+0x8e8] ;  /* 0x0008e800011a7983 */ /* 0x000ea80000300800 */
[----:B------:R-:W2:Y:S01]  /*1c9d0*/  LDL.LU R27, [R1+0x8e4] ;  /* 0x0008e400011b7983 */ /* 0x000ea20000300800 */
[----:B----4-:R-:W-:Y:S02]  /*1c9e0*/  IMAD R13, R25, 0x100, R24 ;  /* 0x00000100190d7824 */ /* 0x010fe400078e0218 */
[----:B------:R-:W-:Y:S02]  /*1c9f0*/  IMAD R12, R29, 0x100, R28 ;  /* 0x000001001d0c7824 */ /* 0x000fe400078e021c */
[----:B------:R-:W-:Y:S01]  /*1ca00*/  IMAD R15, R23, 0x100, R22 ;  /* 0x00000100170f7824 */ /* 0x000fe200078e0216 */
[----:B------:R-:W-:-:S02]  /*1ca10*/  F2FP.F16.E5M2.UNPACK_B R14, R14 ;  /* 0x0000000eff0e723e */ /* 0x000fc400020004ff */
[----:B------:R-:W-:Y:S02]  /*1ca20*/  F2FP.F16.E5M2.UNPACK_B R13, R13 ;  /* 0x0000000dff0d723e */ /* 0x000fe400020004ff */
[----:B------:R-:W-:Y:S02]  /*1ca30*/  F2FP.F16.E5M2.UNPACK_B R12, R12 ;  /* 0x0000000cff0c723e */ /* 0x000fe400020004ff */
[----:B------:R-:W-:Y:S01]  /*1ca40*/  F2FP.F16.E5M2.UNPACK_B R15, R15 ;  /* 0x0000000fff0f723e */ /* 0x000fe200020004ff */
[----:B--2---:R0:W-:Y:S04]  /*1ca50*/  STL.64 [R1+0x2178], R26 ;  /* 0x0021781a01007387 */ /* 0x0041e80000100a00 */
[----:B------:R-:W2:Y:S04]  /*1ca60*/  LDL.LU.64 R24, [R1+0x6b0] ;  /* 0x0006b00001187983 */ /* 0x000ea80000300a00 */
[----:B0-----:R-:W2:Y:S04]  /*1ca70*/  LDL.LU.64 R26, [R1+0x6b8] ;  /* 0x0006b800011a7983 */ /* 0x001ea80000300a00 */
[----:B------:R-:W4:Y:S04]  /*1ca80*/  LDL.LU.64 R4, [R1+0x690] ;  /* 0x0006900001047983 */ /* 0x000f280000300a00 */
[----:B------:R-:W2:Y:S01]  /*1ca90*/  LDL.LU.64 R6, [R1+0x698] ;  /* 0x0006980001067983 */ /* 0x000ea20000300a00 */
[C---:B---3--:R-:W-:Y:S03]  /*1caa0*/  HMMA.16816.F32 R16, R12.reuse, R20, R16 ;  /* 0x000000140c10723c */ /* 0x048fe60000001810 */
[----:B--2---:R-:W-:Y:S04]  /*1cab0*/  STL.64 [R1+0x2198], R6 ;  /* 0x0021980601007387 */ /* 0x004fe80000100a00 */
[----:B----4-:R0:W-:Y:S04]  /*1cac0*/  STL.64 [R1+0x2190], R4 ;  /* 0x0021900401007387 */ /* 0x0101e80000100a00 */
[----:B0-----:R-:W2:Y:S04]  /*1cad0*/  LDL.LU.64 R4, [R1+0x6a0] ;  /* 0x0006a00001047983 */ /* 0x001ea80000300a00 */
[----:B------:R-:W2:Y:S04]  /*1cae0*/  LDL.LU.64 R6, [R1+0x6a8] ;  /* 0x0006a80001067983 */ /* 0x000ea80000300a00 */
[----:B------:R-:W-:Y:S04]  /*1caf0*/  STL.64 [R1+0x6d0], R16 ;  /* 0x0006d01001007387 */ /* 0x000fe80000100a00 */
[----:B------:R0:W-:Y:S04]  /*1cb00*/  STL.64 [R1+0x6d8], R18 ;  /* 0x0006d81201007387 */ /* 0x0001e80000100a00 */
[----:B0-----:R-:W3:Y:S04]  /*1cb10*/  LDL.LU.64 R18, [R1+0x21b8] ;  /* 0x0021b80001127983 */ /* 0x001ee80000300a00 */
[----:B------:R-:W4:Y:S01]  /*1cb20*/  LDL.LU.64 R16, [R1+0x21b0] ;  /* 0x0021b00001107983 */ /* 0x000f220000300a00 */
[C---:B---3--:R-:W-:Y:S08]  /*1cb30*/  HMMA.16816.F32 R8, R12.reuse, R18, R8 ;  /* 0x000000120c08723c */ /* 0x048ff00000001808 */
[C---:B----4-:R-:W-:Y:S11]  /*1cb40*/  HMMA.16816.F32 R24, R12.reuse, R16, R24 ;  /* 0x000000100c18723c */ /* 0x050ff60000001818 */
[----:B------:R-:W-:Y:S04]  /*1cb50*/  STL.64 [R1+0x6c0], R8 ;  /* 0x0006c00801007387 */ /* 0x000fe80000100a00 */
[----:B------:R0:W-:Y:S04]  /*1cb60*/  STL.64 [R1+0x6c8], R10 ;  /* 0x0006c80a01007387 */ /* 0x0001e80000100a00 */
[----:B0-----:R-:W2:Y:S04]  /*1cb70*/  LDL.LU.64 R10, [R1+0x21a8] ;  /* 0x0021a800010a7983 */ /* 0x001ea80000300a00 */
[----:B------:R-:W3:Y:S04]  /*1cb80*/  LDL.LU.64 R8, [R1+0x21a0] ;  /* 0x0021a00001087983 */ /* 0x000ee80000300a00 */
[----:B------:R0:W-:Y:S04]  /*1cb90*/  STL.64 [R1+0x6b0], R24 ;  /* 0x0006b01801007387 */ /* 0x0001e80000100a00 */
[----:B------:R1:W-:Y:S04]  /*1cba0*/  STL.64 [R1+0x6b8], R26 ;  /* 0x0006b81a01007387 */ /* 0x0003e80000100a00 */
[----:B0-----:R-:W4:Y:S04]  /*1cbb0*/  LDL.LU.64 R24, [R1+0x680] ;  /* 0x0006800001187983 */ /* 0x001f280000300a00 */
[----:B-1----:R-:W4:Y:S04]  /*1cbc0*/  LDL.LU.64 R26, [R1+0x688] ;  /* 0x00068800011a7983 */ /* 0x002f280000300a00 */
[----:B------:R0:W-:Y:S04]  /*1cbd0*/  STL.64 [R1+0x2160], R18 ;  /* 0x0021601201007387 */ /* 0x0001e80000100a00 */
[----:B0-----:R-:W3:Y:S04]  /*1cbe0*/  LDL.LU R18, [R1+0x8d4] ;  /* 0x0008d40001127983 */ /* 0x001ee80000300800 */
[----:B------:R-:W3:Y:S04]  /*1cbf0*/  LDL.LU R19, [R1+0x8e0] ;  /* 0x0008e00001137983 */ /* 0x000ee80000300800 */
[----:B------:R0:W-:Y:S04]  /*1cc00*/  STL.64 [R1+0x2158], R16 ;  /* 0x0021581001007387 */ /* 0x0001e80000100a00 */
[----:B0-----:R-:W4:Y:S04]  /*1cc10*/  LDL.LU R16, [R1+0x8cc] ;  /* 0x0008cc0001107983 */ /* 0x001f280000300800 */
[----:B------:R-:W4:Y:S01]  /*1cc20*/  LDL.LU R17, [R1+0x8d8] ;  /* 0x0008d80001117983 */ /* 0x000f220000300800 */
[C---:B--2---:R-:W-:Y:S03]  /*1cc30*/  HMMA.16816.F32 R4, R12.reuse, R10, R4 ;  /* 0x0000000a0c04723c */ /* 0x044fe60000001804 */
[----:B---3--:R-:W-:Y:S04]  /*1cc40*/  STL.64 [R1+0x2170], R18 ;  /* 0x0021701201007387 */ /* 0x008fe80000100a00 */
[----:B----4-:R0:W-:Y:S04]  /*1cc50*/  STL.64 [R1+0x2168], R16 ;  /* 0x0021681001007387 */ /* 0x0101e80000100a00 */
[----:B0-----:R-:W2:Y:S04]  /*1cc60*/  LDL.LU.64 R16, [R1+0x670] ;  /* 0x0006700001107983 */ /* 0x001ea80000300a00 */
[----:B------:R-:W2:Y:S04]  /*1cc70*/  LDL.LU.64 R18, [R1+0x678] ;  /* 0x0006780001127983 */ /* 0x000ea80000300a00 */
        /* <DEDUP_REMOVED lines=8> */
[----:B0-----:R-:W3:Y:S04]  /*1cd00*/  LDL.LU.64 R6, [R1+0x2188] ;  /* 0x0021880001067983 */ /* 0x001ee80000300a00 */
[----:B------:R-:W2:Y:S04]  /*1cd10*/  LDL.LU.64 R4, [R1+0x2180] ;  /* 0x0021800001047983 */ /* 0x000ea80000300a00 */
[----:B------:R0:W-:Y:S04]  /*1cd20*/  STL.64 [R1+0x2140], R10 ;  /* 0x0021400a01007387 */ /* 0x0001e80000100a00 */
[----:B0-----:R-:W4:Y:S04]  /*1cd30*/  LDL.LU R11, [R1+0x8d0] ;  /* 0x0008d000010b7983 */ /* 0x001f280000300800 */
[----:B------:R-:W-:Y:S04]  /*1cd40*/  STL.64 [R1+0x2138], R8 ;  /* 0x0021380801007387 */ /* 0x000fe80000100a00 */
[----:B------:R-:W4:Y:S04]  /*1cd50*/  LDL.LU R28, [R1+0x8f0] ;  /* 0x0008f000011c7983 */ /* 0x000f280000300800 */
[----:B------:R-:W4:Y:S04]  /*1cd60*/  LDL.LU R29, [R1+0x8ec] ;  /* 0x0008ec00011d7983 */ /* 0x000f280000300800 */
[----:B------:R-:W4:Y:S04]  /*1cd70*/  LDL.LU R22, [R1+0x8f8] ;  /* 0x0008f80001167983 */ /* 0x000f280000300800 */
[----:B------:R-:W4:Y:S01]  /*1cd80*/  LDL.LU R23, [R1+0x8f4] ;  /* 0x0008f40001177983 */ /* 0x000f220000300800 */
[C---:B---3--:R-:W-:Y:S08]  /*1cd90*/  HMMA.16816.F32 R24, R12.reuse, R6, R24 ;  /* 0x000000060c18723c */ /* 0x048ff00000001818 */
[C---:B--2---:R-:W-:Y:S11]  /*1cda0*/  HMMA.16816.F32 R16, R12.reuse, R4, R16 ;  /* 0x000000040c10723c */ /* 0x044ff60000001810 */
[----:B------:R-:W-:Y:S04]  /*1cdb0*/  STL.64 [R1+0x680], R24 ;  /* 0x0006801801007387 */ /* 0x000fe80000100a00 */
[----:B------:R0:W-:Y:S04]  /*1cdc0*/  STL.64 [R1+0x688], R26 ;  /* 0x0006881a01007387 */ /* 0x0001e80000100a00 */
[----:B0-----:R-:W2:Y:S04]  /*1cdd0*/  LDL.LU.64 R26, [R1+0x2178] ;  /* 0x00217800011a7983 */ /* 0x001ea80000300a00 */
[----:B------:R-:W3:Y:S04]  /*1cde0*/  LDL.LU R24, [R1+0x900] ;  /* 0x0009000001187983 */ /* 0x000ee80000300800 */
[----:B------:R-:W3:Y:S04]  /*1cdf0*/  LDL.LU R25, [R1+0x8fc] ;  /* 0x0008fc0001197983 */ /* 0x000ee80000300800 */
[----:B------:R-:W-:Y:S04]  /*1ce00*/  STL.64 [R1+0x670], R16 ;  /* 0x0006701001007387 */ /* 0x000fe80000100a00 */
[----:B------:R0:W-:Y:S04]  /*1ce10*/  STL.64 [R1+0x678], R18 ;  /* 0x0006781201007387 */ /* 0x0001e80000100a00 */
[----:B0-----:R-:W2:Y:S04]  /*1ce20*/  LDL.LU.64 R18, [R1+0x2170] ;  /* 0x0021700001127983 */ /* 0x001ea80000300a00 */
[----:B------:R-:W4:Y:S04]  /*1ce30*/  LDL.LU.64 R16, [R1+0x2168] ;  /* 0x0021680001107983 */ /* 0x000f280000300a00 */
[----:B------:R-:W-:Y:S04]  /*1ce40*/  STL.64 [R1+0x2120], R6 ;  /* 0x0021200601007387 */ /* 0x000fe80000100a00 */
[----:B------:R0:W-:Y:S04]  /*1ce50*/  STL.64 [R1+0x2118], R4 ;  /* 0x0021180401007387 */ /* 0x0001e80000100a00 */
[----:B0-----:R-:W2:Y:S04]  /*1ce60*/  LDL.LU.64 R4, [R1+0x1b0] ;  /* 0x0001b00001047983 */ /* 0x001ea80000300a00 */
[----:B------:R-:W2:Y:S02]  /*1ce70*/  LDL.LU.64 R6, [R1+0x1b8] ;  /* 0x0001b80001067983 */ /* 0x000ea40000300a00 */
[----:B--2---:R-:W-:Y:S01]  /*1ce80*/  HMMA.16816.F32 R4, R12, R2, R4 ;  /* 0x000000020c04723c */ /* 0x004fe20000001804 */
[----:B----4-:R-:W-:-:S02]  /*1ce90*/  IMAD R12, R16, 0x100, R11 ;  /* 0x00000100100c7824 */ /* 0x010fc400078e020b */
[----:B------:R-:W-:Y:S02]  /*1cea0*/  IMAD R13, R18, 0x100, R17 ;  /* 0x00000100120d7824 */ /* 0x000fe400078e0211 */
[----:B------:R-:W-:-:S14]  /*1ceb0*/  IMAD R14, R0, 0x100, R19 ;  /* 0x00000100000e7824 */ /* 0x000fdc00078e0213 */
[----:B------:R-:W-:Y:S04]  /*1cec0*/  STL.64 [R1+0x1b0], R4 ;  /* 0x0001b00401007387 */ /* 0x000fe80000100a00 */
[----:B------:R-:W-:Y:S04]  /*1ced0*/  STL.64 [R1+0x1b8], R6 ;  /* 0x0001b80601007387 */ /* 0x000fe80000100a00 */
[----:B------:R-:W2:Y:S04]  /*1cee0*/  LDL.LU.64 R16, [R1+0x660] ;  /* 0x0006600001107983 */ /* 0x000ea80000300a00 */
[----:B------:R-:W2:Y:S04]  /*1cef0*/  LDL.LU.64 R18, [R1+0x668] ;  /* 0x0006680001127983 */ /* 0x000ea80000300a00 */
[----:B------:R-:W4:Y:S04]  /*1cf00*/  LDL.LU.64 R8, [R1+0x640] ;  /* 0x0006400001087983 */ /* 0x000f280000300a00 */
[----:B------:R-:W2:Y:S01]  /*1cf10*/  LDL.LU.64 R10, [R1+0x648] ;  /* 0x00064800010a7983 */ /* 0x000ea20000300a00 */
[----:B------:R-:W-:Y:S01]  /*1cf20*/  IMAD R15, R27, 0x100, R26 ;  /* 0x000001001b0f7824 */ /* 0x000fe200078e021a */
[----:B------:R-:W-:-:S02]  /*1cf30*/  F2FP.F16.E5M2.UNPACK_B R12, R12 ;  /* 0x0000000cff0c723e */ /* 0x000fc400020004ff */
[----:B------:R-:W-:Y:S02]  /*1cf40*/  F2FP.F16.E5M2.UNPACK_B R13, R13 ;  /* 0x0000000dff0d723e */ /* 0x000fe400020004ff */
[----:B------:R-:W-:Y:S02]  /*1cf50*/  F2FP.F16.E5M2.UNPACK_B R14, R14 ;  /* 0x0000000eff0e723e */ /* 0x000fe400020004ff */
[----:B------:R-:W-:Y:S01]  /*1cf60*/  F2FP.F16.E5M2.UNPACK_B R15, R15 ;  /* 0x0000000fff0f723e */ /* 0x000fe200020004ff */
[----:B--2---:R-:W-:Y:S04]  /*1cf70*/  STL.64 [R1+0x2150], R10 ;  /* 0x0021500a01007387 */ /* 0x004fe80000100a00 */
[----:B----4-:R0:W-:Y:S04]  /*1cf80*/  STL.64 [R1+0x2148], R8 ;  /* 0x0021480801007387 */ /* 0x0101e80000100a00 */
[----:B0-----:R-:W2:Y:S04]  /*1cf90*/  LDL.LU.64 R8, [R1+0x650] ;  /* 0x0006500001087983 */ /* 0x001ea80000300a00 */
[----:B------:R-:W2:Y:S04]  /*1cfa0*/  LDL.LU.64 R10, [R1+0x658] ;  /* 0x00065800010a7983 */ /* 0x000ea80000300a00 */
[----:B------:R-:W4:Y:S04]  /*1cfb0*/  LDL.LU.64 R4, [R1+0x620] ;  /* 0x0006200001047983 */ /* 0x000f280000300a00 */
[----:B------:R-:W2:Y:S01]  /*1cfc0*/  LDL.LU.64 R6, [R1+0x628] ;  /* 0x0006280001067983 */ /* 0x000ea20000300a00 */
[C---:B------:R-:W-:Y:S03]  /*1cfd0*/  HMMA.16816.F32 R16, R12.reuse, R20, R16 ;  /* 0x000000140c10723c */ /* 0x040fe60000001810 */
[----:B--2---:R-:W-:Y:S04]  /*1cfe0*/  STL.64 [R1+0x2130], R6 ;  /* 0x0021300601007387 */ /* 0x004fe80000100a00 */
[----:B----4-:R0:W-:Y:S04]  /*1cff0*/  STL.64 [R1+0x2128], R4 ;  /* 0x0021280401007387 */ /* 0x0101e80000100a00 */
[----:B0-----:R-:W2:Y:S04]  /*1d000*/  LDL.LU.64 R4, [R1+0x630] ;  /* 0x0006300001047983 */ /* 0x001ea80000300a00 */
[----:B------:R-:W2:Y:S04]  /*1d010*/  LDL.LU.64 R6, [R1+0x638] ;  /* 0x0006380001067983 */ /* 0x000ea80000300a00 */
[----:B------:R-:W-:Y:S04]  /*1d020*/  STL.64 [R1+0x660], R16 ;  /* 0x0006601001007387 */ /* 0x000fe80000100a00 */
[----:B------:R0:W-:Y:S04]  /*1d030*/  STL.64 [R1+0x668], R18 ;  /* 0x0006681201007387 */ /* 0x0001e80000100a00 */
[----:B0-----:R-:W4:Y:S04]  /*1d040*/  LDL.LU.64 R18, [R1+0x2160] ;  /* 0x0021600001127983 */ /* 0x001f280000300a00 */
[----:B------:R-:W2:Y:S04]  /*1d050*/  LDL.LU.64 R16, [R1+0x2158] ;  /* 0x0021580001107983 */ /* 0x000ea80000300a00 */
[----:B------:R-:W-:Y:S04]  /*1d060*/  STL.64 [R1+0x2110], R22 ;  /* 0x0021101601007387 */ /* 0x000fe80000100a00 */
[----:B------:R0:W-:Y:S04]  /*1d070*/  STL.64 [R1+0x2108], R20 ;  /* 0x0021081401007387 */ /* 0x0001e80000100a00 */
[----:B0-----:R-:W2:Y:S04]  /*1d080*/  LDL.LU.64 R20, [R1+0x610] ;  /* 0x0006100001147983 */ /* 0x001ea80000300a00 */
[----:B------:R-:W2:Y:S04]  /*1d090*/  LDL.LU.64 R22, [R1+0x618] ;  /* 0x0006180001167983 */ /* 0x000ea80000300a00 */
[----:B------:R-:W2:Y:S04]  /*1d0a0*/  LDL.LU R26, [R1+0x908] ;  /* 0x00090800011a7983 */ /* 0x000ea80000300800 */
[----:B------:R-:W2:Y:S01]  /*1d0b0*/  LDL.LU R27, [R1+0x904] ;  /* 0x00090400011b7983 */ /* 0x000ea20000300800 */
[----:B----4-:R-:W-:-:S15]  /*1d0c0*/  HMMA.16816.F32 R8, R12, R18, R8 ;  /* 0x000000120c08723c */ /* 0x010fde0000001808 */
[----:B------:R-:W-:-:S04]  /*1d0d0*/  NOP ;  /* 0x0000000000007918 */ /* 0x000fc80000000000 */
[----:B------:R-:W-:Y:S04]  /*1d0e0*/  STL.64 [R1+0x650], R8 ;  /* 0x0006500801007387 */ /* 0x000fe80000100a00 */
[----:B------:R0:W-:Y:S04]  /*1d0f0*/  STL.64 [R1+0x658], R10 ;  /* 0x0006580a01007387 */ /* 0x0001e80000100a00 */
[----:B0-----:R-:W2:Y:S04]  /*1d100*/  LDL.LU.64 R10, [R1+0x2150] ;  /* 0x00215000010a7983 */ /* 0x001ea80000300a00 */
[----:B------:R-:W2:Y:S02]  /*1d110*/  LDL.LU.64 R8, [R1+0x2148] ;  /* 0x0021480001087983 */ /* 0x000ea40000300a00 */
[----:B--2---:R-:W-:-:S15]  /*1d120*/  HMMA.16816.F32 R8, R12, R16, R8 ;  /* 0x000000100c08723c */ /* 0x004fde0000001808 */
[----:B------:R-:W-:-:S04]  /*1d130*/  NOP ;  /* 0x0000000000007918 */ /* 0x000fc80000000000 */
[----:B------:R-:W-:Y:S04]  /*1d140*/  STL.64 [R1+0x640], R8 ;  /* 0x0006400801007387 */ /* 0x000fe80000100a00 */
[----:B------:R0:W-:Y:S04]  /*1d150*/  STL.64 [R1+0x648], R10 ;  /* 0x0006480a01007387 */ /* 0x0001e80000100a00 */
[----:B0-----:R-:W2:Y:S04]  /*1d160*/  LDL.LU.64 R10, [R1+0x2140] ;  /* 0x00214000010a7983 */ /* 0x001ea80000300a00 */
[----:B------:R-:W4:Y:S04]  /*1d170*/  LDL.LU.64 R8, [R1+0x2138] ;  /* 0x0021380001087983 */ /* 0x000f280000300a00 */
        /* <DEDUP_REMOVED lines=15> */
[----:B------:R-:W4:Y:S04]  /*1d270*/  LDL.LU.64 R4, [R1+0x2118] ;  /* 0x0021180001047983 */ /* 0x000f280000300a00 */
[----:B------:R-:W-:Y:S04]  /*1d280*/  STL.64 [R1+0x20e0], R10 ;  /* 0x0020e00a01007387 */ /* 0x000fe80000100a00 */
[----:B------:R0:W-:Y:S04]  /*1d290*/  STL.64 [R1+0x20d8], R8 ;  /* 0x0020d80801007387 */ /* 0x0001e80000100a00 */
[----:B0-----:R-:W4:Y:S04]  /*1d2a0*/  LDL.LU.64 R8, [R1+0x600] ;  /* 0x0006000001087983 */ /* 0x001f280000300a00 */
[----:B------:R-:W4:Y:S01]  /*1d2b0*/  LDL.LU.64 R10, [R1+0x608] ;  /* 0x00060800010a7983 */ /* 0x000f220000300a00 */
[----:B--2---:R-:W-:-:S15]  /*1d2c0*/  HMMA.16816.F32 R20, R12, R6, R20 ;  /* 0x000000060c14723c */ /* 0x004fde0000001814 */
[----:B------:R-:W-:-:S04]  /*1d2d0*/  NOP ;  /* 0x0000000000007918 */ /* 0x000fc80000000000 */
[----:B------:R-:W-:Y:S04]  /*1d2e0*/  STL.64 [R1+0x610], R20 ;  /* 0x0006101401007387 */ /* 0x000fe80000100a00 */
[----:B------:R0:W-:Y:S01]  /*1d2f0*/  STL.64 [R1+0x618], R22 ;  /* 0x0006181601007387 */ /* 0x0001e20000100a00 */
[C---:B----4-:R-:W-:Y:S03]  /*1d300*/  HMMA.16816.F32 R8, R12.reuse, R4, R8 ;  /* 0x000000040c08723c */ /* 0x050fe60000001808 */
[----:B0-----:R-:W2:Y:S04]  /*1d310*/  LDL.LU.64 R22, [R1+0x2110] ;  /* 0x0021100001167983 */ /* 0x001ea80000300a00 */
[----:B------:R-:W4:Y:S04]  /*1d320*/  LDL.LU.64 R20, [R1+0x2108] ;  /* 0x0021080001147983 */ /* 0x000f280000300a00 */
[----:B------:R-:W-:Y:S04]  /*1d330*/  STL.64 [R1+0x20c0], R6 ;  /* 0x0020c00601007387 */ /* 0x000fe80000100a00 */
[----:B------:R3:W-:Y:S02]  /*1d340*/  STL.64 [R1+0x20b8], R4 ;  /* 0x0020b80401007387 */ /* 0x0007e40000100a00 */
[----:B---3--:R-:W-:Y:S02]  /*1d350*/  HMMA.16816.F32 R4, R12, R2, R16 ;  /* 0x000000020c04723c */ /* 0x008fe40000001810 */
[----:B------:R0:W-:Y:S04]  /*1d360*/  STL.64 [R1+0x600], R8 ;  /* 0x0006000801007387 */ /* 0x0001e80000100a00 */
[----:B------:R1:W-:-:S13]  /*1d370*/  STL.64 [R1+0x608], R10 ;  /* 0x0006080a01007387 */ /* 0x0003da0000100a00 */
[----:B------:R-:W-:Y:S04]  /*1d380*/  STL.64 [R1+0x1a0], R4 ;  /* 0x0001a00401007387 */ /* 0x000fe80000100a00 */
[----:B------:R-:W-:Y:S04]  /*1d390*/  STL.64 [R1+0x1a8], R6 ;  /* 0x0001a80601007387 */ /* 0x000fe80000100a00 */
[----:B------:R-:W4:Y:S04]  /*1d3a0*/  LDL.LU.64 R16, [R1+0x5f0] ;  /* 0x0005f00001107983 */ /* 0x000f280000300a00 */
[----:B------:R-:W4:Y:S04]  /*1d3b0*/  LDL.LU.64 R18, [R1+0x5f8] ;  /* 0x0005f80001127983 */ /* 0x000f280000300a00 */
[----:B0-----:R-:W3:Y:S04]  /*1d3c0*/  LDL.LU.64 R8, [R1+0x5d0] ;  /* 0x0005d00001087983 */ /* 0x001ee80000300a00 */
[----:B-1----:R-:W2:Y:S01]  /*1d3d0*/  LDL.LU.64 R10, [R1+0x5d8] ;  /* 0x0005d800010a7983 */ /* 0x002ea20000300a00 */
[----:B------:R-:W-:-:S02]  /*1d3e0*/  IMAD R12, R29, 0x100, R28 ;  /* 0x000001001d0c7824 */ /* 0x000fc400078e021c */
[----:B------:R-:W-:Y:S02]  /*1d3f0*/  IMAD R14, R25, 0x100, R24 ;  /* 0x00000100190e7824 */ /* 0x000fe400078e0218 */
[----:B------:R-:W-:Y:S01]  /*1d400*/  IMAD R15, R27, 0x100, R26 ;  /* 0x000001001b0f7824 */ /* 0x000fe200078e021a */
[----:B------:R-:W-:Y:S02]  /*1d410*/  F2FP.F16.E5M2.UNPACK_B R12, R12 ;  /* 0x0000000cff0c723e */ /* 0x000fe400020004ff */
[----:B------:R-:W-:Y:S02]  /*1d420*/  F2FP.F16.E5M2.UNPACK_B R14, R14 ;  /* 0x0000000eff0e723e */ /* 0x000fe400020004ff */
[----:B------:R-:W-:Y:S01]  /*1d430*/  F2FP.F16.E5M2.UNPACK_B R15, R15 ;  /* 0x0000000fff0f723e */ /* 0x000fe200020004ff */
[----:B--2---:R-:W-:Y:S04]  /*1d440*/  STL.64 [R1+0x20f0], R10 ;  /* 0x0020f00a01007387 */ /* 0x004fe80000100a00 */
[----:B---3--:R0:W-:Y:S04]  /*1d450*/  STL.64 [R1+0x20e8], R8 ;  /* 0x0020e80801007387 */ /* 0x0081e80000100a00 */
[----:B0-----:R-:W2:Y:S04]  /*1d460*/  LDL.LU.64 R8, [R1+0x5e0] ;  /* 0x0005e00001087983 */ /* 0x001ea80000300a00 */
[----:B------:R-:W2:Y:S04]  /*1d470*/  LDL.LU.64 R10, [R1+0x5e8] ;  /* 0x0005e800010a7983 */ /* 0x000ea80000300a00 */
[----:B------:R-:W3:Y:S04]  /*1d480*/  LDL.LU.64 R4, [R1+0x5b0] ;  /* 0x0005b00001047983 */ /* 0x000ee80000300a00 */
[----:B------:R-:W2:Y:S01]  /*1d490*/  LDL.LU.64 R6, [R1+0x5b8] ;  /* 0x0005b80001067983 */ /* 0x000ea20000300a00 */
[----:B------:R-:W-:-:S05]  /*1d4a0*/  IMAD R13, R23, 0x100, R22 ;  /* 0x00000100170d7824 */ /* 0x000fca00078e0216 */
[----:B------:R-:W-:-:S07]  /*1d4b0*/  F2FP.F16.E5M2.UNPACK_B R13, R13 ;  /* 0x0000000dff0d723e */ /* 0x000fce00020004ff */
[C---:B----4-:R-:W-:Y:S01]  /*1d4c0*/  HMMA.16816.F32 R16, R12.reuse, R20, R16 ;  /* 0x000000140c10723c */ /* 0x050fe20000001810 */
[----:B--2---:R-:W-:Y:S04]  /*1d4d0*/  STL.64 [R1+0x20d0], R6 ;  /* 0x0020d00601007387 */ /* 0x004fe80000100a00 */
[----:B---3--:R0:W-:Y:S04]  /*1d4e0*/  STL.64 [R1+0x20c8], R4 ;  /* 0x0020c80401007387 */ /* 0x0081e80000100a00 */
[----:B0-----:R-:W2:Y:S04]  /*1d4f0*/  LDL.LU.64 R4, [R1+0x5c0] ;  /* 0x0005c00001047983 */ /* 0x001ea80000300a00 */
[----:B------:R-:W2:Y:S04]  /*1d500*/  LDL.LU.64 R6, [R1+0x5c8] ;  /* 0x0005c80001067983 */ /* 0x000ea80000300a00 */
[----:B------:R-:W3:Y:S04]  /*1d510*/  LDL.LU.64 R24, [R1+0x5a0] ;  /* 0x0005a00001187983 */ /* 0x000ee80000300a00 */
[----:B------:R-:W3:Y:S04]  /*1d520*/  LDL.LU.64 R26, [R1+0x5a8] ;  /* 0x0005a800011a7983 */ /* 0x000ee80000300a00 */
[----:B------:R-:W-:Y:S04]  /*1d530*/  STL.64 [R1+0x5f0], R16 ;  /* 0x0005f01001007387 */ /* 0x000fe80000100a00 */
[----:B------:R0:W-:Y:S04]  /*1d540*/  STL.64 [R1+0x5f8], R18 ;  /* 0x0005f81201007387 */ /* 0x0001e80000100a00 */
[----:B0-----:R-:W4:Y:S04]  /*1d550*/  LDL.LU.64 R18, [R1+0x2100] ;  /* 0x0021000001127983 */ /* 0x001f280000300a00 */
[----:B------:R-:W2:Y:S04]  /*1d560*/  LDL.LU.64 R16, [R1+0x20f8] ;  /* 0x0020f80001107983 */ /* 0x000ea80000300a00 */
[----:B------:R-:W-:Y:S01]  /*1d570*/  STL [R1+0x20a8], R21 ;  /* 0x0020a81501007387 */ /* 0x000fe20000100800 */
        /* <DEDUP_REMOVED lines=27> */
[----:B------:R-:W2:Y:S04]  /*1d730*/  LDL.LU.64 R4, [R1+0x20b8] ;  /* 0x0020b80001047983 */ /* 0x000ea80000300a00 */
[----:B------:R-:W4:Y:S04]  /*1d740*/  LDL.LU R0, [R1+0x924] ;  /* 0x0009240001007983 */ /* 0x000f280000300800 */
[----:B------:R-:W-:Y:S04]  /*1d750*/  STL.64 [R1+0x2090], R10 ;  /* 0x0020900a01007387 */ /* 0x000fe80000100a00 */
[----:B------:R0:W-:Y:S04]  /*1d760*/  STL.64 [R1+0x2088], R8 ;  /* 0x0020880801007387 */ /* 0x0001e80000100a00 */
[----:B0-----:R-:W2:Y:S04]  /*1d770*/  LDL.LU.64 R8, [R1+0x590] ;  /* 0x0005900001087983 */ /* 0x001ea80000300a00 */
[----:B------:R-:W2:Y:S01]  /*1d780*/  LDL.LU.64 R10, [R1+0x598] ;  /* 0x00059800010a7983 */ /* 0x000ea20000300a00 */
[----:B---3--:R-:W-:-:S15]  /*1d790*/  HMMA.16816.F32 R24, R12, R6, R24 ;  /* 0x000000060c18723c */ /* 0x008fde0000001818 */
[----:B------:R-:W-:-:S04]  /*1d7a0*/  NOP ;  /* 0x0000000000007918 */ /* 0x000fc80000000000 */
[----:B------:R0:W-:Y:S04]  /*1d7b0*/  STL.64 [R1+0x5a0], R24 ;  /* 0x0005a01801007387 */ /* 0x0001e80000100a00 */
[----:B------:R-:W-:Y:S04]  /*1d7c0*/  STL.64 [R1+0x5a8], R26 ;  /* 0x0005a81a01007387 */ /* 0x000fe80000100a00 */
[----:B0-----:R-:W3:Y:S01]  /*1d7d0*/  LDL.LU.64 R24, [R1+0x20b0] ;  /* 0x0020b00001187983 */ /* 0x001ee20000300a00 */
[C---:B--2---:R-:W-:Y:S03]  /*1d7e0*/  HMMA.16816.F32 R8, R12.reuse, R4, R8 ;  /* 0x000000040c08723c */ /* 0x044fe60000001808 */
[----:B------:R-:W2:Y:S04]  /*1d7f0*/  LDL.LU R21, [R1+0x920] ;  /* 0x0009200001157983 */ /* 0x000ea80000300800 */
[----:B------:R0:W-:Y:S04]  /*1d800*/  STL.64 [R1+0x2070], R6 ;  /* 0x0020700601007387 */ /* 0x0001e80000100a00 */
[----:B0-----:R-:W2:Y:S08]  /*1d810*/  LDL.LU R6, [R1+0x918] ;  /* 0x0009180001067983 */ /* 0x001eb00000300800 */
[----:B------:R-:W-:Y:S04]  /*1d820*/  STL.64 [R1+0x590], R8 ;  /* 0x0005900801007387 */ /* 0x000fe80000100a00 */
[----:B------:R0:W-:Y:S04]  /*1d830*/  STL.64 [R1+0x598], R10 ;  /* 0x0005980a01007387 */ /* 0x0001e80000100a00 */
[----:B------:R-:W2:Y:S01]  /*1d840*/  LDL.LU R7, [R1+0x914] ;  /* 0x0009140001077983 */ /* 0x000ea20000300800 */
[----:B0-----:R-:W-:Y:S03]  /*1d850*/  HMMA.16816.F32 R8, R12, R2, R16 ;  /* 0x000000020c08723c */ /* 0x001fe60000001810 */
[----:B------:R-:W-:Y:S04]  /*1d860*/  STL.64 [R1+0x2068], R4 ;  /* 0x0020680401007387 */ /* 0x000fe80000100a00 */
[----:B------:R-:W4:Y:S04]  /*1d870*/  LDL.LU R14, [R1+0x91c] ;  /* 0x00091c00010e7983 */ /* 0x000f280000300800 */
[----:B------:R-:W4:Y:S08]  /*1d880*/  LDL.LU R15, [R1+0x928] ;  /* 0x00092800010f7983 */ /* 0x000f300000300800 */
[----:B------:R0:W-:Y:S04]  /*1d890*/  STL.64 [R1+0x190], R8 ;  /* 0x0001900801007387 */ /* 0x0001e80000100a00 */
[----:B------:R1:W-:Y:S04]  /*1d8a0*/  STL.64 [R1+0x198], R10 ;  /* 0x0001980a01007387 */ /* 0x0003e80000100a00 */
[----:B------:R-:W4:Y:S04]  /*1d8b0*/  LDL.LU.64 R16, [R1+0x580] ;  /* 0x0005800001107983 */ /* 0x000f280000300a00 */
[----:B------:R-:W4:Y:S04]  /*1d8c0*/  LDL.LU.64 R18, [R1+0x588] ;  /* 0x0005880001127983 */ /* 0x000f280000300a00 */
[----:B0-----:R-:W4:Y:S04]  /*1d8d0*/  LDL.LU.64 R8, [R1+0x570] ;  /* 0x0005700001087983 */ /* 0x001f280000300a00 */
[----:B-1----:R-:W4:Y:S04]  /*1d8e0*/  LDL.LU.64 R10, [R1+0x578] ;  /* 0x00057800010a7983 */ /* 0x002f280000300a00 */
[----:B------:R-:W4:Y:S04]  /*1d8f0*/  LDL.LU R28, [R1+0x930] ;  /* 0x00093000011c7983 */ /* 0x000f280000300800 */
[----:B------:R-:W4:Y:S04]  /*1d900*/  LDL.LU R29, [R1+0x92c] ;  /* 0x00092c00011d7983 */ /* 0x000f280000300800 */
[----:B------:R-:W4:Y:S04]  /*1d910*/  LDL.LU R22, [R1+0x938] ;  /* 0x0009380001167983 */ /* 0x000f280000300800 */
[----:B------:R-:W4:Y:S04]  /*1d920*/  LDL.LU R23, [R1+0x934] ;  /* 0x0009340001177983 */ /* 0x000f280000300800 */
[----:B------:R-:W4:Y:S04]  /*1d930*/  LDL.LU R26, [R1+0x940] ;  /* 0x00094000011a7983 */ /* 0x000f280000300800 */
[----:B------:R-:W4:Y:S01]  /*1d940*/  LDL.LU R27, [R1+0x93c] ;  /* 0x00093c00011b7983 */ /* 0x000f220000300800 */
[----:B---3--:R-:W-:-:S03]  /*1d950*/  IMAD R12, R24, 0x100, R25 ;  /* 0x00000100180c7824 */ /* 0x008fc600078e0219 */
[----:B------:R-:W3:Y:S04]  /*1d960*/  LDL.LU R24, [R1+0x948] ;  /* 0x0009480001187983 */ /* 0x000ee80000300800 */
[----:B------:R-:W3:Y:S01]  /*1d970*/  LDL.LU R25, [R1+0x944] ;  /* 0x0009440001197983 */ /* 0x000ee20000300800 */
[----:B--2---:R-:W-:-:S03]  /*1d980*/  IMAD R13, R7, 0x100, R6 ;  /* 0x00000100070d7824 */ /* 0x004fc600078e0206 */
[----:B----4-:R-:W-:Y:S04]  /*1d990*/  STL.64 [R1+0x2060], R26 ;  /* 0x0020601a01007387 */ /* 0x010fe80000100a00 */
[----:B---3--:R0:W-:Y:S04]  /*1d9a0*/  STL.64 [R1+0x2058], R24 ;  /* 0x0020581801007387 */ /* 0x0081e80000100a00 */
[----:B0-----:R-:W2:Y:S04]  /*1d9b0*/  LDL.LU.64 R24, [R1+0x560] ;  /* 0x0005600001187983 */ /* 0x001ea80000300a00 */
[----:B------:R-:W2:Y:S04]  /*1d9c0*/  LDL.LU.64 R26, [R1+0x568] ;  /* 0x00056800011a7983 */ /* 0x000ea80000300a00 */
[----:B------:R-:W3:Y:S04]  /*1d9d0*/  LDL.LU.64 R4, [R1+0x540] ;  /* 0x0005400001047983 */ /* 0x000ee80000300a00 */
[----:B------:R-:W4:Y:S01]  /*1d9e0*/  LDL.LU.64 R6, [R1+0x548] ;  /* 0x0005480001067983 */ /* 0x000f220000300a00 */
[----:B------:R-:W-:-:S02]  /*1d9f0*/  IMAD R14, R14, 0x100, R21 ;  /* 0x000001000e0e7824 */ /* 0x000fc400078e0215 */
[----:B------:R-:W-:Y:S01]  /*1da00*/  IMAD R15, R0, 0x100, R15 ;  /* 0x00000100000f7824 */ /* 0x000fe200078e020f */
[----:B------:R-:W-:Y:S01]  /*1da10*/  F2FP.F16.E5M2.UNPACK_B R12, R12 ;  /* 0x0000000cff0c723e */ /* 0x000fe200020004ff */
[----:B----4-:R-:W-:Y:S04]  /*1da20*/  STL.64 [R1+0x2080], R6 ;  /* 0x0020800601007387 */ /* 0x010fe80000100a00 */
[----:B---3--:R0:W-:Y:S04]  /*1da30*/  STL.64 [R1+0x2078], R4 ;  /* 0x0020780401007387 */ /* 0x0081e80000100a00 */
[----:B0-----:R-:W3:Y:S04]  /*1da40*/  LDL.LU.64 R4, [R1+0x550] ;  /* 0x0005500001047983 */ /* 0x001ee80000300a00 */
[----:B------:R-:W3:Y:S04]  /*1da50*/  LDL.LU.64 R6, [R1+0x558] ;  /* 0x0005580001067983 */ /* 0x000ee80000300a00 */
[----:B------:R-:W4:Y:S01]  /*1da60*/  LDL.LU R21, [R1+0x20a8] ;  /* 0x0020a80001157983 */ /* 0x000f220000300800 */
[----:B------:R-:W-:-:S02]  /*1da70*/  F2FP.F16.E5M2.UNPACK_B R13, R13 ;  /* 0x0000000dff0d723e */ /* 0x000fc400020004ff */
[----:B------:R-:W-:Y:S02]  /*1da80*/  F2FP.F16.E5M2.UNPACK_B R14, R14 ;  /* 0x0000000eff0e723e */ /* 0x000fe400020004ff */
[----:B------:R-:W-:-:S07]  /*1da90*/  F2FP.F16.E5M2.UNPACK_B R15, R15 ;  /* 0x0000000fff0f723e */ /* 0x000fce00020004ff */
[----:B----4-:R-:W-:-:S15]  /*1daa0*/  HMMA.16816.F32 R16, R12, R20, R16 ;  /* 0x000000140c10723c */ /* 0x010fde0000001810 */
[----:B------:R-:W-:-:S04]  /*1dab0*/  NOP ;  /* 0x0000000000007918 */ /* 0x000fc80000000000 */
[----:B------:R-:W-:Y:S04]  /*1dac0*/  STL.64 [R1+0x580], R16 ;  /* 0x0005801001007387 */ /* 0x000fe80000100a00 */
[----:B------:R0:W-:Y:S04]  /*1dad0*/  STL.64 [R1+0x588], R18 ;  /* 0x0005881201007387 */ /* 0x0001e80000100a00 */
[----:B0-----:R-:W4:Y:S04]  /*1dae0*/  LDL.LU.64 R18, [R1+0x20a0] ;  /* 0x0020a00001127983 */ /* 0x001f280000300a00 */
[----:B------:R-:W2:Y:S01]  /*1daf0*/  LDL.LU.64 R16, [R1+0x2098] ;  /* 0x0020980001107983 */ /* 0x000ea20000300a00 */
[----:B----4-:R-:W-:-:S15]  /*1db00*/  HMMA.16816.F32 R8, R12, R18, R8 ;  /* 0x000000120c08723c */ /* 0x010fde0000001808 */
[----:B------:R-:W-:-:S04]  /*1db10*/  NOP ;  /* 0x0000000000007918 */ /* 0x000fc80000000000 */
[----:B------:R-:W-:Y:S04]  /*1db20*/  STL.64 [R1+0x570], R8 ;  /* 0x0005700801007387 */ /* 0x000fe80000100a00 */
[----:B------:R0:W-:Y:S04]  /*1db30*/  STL.64 [R1+0x578], R10 ;  /* 0x0005780a01007387 */ /* 0x0001e80000100a00 */
[----:B0-----:R-:W3:Y:S01]  /*1db40*/  LDL.LU.64 R10, [R1+0x2090] ;  /* 0x00209000010a7983 */ /* 0x001ee20000300a00 */
[----:B--2---:R-:W-:Y:S03]  /*1db50*/  HMMA.16816.F32 R24, R12, R16, R24 ;  /* 0x000000100c18723c */ /* 0x004fe60000001818 */
[----:B------:R-:W2:-:S15]  /*1db60*/  LDL.LU.64 R8, [R1+0x2088] ;  /* 0x0020880001087983 */ /* 0x000e9e0000300a00 */
[----:B------:R-:W-:Y:S01]  /*1db70*/  NOP ;  /* 0x0000000000007918 */ /* 0x000fe20000000000 */
[----:B------:R0:W-:Y:S04]  /*1db80*/  STL.64 [R1+0x560], R24 ;  /* 0x0005601801007387 */ /* 0x0001e80000100a00 */
[----:B------:R1:W-:Y:S04]  /*1db90*/  STL.64 [R1+0x568], R26 ;  /* 0x0005681a01007387 */ /* 0x0003e80000100a00 */
[----:B0-----:R-:W4:Y:S04]  /*1dba0*/  LDL.LU.64 R24, [R1+0x180] ;  /* 0x0001800001187983 */ /* 0x001f280000300a00 */
[----:B-1----:R-:W4:Y:S04]  /*1dbb0*/  LDL.LU.64 R26, [R1+0x188] ;  /* 0x00018800011a7983 */ /* 0x002f280000300a00 */
[----:B------:R-:W-:Y:S04]  /*1dbc0*/  STL.64 [R1+0x2050], R18 ;  /* 0x0020501201007387 */ /* 0x000fe80000100a00 */
[----:B------:R0:W-:Y:S04]  /*1dbd0*/  STL.64 [R1+0x2048], R16 ;  /* 0x0020481001007387 */ /* 0x0001e80000100a00 */
[----:B0-----:R-:W2:Y:S04]  /*1dbe0*/  LDL.LU.64 R16, [R1+0x520] ;  /* 0x0005200001107983 */ /* 0x001ea80000300a00 */
[----:B------:R-:W2:Y:S01]  /*1dbf0*/  LDL.LU.64 R18, [R1+0x528] ;  /* 0x0005280001127983 */ /* 0x000ea20000300a00 */
[----:B---3--:R-:W-:-:S15]  /*1dc00*/  HMMA.16816.F32 R4, R12, R10, R4 ;  /* 0x0000000a0c04723c */ /* 0x008fde0000001804 */
        /* <DEDUP_REMOVED lines=14> */
[----:B------:R-:W2:Y:S02]  /*1dcf0*/  LDL.LU.64 R10, [R1+0x538] ;  /* 0x00053800010a7983 */ /* 0x000ea40000300a00 */
[----:B--2---:R-:W-:-:S15]  /*1dd00*/  HMMA.16816.F32 R8, R12, R6, R8 ;  /* 0x000000060c08723c */ /* 0x004fde0000001808 */
[----:B------:R-:W-:-:S04]  /*1dd10*/  NOP ;  /* 0x0000000000007918 */ /* 0x000fc80000000000 */
[----:B------:R-:W-:Y:S04]  /*1dd20*/  STL.64 [R1+0x530], R8 ;  /* 0x0005300801007387 */ /* 0x000fe80000100a00 */
[----:B------:R3:W-:Y:S02]  /*1dd30*/  STL.64 [R1+0x538], R10 ;  /* 0x0005380a01007387 */ /* 0x0007e40000100a00 */
[C---:B---3--:R-:W-:Y:S02]  /*1dd40*/  HMMA.16816.F32 R8, R12.reuse, R4, R16 ;  /* 0x000000040c08723c */ /* 0x048fe40000001810 */
[----:B------:R-:W2:Y:S04]  /*1dd50*/  LDL.LU.64 R16, [R1+0x510] ;  /* 0x0005100001107983 */ /* 0x000ea80000300a00 */
[----:B------:R-:W2:Y:S02]  /*1dd60*/  LDL.LU.64 R18, [R1+0x518] ;  /* 0x0005180001127983 */ /* 0x000ea40000300a00 */
[----:B----4-:R-:W-:Y:S11]  /*1dd70*/  HMMA.16816.F32 R12, R12, R2, R24 ;  /* 0x000000020c0c723c */ /* 0x010ff60000001818 */
[----:B------:R0:W-:Y:S04]  /*1dd80*/  STL.64 [R1+0x520], R8 ;  /* 0x0005200801007387 */ /* 0x0001e80000100a00 */
[----:B------:R1:W-:Y:S04]  /*1dd90*/  STL.64 [R1+0x528], R10 ;  /* 0x0005280a01007387 */ /* 0x0003e80000100a00 */
[----:B0-----:R-:W3:Y:S04]  /*1dda0*/  LDL.LU.64 R8, [R1+0x500] ;  /* 0x0005000001087983 */ /* 0x001ee80000300a00 */
[----:B-1----:R-:W3:Y:S04]  /*1ddb0*/  LDL.LU.64 R10, [R1+0x508] ;  /* 0x00050800010a7983 */ /* 0x002ee80000300a00 */
[----:B------:R-:W-:Y:S04]  /*1ddc0*/  STL.64 [R1+0x2030], R6 ;  /* 0x0020300601007387 */ /* 0x000fe80000100a00 */
[----:B------:R0:W-:Y:S04]  /*1ddd0*/  STL.64 [R1+0x2028], R4 ;  /* 0x0020280401007387 */ /* 0x0001e80000100a00 */
[----:B0-----:R-:W4:Y:S04]  /*1dde0*/  LDL.LU.64 R4, [R1+0x4f0] ;  /* 0x0004f00001047983 */ /* 0x001f280000300a00 */
[----:B------:R-:W4:Y:S04]  /*1ddf0*/  LDL.LU.64 R6, [R1+0x4f8] ;  /* 0x0004f80001067983 */ /* 0x000f280000300a00 */
[----:B------:R-:W2:Y:S04]  /*1de00*/  LDL.LU.64 R26, [R1+0x2060] ;  /* 0x00206000011a7983 */ /* 0x000ea80000300a00 */
[----:B------:R-:W3:Y:S04]  /*1de10*/  LDL.LU.64 R24, [R1+0x2058] ;  /* 0x0020580001187983 */ /* 0x000ee80000300a00 */
[----:B------:R0:W-:Y:S04]  /*1de20*/  STL.64 [R1+0x180], R12 ;  /* 0x0001800c01007387 */ /* 0x0001e80000100a00 */
[----:B------:R2:W-:Y:S01]  /*1de30*/  STL.64 [R1+0x188], R14 ;  /* 0x0001880e01007387 */ /* 0x0005e20000100a00 */
[----:B0-----:R-:W-:-:S02]  /*1de40*/  IMAD R12, R29, 0x100, R28 ;  /* 0x000001001d0c7824 */ /* 0x001fc400078e021c */
[----:B------:R-:W-:-:S03]  /*1de50*/  IMAD R13, R23, 0x100, R22 ;  /* 0x00000100170d7824 */ /* 0x000fc600078e0216 */
[----:B------:R-:W-:Y:S02]  /*1de60*/  F2FP.F16.E5M2.UNPACK_B R12, R12 ;  /* 0x0000000cff0c723e */ /* 0x000fe400020004ff */
[----:B------:R-:W-:Y:S01]  /*1de70*/  F2FP.F16.E5M2.UNPACK_B R13, R13 ;  /* 0x0000000dff0d723e */ /* 0x000fe200020004ff */
[----:B--2---:R-:W-:Y:S02]  /*1de80*/  IMAD R14, R27, 0x100, R26 ;  /* 0x000001001b0e7824 */ /* 0x004fe400078e021a */
[----:B---3--:R-:W-:Y:S02]  /*1de90*/  IMAD R15, R25, 0x100, R24 ;  /* 0x00000100190f7824 */ /* 0x008fe400078e0218 */
[----:B------:R-:W2:Y:S04]  /*1dea0*/  LDL.LU.64 R24, [R1+0x4e0] ;  /* 0x0004e00001187983 */ /* 0x000ea80000300a00 */
[----:B------:R-:W2:Y:S01]  /*1deb0*/  LDL.LU.64 R26, [R1+0x4e8] ;  /* 0x0004e800011a7983 */ /* 0x000ea20000300a00 */
[----:B------:R-:W-:-:S02]  /*1dec0*/  F2FP.F16.E5M2.UNPACK_B R14, R14 ;  /* 0x0000000eff0e723e */ /* 0x000fc400020004ff */
[----:B------:R-:W-:-:S07]  /*1ded0*/  F2FP.F16.E5M2.UNPACK_B R15, R15 ;  /* 0x0000000fff0f723e */ /* 0x000fce00020004ff */
[----:B------:R-:W-:-:S15]  /*1dee0*/  HMMA.16816.F32 R16, R12, R20, R16 ;  /* 0x000000140c10723c */ /* 0x000fde0000001810 */
[----:B------:R-:W-:-:S04]  /*1def0*/  NOP ;  /* 0x0000000000007918 */ /* 0x000fc80000000000 */
        /* <DEDUP_REMOVED lines=12> */
[----:B0-----:R-:W3:Y:S04]  /*1dfc0*/  LDL.LU.64 R4, [R1+0x4d0] ;  /* 0x0004d00001047983 */ /* 0x001ee80000300a00 */
[----:B-1----:R-:W3:Y:S04]  /*1dfd0*/  LDL.LU.64 R6, [R1+0x4d8] ;  /* 0x0004d80001067983 */ /* 0x002ee80000300a00 */
[----:B------:R0:W-:Y:S04]  /*1dfe0*/  STL.64 [R1+0x2000], R18 ;  /* 0x0020001201007387 */ /* 0x0001e80000100a00 */
[----:B0-----:R-:W4:Y:S04]  /*1dff0*/  LDL.LU R18, [R1+0x958] ;  /* 0x0009580001127983 */ /* 0x001f280000300800 */
[----:B------:R-:W4:Y:S04]  /*1e000*/  LDL.LU R19, [R1+0x954] ;  /* 0x0009540001137983 */ /* 0x000f280000300800 */
[----:B------:R0:W-:Y:S04]  /*1e010*/  STL.64 [R1+0x1ff8], R16 ;  /* 0x001ff81001007387 */ /* 0x0001e80000100a00 */
[----:B0-----:R-:W2:Y:S04]  /*1e020*/  LDL.LU R16, [R1+0x950] ;  /* 0x0009500001107983 */ /* 0x001ea80000300800 */
[----:B------:R-:W2:Y:S04]  /*1e030*/  LDL.LU R17, [R1+0x94c] ;  /* 0x00094c0001117983 */ /* 0x000ea80000300800 */
[----:B----4-:R-:W-:Y:S04]  /*1e040*/  STL.64 [R1+0x2010], R18 ;  /* 0x0020101201007387 */ /* 0x010fe80000100a00 */
[----:B--2---:R0:W-:Y:S04]  /*1e050*/  STL.64 [R1+0x2008], R16 ;  /* 0x0020081001007387 */ /* 0x0041e80000100a00 */
[----:B0-----:R-:W2:Y:S04]  /*1e060*/  LDL.LU.64 R16, [R1+0x4b0] ;  /* 0x0004b00001107983 */ /* 0x001ea80000300a00 */
[----:B------:R-:W4:Y:S01]  /*1e070*/  LDL.LU.64 R18, [R1+0x4b8] ;  /* 0x0004b80001127983 */ /* 0x000f220000300a00 */
[C---:B------:R-:W-:Y:S08]  /*1e080*/  HMMA.16816.F32 R24, R12.reuse, R10, R24 ;  /* 0x0000000a0c18723c */ /* 0x040ff00000001818 */
[C---:B---3--:R-:W-:Y:S11]  /*1e090*/  HMMA.16816.F32 R4, R12.reuse, R8, R4 ;  /* 0x000000080c04723c */ /* 0x048ff60000001804 */
[----:B------:R-:W-:Y:S04]  /*1e0a0*/  STL.64 [R1+0x4e0], R24 ;  /* 0x0004e01801007387 */ /* 0x000fe80000100a00 */
[----:B------:R-:W-:Y:S04]  /*1e0b0*/  STL.64 [R1+0x4e8], R26 ;  /* 0x0004e81a01007387 */ /* 0x000fe80000100a00 */
[----:B----4-:R-:W-:Y:S04]  /*1e0c0*/  STL.64 [R1+0x2020], R18 ;  /* 0x0020201201007387 */ /* 0x010fe80000100a00 */
[----:B--2---:R0:W-:Y:S04]  /*1e0d0*/  STL.64 [R1+0x2018], R16 ;  /* 0x0020181001007387 */ /* 0x0041e80000100a00 */
[----:B0-----:R-:W2:Y:S04]  /*1e0e0*/  LDL.LU.64 R16, [R1+0x4c0] ;  /* 0x0004c00001107983 */ /* 0x001ea80000300a00 */
[----:B------:R-:W2:Y:S04]  /*1e0f0*/  LDL.LU.64 R18, [R1+0x4c8] ;  /* 0x0004c80001127983 */ /* 0x000ea80000300a00 */
[----:B------:R-:W3:Y:S04]  /*1e100*/  LDL.LU R0, [R1+0x964] ;  /* 0x0009640001007983 */ /* 0x000ee80000300800 */
[----:B------:R-:W4:Y:S04]  /*1e110*/  LDL.LU R28, [R1+0x970] ;  /* 0x00097000011c7983 */ /* 0x000f280000300800 */
[----:B------:R-:W4:Y:S04]  /*1e120*/  LDL.LU R29, [R1+0x96c] ;  /* 0x00096c00011d7983 */ /* 0x000f280000300800 */
[----:B------:R-:W2:Y:S04]  /*1e130*/  LDL.LU R22, [R1+0x978] ;  /* 0x0009780001167983 */ /* 0x000ea80000300800 */
[----:B------:R-:W2:Y:S04]  /*1e140*/  LDL.LU R23, [R1+0x974] ;  /* 0x0009740001177983 */ /* 0x000ea80000300800 */
[----:B------:R-:W2:Y:S04]  /*1e150*/  LDL.LU R26, [R1+0x980] ;  /* 0x00098000011a7983 */ /* 0x000ea80000300800 */
[----:B------:R-:W2:Y:S04]  /*1e160*/  LDL.LU R27, [R1+0x97c] ;  /* 0x00097c00011b7983 */ /* 0x000ea80000300800 */
[----:B------:R-:W-:Y:S04]  /*1e170*/  STL.64 [R1+0x4d0], R4 ;  /* 0x0004d00401007387 */ /* 0x000fe80000100a00 */
[----:B------:R0:W-:Y:S04]  /*1e180*/  STL.64 [R1+0x4d8], R6 ;  /* 0x0004d80601007387 */ /* 0x0001e80000100a00 */
[----:B0-----:R-:W3:Y:S04]  /*1e190*/  LDL.LU.64 R6, [R1+0x2030] ;  /* 0x0020300001067983 */ /* 0x001ee80000300a00 */
[----:B------:R-:W4:Y:S04]  /*1e1a0*/  LDL.LU.64 R4, [R1+0x2028] ;  /* 0x0020280001047983 */ /* 0x000f280000300a00 */
[----:B------:R-:W-:Y:S04]  /*1e1b0*/  STL.64 [R1+0x1fe0], R10 ;  /* 0x001fe00a01007387 */ /* 0x000fe80000100a00 */
[----:B------:R0:W-:Y:S04]  /*1e1c0*/  STL.64 [R1+0x1fd8], R8 ;  /* 0x001fd80801007387 */ /* 0x0001e80000100a00 */
[----:B0-----:R-:W4:Y:S04]  /*1e1d0*/  LDL.LU.64 R8, [R1+0x170] ;  /* 0x0001700001087983 */ /* 0x001f280000300a00 */
[----:B------:R-:W4:Y:S04]  /*1e1e0*/  LDL.LU.64 R10, [R1+0x178] ;  /* 0x00017800010a7983 */ /* 0x000f280000300a00 */
[----:B------:R-:W4:Y:S04]  /*1e1f0*/  LDL.LU R24, [R1+0x988] ;  /* 0x0009880001187983 */ /* 0x000f280000300800 */
[----:B------:R-:W4:Y:S04]  /*1e200*/  LDL.LU R25, [R1+0x984] ;  /* 0x0009840001197983 */ /* 0x000f280000300800 */
[----:B--2---:R0:W-:Y:S04]  /*1e210*/  STL.64 [R1+0x1fb0], R26 ;  /* 0x001fb01a01007387 */ /* 0x0041e80000100a00 */
[----:B0-----:R-:W2:Y:S04]  /*1e220*/  LDL.LU R26, [R1+0x95c] ;  /* 0x00095c00011a7983 */ /* 0x001ea80000300800 */
[----:B------:R-:W2:Y:S01]  /*1e230*/  LDL.LU R27, [R1+0x968] ;  /* 0x00096800011b7983 */ /* 0x000ea20000300800 */
[----:B---3--:R-:W-:Y:S03]  /*1e240*/  HMMA.16816.F32 R16, R12, R6, R16 ;  /* 0x000000060c10723c */ /* 0x008fe60000001810 */
[----:B----4-:R0:W-:Y:S04]  /*1e250*/  STL.64 [R1+0x1fa8], R24 ;  /* 0x001fa81801007387 */ /* 0x0101e80000100a00 */
[----:B0-----:R-:W2:-:S12]  /*1e260*/  LDL.LU R25, [R1+0x960] ;  /* 0x0009600001197983 */ /* 0x001e980000300800 */
        /* <DEDUP_REMOVED lines=9> */
[----:B------:R-:W4:Y:S04]  /*1e300*/  LDL.LU.64 R16, [R1+0x2008] ;  /* 0x0020080001107983 */ /* 0x000f280000300a00 */
[----:B------:R-:W-:Y:S04]  /*1e310*/  STL.64 [R1+0x1fc0], R6 ;  /* 0x001fc00601007387 */ /* 0x000fe80000100a00 */
[----:B------:R0:W-:Y:S02]  /*1e320*/  STL.64 [R1+0x1fb8], R4 ;  /* 0x001fb80401007387 */ /* 0x0001e40000100a00 */
[----:B0-----:R-:W-:-:S15]  /*1e330*/  HMMA.16816.F32 R4, R12, R2, R8 ;  /* 0x000000020c04723c */ /* 0x001fde0000001808 */
[----:B------:R-:W-:-:S04]  /*1e340*/  NOP ;  /* 0x0000000000007918 */ /* 0x000fc80000000000 */
[----:B------:R-:W-:Y:S04]  /*1e350*/  STL.64 [R1+0x170], R4 ;  /* 0x0001700401007387 */ /* 0x000fe80000100a00 */
[----:B------:R-:W-:Y:S01]  /*1e360*/  STL.64 [R1+0x178], R6 ;  /* 0x0001780601007387 */ /* 0x000fe20000100a00 */
[----:B---3--:R-:W-:Y:S02]  /*1e370*/  IMAD R13, R19, 0x100, R18 ;  /* 0x00000100130d7824 */ /* 0x008fe400078e0212 */
[----:B----4-:R-:W-:Y:S02]  /*1e380*/  IMAD R12, R17, 0x100, R16 ;  /* 0x00000100110c7824 */ /* 0x010fe400078e0210 */
[----:B------:R-:W3:Y:S04]  /*1e390*/  LDL.LU.64 R16, [R1+0x4a0] ;  /* 0x0004a00001107983 */ /* 0x000ee80000300a00 */
[----:B------:R-:W3:Y:S04]  /*1e3a0*/  LDL.LU.64 R18, [R1+0x4a8] ;  /* 0x0004a80001127983 */ /* 0x000ee80000300a00 */
[----:B------:R-:W4:Y:S04]  /*1e3b0*/  LDL.LU.64 R8, [R1+0x480] ;  /* 0x0004800001087983 */ /* 0x000f280000300a00 */
[----:B------:R-:W3:Y:S01]  /*1e3c0*/  LDL.LU.64 R10, [R1+0x488] ;  /* 0x00048800010a7983 */ /* 0x000ee20000300a00 */
[----:B--2---:R-:W-:-:S02]  /*1e3d0*/  IMAD R14, R26, 0x100, R25 ;  /* 0x000001001a0e7824 */ /* 0x004fc400078e0219 */
[----:B------:R-:W-:Y:S01]  /*1e3e0*/  IMAD R15, R0, 0x100, R27 ;  /* 0x00000100000f7824 */ /* 0x000fe200078e021b */
[----:B------:R-:W-:Y:S02]  /*1e3f0*/  F2FP.F16.E5M2.UNPACK_B R12, R12 ;  /* 0x0000000cff0c723e */ /* 0x000fe400020004ff */
[----:B------:R-:W-:Y:S02]  /*1e400*/  F2FP.F16.E5M2.UNPACK_B R13, R13 ;  /* 0x0000000dff0d723e */ /* 0x000fe400020004ff */
[----:B------:R-:W-:Y:S02]  /*1e410*/  F2FP.F16.E5M2.UNPACK_B R14, R14 ;  /* 0x0000000eff0e723e */ /* 0x000fe400020004ff */
[----:B------:R-:W-:Y:S01]  /*1e420*/  F2FP.F16.E5M2.UNPACK_B R15, R15 ;  /* 0x0000000fff0f723e */ /* 0x000fe200020004ff */
[----:B---3--:R-:W-:Y:S04]  /*1e430*/  STL.64 [R1+0x1ff0], R10 ;  /* 0x001ff00a01007387 */ /* 0x008fe80000100a00 */
[----:B----4-:R0:W-:Y:S04]  /*1e440*/  STL.64 [R1+0x1fe8], R8 ;  /* 0x001fe80801007387 */ /* 0x0101e80000100a00 */
[----:B0-----:R-:W2:Y:S04]  /*1e450*/  LDL.LU.64 R8, [R1+0x490] ;  /* 0x0004900001087983 */ /* 0x001ea80000300a00 */
[----:B------:R-:W2:Y:S04]  /*1e460*/  LDL.LU.64 R10, [R1+0x498] ;  /* 0x00049800010a7983 */ /* 0x000ea80000300a00 */
[----:B------:R-:W3:Y:S04]  /*1e470*/  LDL.LU.64 R4, [R1+0x460] ;  /* 0x0004600001047983 */ /* 0x000ee80000300a00 */
[----:B------:R-:W4:Y:S01]  /*1e480*/  LDL.LU.64 R6, [R1+0x468] ;  /* 0x0004680001067983 */ /* 0x000f220000300a00 */
[C---:B------:R-:W-:Y:S03]  /*1e490*/  HMMA.16816.F32 R16, R12.reuse, R20, R16 ;  /* 0x000000140c10723c */ /* 0x040fe60000001810 */
[----:B----4-:R-:W-:Y:S04]  /*1e4a0*/  STL.64 [R1+0x1fd0], R6 ;  /* 0x001fd00601007387 */ /* 0x010fe80000100a00 */
[----:B---3--:R0:W-:Y:S04]  /*1e4b0*/  STL.64 [R1+0x1fc8], R4 ;  /* 0x001fc80401007387 */ /* 0x0081e80000100a00 */
[----:B0-----:R-:W3:Y:S04]  /*1e4c0*/  LDL.LU.64 R4, [R1+0x470] ;  /* 0x0004700001047983 */ /* 0x001ee80000300a00 */
[----:B------:R-:W3:Y:S04]  /*1e4d0*/  LDL.LU.64 R6, [R1+0x478] ;  /* 0x0004780001067983 */ /* 0x000ee80000300a00 */
[----:B------:R-:W4:Y:S04]  /*1e4e0*/  LDL.LU.64 R24, [R1+0x450] ;  /* 0x0004500001187983 */ /* 0x000f280000300a00 */
[----:B------:R-:W4:Y:S04]  /*1e4f0*/  LDL.LU.64 R26, [R1+0x458] ;  /* 0x00045800011a7983 */ /* 0x000f280000300a00 */
        /* <DEDUP_REMOVED lines=30> */
[----:B0-----:R-:W4:Y:S04]  /*1e6e0*/  LDL.LU.64 R6, [R1+0x1fc0] ;  /* 0x001fc00001067983 */ /* 0x001f280000300a00 */
[----:B------:R-:W2:Y:S04]  /*1e6f0*/  LDL.LU.64 R4, [R1+0x1fb8] ;  /* 0x001fb80001047983 */ /* 0x000ea80000300a00 */
[----:B------:R-:W-:Y:S04]  /*1e700*/  STL.64 [R1+0x1f80], R10 ;  /* 0x001f800a01007387 */ /* 0x000fe80000100a00 */
[----:B------:R0:W-:Y:S04]  /*1e710*/  STL.64 [R1+0x1f78], R8 ;  /* 0x001f780801007387 */ /* 0x0001e80000100a00 */
[----:B0-----:R-:W2:Y:S04]  /*1e720*/  LDL.LU.64 R8, [R1+0x440] ;  /* 0x0004400001087983 */ /* 0x001ea80000300a00 */
[----:B------:R-:W2:Y:S01]  /*1e730*/  LDL.LU.64 R10, [R1+0x448] ;  /* 0x00044800010a7983 */ /* 0x000ea20000300a00 */
[----:B----4-:R-:W-:-:S15]  /*1e740*/  HMMA.16816.F32 R24, R12, R6, R24 ;  /* 0x000000060c18723c */ /* 0x010fde0000001818 */
[----:B------:R-:W-:-:S04]  /*1e750*/  NOP ;  /* 0x0000000000007918 */ /* 0x000fc80000000000 */
[----:B------:R-:W-:Y:S04]  /*1e760*/  STL.64 [R1+0x450], R24 ;  /* 0x0004501801007387 */ /* 0x000fe80000100a00 */
[----:B------:R0:W-:Y:S01]  /*1e770*/  STL.64 [R1+0x458], R26 ;  /* 0x0004581a01007387 */ /* 0x0001e20000100a00 */
[C---:B--2---:R-:W-:Y:S03]  /*1e780*/  HMMA.16816.F32 R8, R12.reuse, R4, R8 ;  /* 0x000000040c08723c */ /* 0x044fe60000001808 */
[----:B0-----:R-:W2:Y:S04]  /*1e790*/  LDL.LU.64 R26, [R1+0x1fb0] ;  /* 0x001fb000011a7983 */ /* 0x001ea80000300a00 */
[----:B------:R-:W3:Y:S04]  /*1e7a0*/  LDL.LU.64 R24, [R1+0x1fa8] ;  /* 0x001fa80001187983 */ /* 0x000ee80000300a00 */
[----:B------:R-:W-:Y:S04]  /*1e7b0*/  STL.64 [R1+0x1f60], R6 ;  /* 0x001f600601007387 */ /* 0x000fe80000100a00 */
[----:B------:R0:W-:Y:S02]  /*1e7c0*/  STL.64 [R1+0x1f58], R4 ;  /* 0x001f580401007387 */ /* 0x0001e40000100a00 */
[----:B0-----:R-:W-:Y:S02]  /*1e7d0*/  HMMA.16816.F32 R4, R12, R2, R16 ;  /* 0x000000020c04723c */ /* 0x001fe40000001810 */
[----:B------:R0:W-:Y:S04]  /*1e7e0*/  STL.64 [R1+0x440], R8 ;  /* 0x0004400801007387 */ /* 0x0001e80000100a00 */
[----:B------:R1:W-:-:S13]  /*1e7f0*/  STL.64 [R1+0x448], R10 ;  /* 0x0004480a01007387 */ /* 0x0003da0000100a00 */
[----:B------:R-:W-:Y:S04]  /*1e800*/  STL.64 [R1+0x160], R4 ;  /* 0x0001600401007387 */ /* 0x000fe80000100a00 */
[----:B------:R-:W-:Y:S04]  /*1e810*/  STL.64 [R1+0x168], R6 ;  /* 0x0001680601007387 */ /* 0x000fe80000100a00 */
[----:B------:R-:W4:Y:S04]  /*1e820*/  LDL.LU.64 R16, [R1+0x430] ;  /* 0x0004300001107983 */ /* 0x000f280000300a00 */
[----:B------:R-:W4:Y:S04]  /*1e830*/  LDL.LU.64 R18, [R1+0x438] ;  /* 0x0004380001127983 */ /* 0x000f280000300a00 */
[----:B0-----:R-:W2:Y:S04]  /*1e840*/  LDL.LU.64 R8, [R1+0x410] ;  /* 0x0004100001087983 */ /* 0x001ea80000300a00 */
[----:B-1----:R-:W2:Y:S01]  /*1e850*/  LDL.LU.64 R10, [R1+0x418] ;  /* 0x00041800010a7983 */ /* 0x002ea20000300a00 */
[----:B------:R-:W-:-:S02]  /*1e860*/  IMAD R12, R29, 0x100, R28 ;  /* 0x000001001d0c7824 */ /* 0x000fc400078e021c */
[----:B------:R-:W-:-:S03]  /*1e870*/  IMAD R13, R23, 0x100, R22 ;  /* 0x00000100170d7824 */ /* 0x000fc600078e0216 */
[----:B------:R-:W-:Y:S02]  /*1e880*/  F2FP.F16.E5M2.UNPACK_B R12, R12 ;  /* 0x0000000cff0c723e */ /* 0x000fe400020004ff */
[----:B------:R-:W-:Y:S01]  /*1e890*/  F2FP.F16.E5M2.UNPACK_B R13, R13 ;  /* 0x0000000dff0d723e */ /* 0x000fe200020004ff */
[----:B--2---:R-:W-:Y:S04]  /*1e8a0*/  STL.64 [R1+0x1f90], R10 ;  /* 0x001f900a01007387 */ /* 0x004fe80000100a00 */
[----:B------:R0:W-:Y:S04]  /*1e8b0*/  STL.64 [R1+0x1f88], R8 ;  /* 0x001f880801007387 */ /* 0x0001e80000100a00 */
[----:B0-----:R-:W2:Y:S04]  /*1e8c0*/  LDL.LU.64 R8, [R1+0x420] ;  /* 0x0004200001087983 */ /* 0x001ea80000300a00 */
[----:B------:R-:W2:Y:S04]  /*1e8d0*/  LDL.LU.64 R10, [R1+0x428] ;  /* 0x00042800010a7983 */ /* 0x000ea80000300a00 */
[----:B------:R-:W2:Y:S04]  /*1e8e0*/  LDL.LU.64 R4, [R1+0x3f0] ;  /* 0x0003f00001047983 */ /* 0x000ea80000300a00 */
[----:B------:R-:W2:Y:S01]  /*1e8f0*/  LDL.LU.64 R6, [R1+0x3f8] ;  /* 0x0003f80001067983 */ /* 0x000ea20000300a00 */
[----:B------:R-:W-:-:S02]  /*1e900*/  IMAD R14, R27, 0x100, R26 ;  /* 0x000001001b0e7824 */ /* 0x000fc400078e021a */
[----:B---3--:R-:W-:-:S03]  /*1e910*/  IMAD R15, R25, 0x100, R24 ;  /* 0x00000100190f7824 */ /* 0x008fc600078e0218 */
[----:B------:R-:W-:Y:S02]  /*1e920*/  F2FP.F16.E5M2.UNPACK_B R14, R14 ;  /* 0x0000000eff0e723e */ /* 0x000fe400020004ff */
[----:B------:R-:W-:-:S07]  /*1e930*/  F2FP.F16.E5M2.UNPACK_B R15, R15 ;  /* 0x0000000fff0f723e */ /* 0x000fce00020004ff */
[C---:B----4-:R-:W-:Y:S01]  /*1e940*/  HMMA.16816.F32 R16, R12.reuse, R20, R16 ;  /* 0x000000140c10723c */ /* 0x050fe20000001810 */
[----:B--2---:R-:W-:Y:S04]  /*1e950*/  STL.64 [R1+0x1f70], R6 ;  /* 0x001f700601007387 */ /* 0x004fe80000100a00 */
[----:B------:R0:W-:Y:S04]  /*1e960*/  STL.64 [R1+0x1f68], R4 ;  /* 0x001f680401007387 */ /* 0x0001e80000100a00 */
[----:B0-----:R-:W2:Y:S04]  /*1e970*/  LDL.LU.64 R4, [R1+0x400] ;  /* 0x0004000001047983 */ /* 0x001ea80000300a00 */
[----:B------:R-:W2:Y:S04]  /*1e980*/  LDL.LU.64 R6, [R1+0x408] ;  /* 0x0004080001067983 */ /* 0x000ea80000300a00 */
[----:B------:R-:W3:Y:S04]  /*1e990*/  LDL.LU.64 R24, [R1+0x3d0] ;  /* 0x0003d00001187983 */ /* 0x000ee80000300a00 */
[----:B------:R-:W3:Y:S04]  /*1e9a0*/  LDL.LU.64 R26, [R1+0x3d8] ;  /* 0x0003d800011a7983 */ /* 0x000ee80000300a00 */
[----:B------:R-:W4:Y:S04]  /*1e9b0*/  LDL.LU R29, [R1+0x98c] ;  /* 0x00098c00011d7983 */ /* 0x000f280000300800 */
[----:B------:R-:W2:Y:S04]  /*1e9c0*/  LDL.LU R23, [R1+0x994] ;  /* 0x0009940001177983 */ /* 0x000ea80000300800 */
[----:B------:R-:W2:Y:S04]  /*1e9d0*/  LDL.LU R22, [R1+0x99c] ;  /* 0x00099c0001167983 */ /* 0x000ea80000300800 */
[----:B------:R-:W2:Y:S04]  /*1e9e0*/  LDL.LU R0, [R1+0x9a8] ;  /* 0x0009a80001007983 */ /* 0x000ea80000300800 */
[----:B------:R-:W2:Y:S04]  /*1e9f0*/  LDL.LU R28, [R1+0x9a4] ;  /* 0x0009a400011c7983 */ /* 0x000ea80000300800 */
        /* <DEDUP_REMOVED lines=33> */
[----:B------:R-:W-:Y:S01]  /*1ec10*/  STL.64 [R1+0x1f28], R8 ;  /* 0x001f280801007387 */ /* 0x000fe20000100a00 */
[----:B--2---:R-:W-:-:S15]  /*1ec20*/  HMMA.16816.F32 R16, R12, R6, R16 ;  /* 0x000000060c10723c */ /* 0x004fde0000001810 */
[----:B------:R-:W-:-:S04]  /*1ec30*/  NOP ;  /* 0x0000000000007918 */ /* 0x000fc80000000000 */
[----:B------:R0:W-:Y:S04]  /*1ec40*/  STL.64 [R1+0x3e0], R16 ;  /* 0x0003e01001007387 */ /* 0x0001e80000100a00 */
[----:B------:R1:W-:Y:S04]  /*1ec50*/  STL.64 [R1+0x3e8], R18 ;  /* 0x0003e81201007387 */ /* 0x0003e80000100a00 */
[----:B0-----:R-:W2:Y:S04]  /*1ec60*/  LDL.LU.64 R16, [R1+0x3c0] ;  /* 0x0003c00001107983 */ /* 0x001ea80000300a00 */
[----:B-1----:R-:W2:Y:S01]  /*1ec70*/  LDL.LU.64 R18, [R1+0x3c8] ;  /* 0x0003c80001127983 */ /* 0x002ea20000300a00 */
[----:B---3--:R-:W-:-:S15]  /*1ec80*/  HMMA.16816.F32 R8, R12, R4, R24 ;  /* 0x000000040c08723c */ /* 0x008fde0000001818 */
[----:B------:R-:W-:-:S04]  /*1ec90*/  NOP ;  /* 0x0000000000007918 */ /* 0x000fc80000000000 */
[----:B------:R-:W-:Y:S04]  /*1eca0*/  STL.64 [R1+0x3d0], R8 ;  /* 0x0003d00801007387 */ /* 0x000fe80000100a00 */
[----:B------:R-:W-:Y:S04]  /*1ecb0*/  STL.64 [R1+0x3d8], R10 ;  /* 0x0003d80a01007387 */ /* 0x000fe80000100a00 */
[----:B--2---:R-:W-:Y:S04]  /*1ecc0*/  STL.64 [R1+0x1f50], R18 ;  /* 0x001f501201007387 */ /* 0x004fe80000100a00 */
[----:B------:R0:W-:Y:S04]  /*1ecd0*/  STL.64 [R1+0x1f48], R16 ;  /* 0x001f481001007387 */ /* 0x0001e80000100a00 */
[----:B0-----:R-:W2:Y:S04]  /*1ece0*/  LDL.LU.64 R16, [R1+0x150] ;  /* 0x0001500001107983 */ /* 0x001ea80000300a00 */
[----:B------:R-:W2:Y:S04]  /*1ecf0*/  LDL.LU.64 R18, [R1+0x158] ;  /* 0x0001580001127983 */ /* 0x000ea80000300a00 */
[----:B------:R-:W3:Y:S04]  /*1ed00*/  LDL.LU.64 R8, [R1+0x3b0] ;  /* 0x0003b00001087983 */ /* 0x000ee80000300a00 */
[----:B------:R-:W3:Y:S04]  /*1ed10*/  LDL.LU.64 R10, [R1+0x3b8] ;  /* 0x0003b800010a7983 */ /* 0x000ee80000300a00 */
[----:B------:R-:W3:Y:S04]  /*1ed20*/  LDL.LU.64 R24, [R1+0x3a0] ;  /* 0x0003a00001187983 */ /* 0x000ee80000300a00 */
[----:B------:R-:W3:Y:S04]  /*1ed30*/  LDL.LU.64 R26, [R1+0x3a8] ;  /* 0x0003a800011a7983 */ /* 0x000ee80000300a00 */
[----:B------:R0:W-:Y:S04]  /*1ed40*/  STL.64 [R1+0x1f18], R6 ;  /* 0x001f180601007387 */ /* 0x0001e80000100a00 */
[----:B0-----:R-:W3:Y:S04]  /*1ed50*/  LDL.LU R6, [R1+0x998] ;  /* 0x0009980001067983 */ /* 0x001ee80000300800 */
[----:B------:R-:W4:Y:S04]  /*1ed60*/  LDL.LU R7, [R1+0x9a0] ;  /* 0x0009a00001077983 */ /* 0x000f280000300800 */
[----:B------:R0:W-:Y:S04]  /*1ed70*/  STL.64 [R1+0x1f10], R4 ;  /* 0x001f100401007387 */ /* 0x0001e80000100a00 */
[----:B0-----:R-:W4:Y:S01]  /*1ed80*/  LDL.LU R5, [R1+0x990] ;  /* 0x0009900001057983 */ /* 0x001f220000300800 */
[----:B--2---:R-:W-:Y:S01]  /*1ed90*/  HMMA.16816.F32 R12, R12, R2, R16 ;  /* 0x000000020c0c723c */ /* 0x004fe20000001810 */
[----:B---3--:R-:W-:-:S02]  /*1eda0*/  IMAD R23, R23, 0x100, R6 ;  /* 0x0000010017177824 */ /* 0x008fc400078e0206 */
[----:B----4-:R-:W-:Y:S02]  /*1edb0*/  IMAD R22, R22, 0x100, R7 ;  /* 0x0000010016167824 */ /* 0x010fe400078e0207 */
[----:B------:R-:W-:Y:S02]  /*1edc0*/  IMAD R29, R29, 0x100, R5 ;  /* 0x000001001d1d7824 */ /* 0x000fe400078e0205 */
[----:B------:R-:W2:Y:S04]  /*1edd0*/  LDL.LU.64 R4, [R1+0x390] ;  /* 0x0003900001047983 */ /* 0x000ea80000300a00 */
[----:B------:R-:W2:Y:S04]  /*1ede0*/  LDL.LU.64 R6, [R1+0x398] ;  /* 0x0003980001067983 */ /* 0x000ea80000300a00 */
[----:B------:R-:W3:Y:S04]  /*1edf0*/  LDL.LU.64 R18, [R1+0x1f50] ;  /* 0x001f500001127983 */ /* 0x000ee80000300a00 */
[----:B------:R-:W3:Y:S01]  /*1ee00*/  LDL.LU.64 R16, [R1+0x1f48] ;  /* 0x001f480001107983 */ /* 0x000ee20000300a00 */
[----:B------:R-:W-:-:S03]  /*1ee10*/  IMAD R0, R28, 0x100, R0 ;  /* 0x000001001c007824 */ /* 0x000fc600078e0200 */
[----:B------:R-:W-:Y:S04]  /*1ee20*/  STL [R1+0x1f0c], R3 ;  /* 0x001f0c0301007387 */ /* 0x000fe80000100800 */
[----:B------:R0:W-:Y:S04]  /*1ee30*/  STL.64 [R1+0x150], R12 ;  /* 0x0001500c01007387 */ /* 0x0001e80000100a00 */
[----:B------:R1:W-:Y:S01]  /*1ee40*/  STL.64 [R1+0x158], R14 ;  /* 0x0001580e01007387 */ /* 0x0003e20000100a00 */
[----:B0-----:R-:W-:Y:S02]  /*1ee50*/  F2FP.F16.E5M2.UNPACK_B R12, R29 ;  /* 0x0000001dff0c723e */ /* 0x001fe400020004ff */
[----:B------:R-:W-:-:S02]  /*1ee60*/  F2FP.F16.E5M2.UNPACK_B R13, R23 ;  /* 0x00000017ff0d723e */ /* 0x000fc400020004ff */
[----:B-1----:R-:W-:Y:S02]  /*1ee70*/  F2FP.F16.E5M2.UNPACK_B R14, R22 ;  /* 0x00000016ff0e723e */ /* 0x002fe400020004ff */
[----:B------:R-:W-:Y:S01]  /*1ee80*/  F2FP.F16.E5M2.UNPACK_B R15, R0 ;  /* 0x00000000ff0f723e */ /* 0x000fe200020004ff */
[----:B------:R-:W4:Y:S06]  /*1ee90*/  LDL.LU R29, [R1+0x9ac] ;  /* 0x0009ac00011d7983 */ /* 0x000f2c0000300800 */
[----:B---3--:R-:W-:-:S15]  /*1eea0*/  HMMA.16816.F32 R16, R12, R20, R16 ;  /* 0x000000140c10723c */ /* 0x008fde0000001810 */
[----:B------:R-:W-:-:S04]  /*1eeb0*/  NOP ;  /* 0x0000000000007918 */ /* 0x000fc80000000000 */
[----:B------:R-:W-:Y:S04]  /*1eec0*/  STL.64 [R1+0x3c0], R16 ;  /* 0x0003c01001007387 */ /* 0x000fe80000100a00 */
[----:B------:R0:W-:Y:S04]  /*1eed0*/  STL.64 [R1+0x3c8], R18 ;  /* 0x0003c81201007387 */ /* 0x0001e80000100a00 */
[----:B0-----:R-:W3:Y:S04]  /*1eee0*/  LDL.LU.64 R18, [R1+0x1f40] ;  /* 0x001f400001127983 */ /* 0x001ee80000300a00 */
[----:B------:R-:W2:Y:S01]  /*1eef0*/  LDL.LU.64 R16, [R1+0x1f38] ;  /* 0x001f380001107983 */ /* 0x000ea20000300a00 */
[----:B---3--:R-:W-:-:S15]  /*1ef00*/  HMMA.16816.F32 R8, R12, R18, R8 ;  /* 0x000000120c08723c */ /* 0x008fde0000001808 */
[----:B------:R-:W-:-:S04]  /*1ef10*/  NOP ;  /* 0x0000000000007918 */ /* 0x000fc80000000000 */
[----:B------:R-:W-:Y:S04]  /*1ef20*/  STL.64 [R1+0x3b0], R8 ;  /* 0x0003b00801007387 */ /* 0x000fe80000100a00 */
[----:B------:R0:W-:Y:S04]  /*1ef30*/  STL.64 [R1+0x3b8], R10 ;  /* 0x0003b80a01007387 */ /* 0x0001e80000100a00 */
[----:B0-----:R-:W3:Y:S01]  /*1ef40*/  LDL.LU.64 R10, [R1+0x1f30] ;  /* 0x001f3000010a7983 */ /* 0x001ee20000300a00 */
[----:B--2---:R-:W-:Y:S03]  /*1ef50*/  HMMA.16816.F32 R24, R12, R16, R24 ;  /* 0x000000100c18723c */ /* 0x004fe60000001818 */
[----:B------:R-:W2:-:S15]  /*1ef60*/  LDL.LU.64 R8, [R1+0x1f28] ;  /* 0x001f280001087983 */ /* 0x000e9e0000300a00 */
[----:B------:R-:W-:Y:S01]  /*1ef70*/  NOP ;  /* 0x0000000000007918 */ /* 0x000fe20000000000 */
[----:B------:R-:W-:Y:S04]  /*1ef80*/  STL.64 [R1+0x3a0], R24 ;  /* 0x0003a01801007387 */ /* 0x000fe80000100a00 */
[----:B------:R0:W-:Y:S04]  /*1ef90*/  STL.64 [R1+0x3a8], R26 ;  /* 0x0003a81a01007387 */ /* 0x0001e80000100a00 */
[----:B0-----:R-:W2:Y:S04]  /*1efa0*/  LDL.LU.64 R26, [R1+0x1f20] ;  /* 0x001f2000011a7983 */ /* 0x001ea80000300a00 */
[----:B------:R0:W-:Y:S04]  /*1efb0*/  STL.64 [R1+0x1ef8], R18 ;  /* 0x001ef81201007387 */ /* 0x0001e80000100a00 */
[----:B0-----:R-:W2:Y:S04]  /*1efc0*/  LDL.LU R18, [R1+0x9c0] ;  /* 0x0009c00001127983 */ /* 0x001ea80000300800 */
[----:B------:R-:W2:Y:S04]  /*1efd0*/  LDL.LU R19, [R1+0x9bc] ;  /* 0x0009bc0001137983 */ /* 0x000ea80000300800 */
[----:B------:R0:W-:Y:S04]  /*1efe0*/  STL.64 [R1+0x1ef0], R16 ;  /* 0x001ef01001007387 */ /* 0x0001e80000100a00 */
[----:B0-----:R-:W2:Y:S04]  /*1eff0*/  LDL.LU R16, [R1+0x9b8] ;  /* 0x0009b80001107983 */ /* 0x001ea80000300800 */
[----:B------:R-:W2:Y:S01]  /*1f000*/  LDL.LU R17, [R1+0x9b4] ;  /* 0x0009b40001117983 */ /* 0x000ea20000300800 */
[----:B---3--:R-:W-:-:S15]  /*1f010*/  HMMA.16816.F32 R4, R12, R10, R4 ;  /* 0x0000000a0c04723c */ /* 0x008fde0000001804 */
[----:B------:R-:W-:-:S04]  /*1f020*/  NOP ;  /* 0x0000000000007918 */ /* 0x000fc80000000000 */
[----:B------:R0:W-:Y:S04]  /*1f030*/  STL.64 [R1+0x390], R4 ;  /* 0x0003900401007387 */ /* 0x0001e80000100a00 */
[----:B------:R1:W-:Y:S04]  /*1f040*/  STL.64 [R1+0x398], R6 ;  /* 0x0003980601007387 */ /* 0x0003e80000100a00 */
[----:B0-----:R-:W2:Y:S04]  /*1f050*/  LDL.LU.64 R4, [R1+0x380] ;  /* 0x0003800001047983 */ /* 0x001ea80000300a00 */
[----:B-1----:R-:W2:Y:S04]  /*1f060*/  LDL.LU.64 R6, [R1+0x388] ;  /* 0x0003880001067983 */ /* 0x002ea80000300a00 */
[----:B------:R-:W3:Y:S04]  /*1f070*/  LDL.LU R3, [R1+0x9c8] ;  /* 0x0009c80001037983 */ /* 0x000ee80000300800 */
[----:B------:R-:W2:Y:S04]  /*1f080*/  LDL.LU R0, [R1+0x9d8] ;  /* 0x0009d80001007983 */ /* 0x000ea80000300800 */
[----:B--2---:R0:W-:Y:S04]  /*1f090*/  STL [R1+0x1f00], R0 ;  /* 0x001f000001007387 */ /* 0x0041e80000100800 */
[----:B0-----:R-:W3:Y:S04]  /*1f0a0*/  LDL.LU R0, [R1+0x9c4] ;  /* 0x0009c40001007983 */ /* 0x001ee80000300800 */
[----:B------:R-:W2:Y:S04]  /*1f0b0*/  LDL.LU R23, [R1+0x9d4] ;  /* 0x0009d40001177983 */ /* 0x000ea80000300800 */
[----:B--2---:R0:W-:Y:S04]  /*1f0c0*/  STL [R1+0x1f04], R23 ;  /* 0x001f041701007387 */ /* 0x0041e80000100800 */
[----:B0-----:R-:W4:Y:S04]  /*1f0d0*/  LDL.LU R23, [R1+0x9b0] ;  /* 0x0009b00001177983 */ /* 0x001f280000300800 */
[----:B------:R-:W2:Y:S01]  /*1f0e0*/  LDL.LU R28, [R1+0x9e0] ;  /* 0x0009e000011c7983 */ /* 0x000ea20000300800 */
[----:B------:R-:W-:Y:S03]  /*1f0f0*/  HMMA.16816.F32 R4, R12, R8, R4 ;  /* 0x000000080c04723c */ /* 0x000fe60000001804 */
[----:B--2---:R-:W-:Y:S04]  /*1f100*/  STL [R1+0x1f08], R28 ;  /* 0x001f081c01007387 */ /* 0x004fe80000100800 */
[----:B------:R-:W2:Y:S04]  /*1f110*/  LDL.LU R22, [R1+0x9dc] ;  /* 0x0009dc0001167983 */ /* 0x000ea80000300800 */
[----:B------:R-:W2:Y:S04]  /*1f120*/  LDL.LU R24, [R1+0x9e8] ;  /* 0x0009e80001187983 */ /* 0x000ea80000300800 */
[----:B------:R-:W2:Y:S04]  /*1f130*/  LDL.LU R25, [R1+0x9e4] ;  /* 0x0009e40001197983 */ /* 0x000ea80000300800 */
[----:B------:R-:W-:Y:S04]  /*1f140*/  STL.64 [R1+0x1ea8], R26 ;  /* 0x001ea81a01007387 */ /* 0x000fe80000100a00 */
[----:B--2---:R0:W-:Y:S04]  /*1f150*/  STL.64 [R1+0x1ea0], R24 ;  /* 0x001ea01801007387 */ /* 0x0041e80000100a00 */
[----:B0-----:R-:W2:Y:S04]  /*1f160*/  LDL.LU.64 R24, [R1+0x360] ;  /* 0x0003600001187983 */ /* 0x001ea80000300a00 */
[----:B------:R-:W2:Y:S04]  /*1f170*/  LDL.LU.64 R26, [R1+0x368] ;  /* 0x00036800011a7983 */ /* 0x000ea80000300a00 */
[----:B------:R-:W-:Y:S04]  /*1f180*/  STL.64 [R1+0x380], R4 ;  /* 0x0003800401007387 */ /* 0x000fe80000100a00 */
[----:B------:R0:W-:Y:S04]  /*1f190*/  STL.64 [R1+0x388], R6 ;  /* 0x0003880601007387 */ /* 0x0001e80000100a00 */
[----:B0-----:R-:W2:Y:S04]  /*1f1a0*/  LDL.LU.64 R6, [R1+0x1f18] ;  /* 0x001f180001067983 */ /* 0x001ea80000300a00 */
[----:B------:R-:W2:Y:S04]  /*1f1b0*/  LDL.LU.64 R4, [R1+0x1f10] ;  /* 0x001f100001047983 */ /* 0x000ea80000300a00 */
[----:B------:R-:W-:Y:S04]  /*1f1c0*/  STL.64 [R1+0x1ed8], R10 ;  /* 0x001ed80a01007387 */ /* 0x000fe80000100a00 */
[----:B------:R0:W-:Y:S04]  /*1f1d0*/  STL.64 [R1+0x1ed0], R8 ;  /* 0x001ed00801007387 */ /* 0x0001e80000100a00 */
[----:B0-----:R-:W2:Y:S04]  /*1f1e0*/  LDL.LU.64 R8, [R1+0x370] ;  /* 0x0003700001087983 */ /* 0x001ea80000300a00 */
[----:B------:R-:W2:Y:S01]  /*1f1f0*/  LDL.LU.64 R10, [R1+0x378] ;  /* 0x00037800010a7983 */ /* 0x000ea20000300a00 */
[----:B----4-:R-:W-:-:S02]  /*1f200*/  IMAD R29, R29, 0x100, R23 ;  /* 0x000001001d1d7824 */ /* 0x010fc400078e0217 */
[----:B------:R-:W-:Y:S02]  /*1f210*/  IMAD R28, R17, 0x100, R16 ;  /* 0x00000100111c7824 */ /* 0x000fe400078e0210 */
[----:B------:R-:W-:Y:S01]  /*1f220*/  IMAD R23, R19, 0x100, R18 ;  /* 0x0000010013177824 */ /* 0x000fe200078e0212 */
[----:B--2---:R-:W-:-:S15]  /*1f230*/  HMMA.16816.F32 R8, R12, R6, R8 ;  /* 0x000000060c08723c */ /* 0x004fde0000001808 */
[----:B------:R-:W-:-:S04]  /*1f240*/  NOP ;  /* 0x0000000000007918 */ /* 0x000fc80000000000 */
[----:B------:R-:W-:Y:S04]  /*1f250*/  STL.64 [R1+0x370], R8 ;  /* 0x0003700801007387 */ /* 0x000fe80000100a00 */
[----:B------:R0:W-:Y:S02]  /*1f260*/  STL.64 [R1+0x378], R10 ;  /* 0x0003780a01007387 */ /* 0x0001e40000100a00 */
[----:B0-----:R-:W-:Y:S02]  /*1f270*/  HMMA.16816.F32 R8, R12, R4, R24 ;  /* 0x000000040c08723c */ /* 0x001fe40000001818 */
[----:B------:R-:W-:Y:S04]  /*1f280*/  STL.64 [R1+0x1eb8], R6 ;  /* 0x001eb80601007387 */ /* 0x000fe80000100a00 */
[----:B------:R-:W-:-:S13]  /*1f290*/  STL.64 [R1+0x1eb0], R4 ;  /* 0x001eb00401007387 */ /* 0x000fda0000100a00 */
[----:B------:R0:W-:Y:S04]  /*1f2a0*/  STL.64 [R1+0x360], R8 ;  /* 0x0003600801007387 */ /* 0x0001e80000100a00 */
[----:B------:R1:W-:Y:S04]  /*1f2b0*/  STL.64 [R1+0x368], R10 ;  /* 0x0003680a01007387 */ /* 0x0003e80000100a00 */
[----:B------:R-:W2:Y:S04]  /*1f2c0*/  LDL.LU.64 R24, [R1+0x140] ;  /* 0x0001400001187983 */ /* 0x000ea80000300a00 */
[----:B------:R-:W2:Y:S04]  /*1f2d0*/  LDL.LU.64 R26, [R1+0x148] ;  /* 0x00014800011a7983 */ /* 0x000ea80000300a00 */
[----:B------:R-:W4:Y:S04]  /*1f2e0*/  LDL.LU.64 R16, [R1+0x350] ;  /* 0x0003500001107983 */ /* 0x000f280000300a00 */
[----:B------:R-:W4:Y:S04]  /*1f2f0*/  LDL.LU.64 R18, [R1+0x358] ;  /* 0x0003580001127983 */ /* 0x000f280000300a00 */
[----:B0-----:R-:W2:Y:S04]  /*1f300*/  LDL.LU.64 R8, [R1+0x330] ;  /* 0x0003300001087983 */ /* 0x001ea80000300a00 */
[----:B-1----:R-:W2:Y:S04]  /*1f310*/  LDL.LU.64 R10, [R1+0x338] ;  /* 0x00033800010a7983 */ /* 0x002ea80000300a00 */
[----:B--2---:R-:W-:Y:S04]  /*1f320*/  STL.64 [R1+0x1ee8], R10 ;  /* 0x001ee80a01007387 */ /* 0x004fe80000100a00 */
[----:B------:R0:W-:Y:S04]  /*1f330*/  STL.64 [R1+0x1ee0], R8 ;  /* 0x001ee00801007387 */ /* 0x0001e80000100a00 */
[----:B0-----:R-:W2:Y:S04]  /*1f340*/  LDL.LU.64 R8, [R1+0x340] ;  /* 0x0003400001087983 */ /* 0x001ea80000300a00 */
[----:B------:R-:W2:Y:S04]  /*1f350*/  LDL.LU.64 R10, [R1+0x348] ;  /* 0x00034800010a7983 */ /* 0x000ea80000300a00 */
[----:B------:R-:W2:Y:S04]  /*1f360*/  LDL.LU.64 R4, [R1+0x310] ;  /* 0x0003100001047983 */ /* 0x000ea80000300a00 */
[----:B------:R-:W2:Y:S01]  /*1f370*/  LDL.LU.64 R6, [R1+0x318] ;  /* 0x0003180001067983 */ /* 0x000ea20000300a00 */
[----:B---3--:R-:W-:-:S03]  /*1f380*/  IMAD R0, R0, 0x100, R3 ;  /* 0x0000010000007824 */ /* 0x008fc600078e0203 */
[----:B--2---:R-:W-:Y:S04]  /*1f390*/  STL.64 [R1+0x1ec8], R6 ;  /* 0x001ec80601007387 */ /* 0x004fe80000100a00 */
[----:B------:R0:W-:Y:S04]  /*1f3a0*/  STL.64 [R1+0x1ec0], R4 ;  /* 0x001ec00401007387 */ /* 0x0001e80000100a00 */
[----:B0-----:R-:W2:Y:S04]  /*1f3b0*/  LDL.LU.64 R4, [R1+0x320] ;  /* 0x0003200001047983 */ /* 0x001ea80000300a00 */
[----:B------:R-:W2:Y:S04]  /*1f3c0*/  LDL.LU.64 R6, [R1+0x328] ;  /* 0x0003280001067983 */ /* 0x000ea80000300a00 */
[----:B------:R-:W3:Y:S02]  /*1f3d0*/  LDL.LU R3, [R1+0x1f0c] ;  /* 0x001f0c0001037983 */ /* 0x000ee40000300800 */
[----:B---3--:R-:W-:Y:S02]  /*1f3e0*/  HMMA.16816.F32 R12, R12, R2, R24 ;  /* 0x000000020c0c723c */ /* 0x008fe40000001818 */
[----:B------:R-:W3:Y:S04]  /*1f3f0*/  LDL.LU.64 R24, [R1+0x300] ;  /* 0x0003000001187983 */ /* 0x000ee80000300a00 */
[----:B------:R-:W3:-:S13]  /*1f400*/  LDL.LU.64 R26, [R1+0x308] ;  /* 0x00030800011a7983 */ /* 0x000eda0000300a00 */
[----:B------:R0:W-:Y:S04]  /*1f410*/  STL.64 [R1+0x140], R12 ;  /* 0x0001400c01007387 */ /* 0x0001e80000100a00 */
[----:B------:R1:W-:Y:S01]  /*1f420*/  STL.64 [R1+0x148], R14 ;  /* 0x0001480e01007387 */ /* 0x0003e20000100a00 */
[----:B0-----:R-:W-:Y:S02]  /*1f430*/  F2FP.F16.E5M2.UNPACK_B R12, R29 ;  /* 0x0000001dff0c723e */ /* 0x001fe400020004ff */
[----:B------:R-:W-:Y:S02]  /*1f440*/  F2FP.F16.E5M2.UNPACK_B R13, R28 ;  /* 0x0000001cff0d723e */ /* 0x000fe400020004ff */
[----:B-1----:R-:W-:Y:S02]  /*1f450*/  F2FP.F16.E5M2.UNPACK_B R14, R23 ;  /* 0x00000017ff0e723e */ /* 0x002fe400020004ff */
[----:B------:R-:W-:Y:S01]  /*1f460*/  F2FP.F16.E5M2.UNPACK_B R15, R0 ;  /* 0x00000000ff0f723e */ /* 0x000fe200020004ff */
[----:B------:R-:W2:Y:S04]  /*1f470*/  LDL.LU R29, [R1+0x9cc] ;  /* 0x0009cc00011d7983 */ /* 0x000ea80000300800 */
[----:B------:R-:W2:Y:S04]  /*1f480*/  LDL.LU R28, [R1+0x1f08] ;  /* 0x001f0800011c7983 */ /* 0x000ea80000300800 */
[----:B------:R-:W2:Y:S04]  /*1f490*/  LDL.LU R23, [R1+0x1f04] ;  /* 0x001f040001177983 */ /* 0x000ea80000300800 */
[----:B------:R-:W2:Y:S01]  /*1f4a0*/  LDL.LU R0, [R1+0x1f00] ;  /* 0x001f000001007983 */ /* 0x000ea20000300800 */
        /* <DEDUP_REMOVED lines=18> */
[----:B------:R0:W-:Y:S04]  /*1f5d0*/  STL.64 [R1+0x1e98], R18 ;  /* 0x001e981201007387 */ /* 0x0001e80000100a00 */
[----:B0-----:R-:W3:Y:S04]  /*1f5e0*/  LDL.LU R19, [R1+0x9d0] ;  /* 0x0009d00001137983 */ /* 0x001ee80000300800 */
[----:B------:R-:W-:Y:S01]  /*1f5f0*/  STL.64 [R1+0x1e90], R16 ;  /* 0x001e901001007387 */ /* 0x000fe20000100a00 */
        /* <DEDUP_REMOVED lines=16> */
[----:B---3--:R-:W-:Y:S01]  /*1f700*/  IMAD R29, R29, 0x100, R19 ;  /* 0x000001001d1d7824 */ /* 0x008fe200078e0213 */
[C---:B--2---:R-:W-:Y:S08]  /*1f710*/  HMMA.16816.F32 R24, R12.reuse, R6, R24 ;  /* 0x000000060c18723c */ /* 0x044ff00000001818 */
[C---:B----4-:R-:W-:Y:S11]  /*1f720*/  HMMA.16816.F32 R8, R12.reuse, R4, R8 ;  /* 0x000000040c08723c */ /* 0x050ff60000001808 */
[----:B------:R-:W-:Y:S04]  /*1f730*/  STL.64 [R1+0x300], R24 ;  /* 0x0003001801007387 */ /* 0x000fe80000100a00 */
[----:B------:R0:W-:Y:S04]  /*1f740*/  STL.64 [R1+0x308], R26 ;  /* 0x0003081a01007387 */ /* 0x0001e80000100a00 */
[----:B0-----:R-:W2:Y:S04]  /*1f750*/  LDL.LU.64 R26, [R1+0x1ea8] ;  /* 0x001ea800011a7983 */ /* 0x001ea80000300a00 */
[----:B------:R-:W3:Y:S04]  /*1f760*/  LDL.LU.64 R24, [R1+0x1ea0] ;  /* 0x001ea00001187983 */ /* 0x000ee80000300a00 */
[----:B------:R-:W-:Y:S04]  /*1f770*/  STL.64 [R1+0x1e68], R6 ;  /* 0x001e680601007387 */ /* 0x000fe80000100a00 */
[----:B------:R0:W-:Y:S04]  /*1f780*/  STL.64 [R1+0x1e60], R4 ;  /* 0x001e600401007387 */ /* 0x0001e80000100a00 */
[----:B------:R1:W-:Y:S04]  /*1f790*/  STL.64 [R1+0x2f0], R8 ;  /* 0x0002f00801007387 */ /* 0x0003e80000100a00 */
[----:B------:R4:W-:Y:S04]  /*1f7a0*/  STL.64 [R1+0x2f8], R10 ;  /* 0x0002f80a01007387 */ /* 0x0009e80000100a00 */
[----:B0-----:R-:W2:Y:S04]  /*1f7b0*/  LDL.LU.64 R4, [R1+0x130] ;  /* 0x0001300001047983 */ /* 0x001ea80000300a00 */
[----:B------:R-:W2:Y:S04]  /*1f7c0*/  LDL.LU.64 R6, [R1+0x138] ;  /* 0x0001380001067983 */ /* 0x000ea80000300a00 */
[----:B------:R-:W3:Y:S04]  /*1f7d0*/  LDL.LU.64 R16, [R1+0x2e0] ;  /* 0x0002e00001107983 */ /* 0x000ee80000300a00 */
[----:B------:R-:W3:Y:S04]  /*1f7e0*/  LDL.LU.64 R18, [R1+0x2e8] ;  /* 0x0002e80001127983 */ /* 0x000ee80000300a00 */
[----:B-1----:R-:W3:Y:S04]  /*1f7f0*/  LDL.LU.64 R8, [R1+0x2c0] ;  /* 0x0002c00001087983 */ /* 0x002ee80000300a00 */
[----:B----4-:R-:W4:Y:S01]  /*1f800*/  LDL.LU.64 R10, [R1+0x2c8] ;  /* 0x0002c800010a7983 */ /* 0x010f220000300a00 */
[----:B------:R-:W-:Y:S01]  /*1f810*/  IMAD R23, R23, 0x100, R0 ;  /* 0x0000010017177824 */ /* 0x000fe200078e0200 */
[----:B--2---:R-:W-:Y:S02]  /*1f820*/  HMMA.16816.F32 R12, R12, R2, R4 ;  /* 0x000000020c0c723c */ /* 0x004fe40000001804 */
[----:B----4-:R-:W-:Y:S04]  /*1f830*/  STL.64 [R1+0x1e88], R10 ;  /* 0x001e880a01007387 */ /* 0x010fe80000100a00 */
[----:B---3--:R0:W-:Y:S01]  /*1f840*/  STL.64 [R1+0x1e80], R8 ;  /* 0x001e800801007387 */ /* 0x0081e20000100a00 */
[----:B------:R-:W-:-:S03]  /*1f850*/  IMAD R0, R25, 0x100, R24 ;  /* 0x0000010019007824 */ /* 0x000fc600078e0218 */
[----:B0-----:R-:W2:Y:S04]  /*1f860*/  LDL.LU.64 R8, [R1+0x2d0] ;  /* 0x0002d00001087983 */ /* 0x001ea80000300a00 */
[----:B------:R-:W2:Y:S04]  /*1f870*/  LDL.LU.64 R10, [R1+0x2d8] ;  /* 0x0002d800010a7983 */ /* 0x000ea80000300a00 */
[----:B------:R-:W3:Y:S04]  /*1f880*/  LDL.LU.64 R4, [R1+0x2a0] ;  /* 0x0002a00001047983 */ /* 0x000ee80000300a00 */
[----:B------:R-:W3:Y:S04]  /*1f890*/  LDL.LU.64 R6, [R1+0x2a8] ;  /* 0x0002a80001067983 */ /* 0x000ee80000300a00 */
[----:B------:R0:W-:Y:S04]  /*1f8a0*/  STL.64 [R1+0x130], R12 ;  /* 0x0001300c01007387 */ /* 0x0001e80000100a00 */
[----:B------:R1:W-:Y:S04]  /*1f8b0*/  STL.64 [R1+0x138], R14 ;  /* 0x0001380e01007387 */ /* 0x0003e80000100a00 */
[----:B------:R-:W4:Y:S04]  /*1f8c0*/  LDL.LU R24, [R1+0xa00] ;  /* 0x000a000001187983 */ /* 0x000f280000300800 */
[----:B------:R-:W4:Y:S01]  /*1f8d0*/  LDL.LU R25, [R1+0x9fc] ;  /* 0x0009fc0001197983 */ /* 0x000f220000300800 */
[----:B------:R-:W-:Y:S01]  /*1f8e0*/  IMAD R22, R22, 0x100, R28 ;  /* 0x0000010016167824 */ /* 0x000fe200078e021c */
[----:B0-----:R-:W-:-:S02]  /*1f8f0*/  F2FP.F16.E5M2.UNPACK_B R12, R29 ;  /* 0x0000001dff0c723e */ /* 0x001fc400020004ff */
[----:B------:R-:W-:Y:S02]  /*1f900*/  F2FP.F16.E5M2.UNPACK_B R13, R23 ;  /* 0x00000017ff0d723e */ /* 0x000fe400020004ff */
[----:B-1----:R-:W-:Y:S02]  /*1f910*/  F2FP.F16.E5M2.UNPACK_B R14, R22 ;  /* 0x00000016ff0e723e */ /* 0x002fe400020004ff */
[----:B------:R-:W-:-:S07]  /*1f920*/  F2FP.F16.E5M2.UNPACK_B R15, R0 ;  /* 0x00000000ff0f723e */ /* 0x000fce00020004ff */
[C---:B------:R-:W-:Y:S01]  /*1f930*/  HMMA.16816.F32 R16, R12.reuse, R20, R16 ;  /* 0x000000140c10723c */ /* 0x040fe20000001810 */
[----:B------:R-:W-:Y:S04]  /*1f940*/  STL.64 [R1+0x1e58], R26 ;  /* 0x001e581a01007387 */ /* 0x000fe80000100a00 */
[----:B----4-:R0:W-:Y:S04]  /*1f950*/  STL.64 [R1+0x1e50], R24 ;  /* 0x001e501801007387 */ /* 0x0101e80000100a00 */
[----:B0-----:R-:W4:Y:S04]  /*1f960*/  LDL.LU.64 R24, [R1+0x2b0] ;  /* 0x0002b00001187983 */ /* 0x001f280000300a00 */
[----:B------:R-:W4:Y:S04]  /*1f970*/  LDL.LU.64 R26, [R1+0x2b8] ;  /* 0x0002b800011a7983 */ /* 0x000f280000300a00 */
        /* <DEDUP_REMOVED lines=17> */
[----:B------:R0:W-:Y:S04]  /*1fa90*/  STL.64 [R1+0x1e48], R18 ;  /* 0x001e481201007387 */ /* 0x0001e80000100a00 */
[----:B0-----:R-:W3:Y:S04]  /*1faa0*/  LDL.LU R18, [R1+0x9f8] ;  /* 0x0009f80001127983 */ /* 0x001ee80000300800 */
[----:B------:R-:W3:Y:S04]  /*1fab0*/  LDL.LU R19, [R1+0x9f4] ;  /* 0x0009f40001137983 */ /* 0x000ee80000300800 */
[----:B------:R0:W-:Y:S04]  /*1fac0*/  STL.64 [R1+0x1e40], R16 ;  /* 0x001e401001007387 */ /* 0x0001e80000100a00 */
[----:B0-----:R-:W3:Y:S01]  /*1fad0*/  LDL.LU R17, [R1+0x9f0] ;  /* 0x0009f00001117983 */ /* 0x001ee20000300800 */
[C---:B----4-:R-:W-:Y:S08]  /*1fae0*/  HMMA.16816.F32 R24, R12.reuse, R10, R24 ;  /* 0x0000000a0c18723c */ /* 0x050ff00000001818 */
[C---:B--2---:R-:W-:Y:S11]  /*1faf0*/  HMMA.16816.F32 R4, R12.reuse, R8, R4 ;  /* 0x000000080c04723c */ /* 0x044ff60000001804 */
[----:B------:R0:W-:Y:S04]  /*1fb00*/  STL.64 [R1+0x2b0], R24 ;  /* 0x0002b01801007387 */ /* 0x0001e80000100a00 */
[----:B------:R1:W-:Y:S04]  /*1fb10*/  STL.64 [R1+0x2b8], R26 ;  /* 0x0002b81a01007387 */ /* 0x0003e80000100a00 */
[----:B0-----:R-:W2:Y:S04]  /*1fb20*/  LDL.LU.64 R24, [R1+0x280] ;  /* 0x0002800001187983 */ /* 0x001ea80000300a00 */
[----:B-1----:R-:W2:Y:S04]  /*1fb30*/  LDL.LU.64 R26, [R1+0x288] ;  /* 0x00028800011a7983 */ /* 0x002ea80000300a00 */
[----:B------:R-:W-:Y:S04]  /*1fb40*/  STL.64 [R1+0x2a0], R4 ;  /* 0x0002a00401007387 */ /* 0x000fe80000100a00 */
[----:B------:R0:W-:Y:S04]  /*1fb50*/  STL.64 [R1+0x2a8], R6 ;  /* 0x0002a80601007387 */ /* 0x0001e80000100a00 */
[----:B0-----:R-:W4:Y:S04]  /*1fb60*/  LDL.LU.64 R6, [R1+0x1e68] ;  /* 0x001e680001067983 */ /* 0x001f280000300a00 */
[----:B------:R-:W2:Y:S04]  /*1fb70*/  LDL.LU.64 R4, [R1+0x1e60] ;  /* 0x001e600001047983 */ /* 0x000ea80000300a00 */
[----:B------:R-:W-:Y:S04]  /*1fb80*/  STL.64 [R1+0x1e28], R10 ;  /* 0x001e280a01007387 */ /* 0x000fe80000100a00 */
[----:B------:R0:W-:Y:S04]  /*1fb90*/  STL.64 [R1+0x1e20], R8 ;  /* 0x001e200801007387 */ /* 0x0001e80000100a00 */
[----:B0-----:R-:W4:Y:S04]  /*1fba0*/  LDL.LU.64 R8, [R1+0x290] ;  /* 0x0002900001087983 */ /* 0x001f280000300a00 */
[----:B------:R-:W4:Y:S02]  /*1fbb0*/  LDL.LU.64 R10, [R1+0x298] ;  /* 0x00029800010a7983 */ /* 0x000f240000300a00 */
[----:B----4-:R-:W-:-:S15]  /*1fbc0*/  HMMA.16816.F32 R8, R12, R6, R8 ;  /* 0x000000060c08723c */ /* 0x010fde0000001808 */
[----:B------:R-:W-:-:S04]  /*1fbd0*/  NOP ;  /* 0x0000000000007918 */ /* 0x000fc80000000000 */
[----:B------:R0:W-:Y:S04]  /*1fbe0*/  STL.64 [R1+0x290], R8 ;  /* 0x0002900801007387 */ /* 0x0001e80000100a00 */
[----:B------:R1:W-:Y:S04]  /*1fbf0*/  STL.64 [R1+0x298], R10 ;  /* 0x0002980a01007387 */ /* 0x0003e80000100a00 */
[----:B0-----:R-:W4:Y:S04]  /*1fc00*/  LDL.LU.64 R8, [R1+0x120] ;  /* 0x0001200001087983 */ /* 0x001f280000300a00 */
[----:B-1----:R-:W4:Y:S04]  /*1fc10*/  LDL.LU.64 R10, [R1+0x128] ;  /* 0x00012800010a7983 */ /* 0x002f280000300a00 */
[----:B------:R-:W2:Y:S04]  /*1fc20*/  LDL.LU R0, [R1+0xa14] ;  /* 0x000a140001007983 */ /* 0x000ea80000300800 */
[----:B--2---:R0:W-:Y:S04]  /*1fc30*/  STL [R1+0x1dec], R0 ;  /* 0x001dec0001007387 */ /* 0x0041e80000100800 */
[----:B0-----:R-:W2:Y:S04]  /*1fc40*/  LDL.LU R0, [R1+0xa10] ;  /* 0x000a100001007983 */ /* 0x001ea80000300800 */
[----:B------:R-:W2:Y:S01]  /*1fc50*/  LDL.LU R23, [R1+0xa1c] ;  /* 0x000a1c0001177983 */ /* 0x000ea20000300800 */
[C---:B------:R-:W-:Y:S03]  /*1fc60*/  HMMA.16816.F32 R24, R12.reuse, R4, R24 ;  /* 0x000000040c18723c */ /* 0x040fe60000001818 */
[----:B--2---:R0:W-:Y:S04]  /*1fc70*/  STL [R1+0x1de8], R23 ;  /* 0x001de81701007387 */ /* 0x0041e80000100800 */
[----:B0-----:R-:W2:Y:S04]  /*1fc80*/  LDL.LU R23, [R1+0xa18] ;  /* 0x000a180001177983 */ /* 0x001ea80000300800 */
[----:B------:R-:W2:Y:S01]  /*1fc90*/  LDL.LU R28, [R1+0xa28] ;  /* 0x000a2800011c7983 */ /* 0x000ea20000300800 */
[----:B----4-:R-:W-:Y:S01]  /*1fca0*/  HMMA.16816.F32 R8, R12, R2, R8 ;  /* 0x000000020c08723c */ /* 0x010fe20000001808 */
[----:B---3--:R-:W-:-:S05]  /*1fcb0*/  IMAD R29, R29, 0x100, R17 ;  /* 0x000001001d1d7824 */ /* 0x008fca00078e0211 */
[----:B------:R-:W-:Y:S01]  /*1fcc0*/  F2FP.F16.E5M2.UNPACK_B R12, R29 ;  /* 0x0000001dff0c723e */ /* 0x000fe200020004ff */
[----:B--2---:R0:W-:Y:S04]  /*1fcd0*/  STL [R1+0x1de4], R28 ;  /* 0x001de41c01007387 */ /* 0x0041e80000100800 */
[----:B0-----:R-:W2:Y:S04]  /*1fce0*/  LDL.LU R28, [R1+0xa20] ;  /* 0x000a2000011c7983 */ /* 0x001ea80000300800 */
[----:B------:R-:W3:Y:S04]  /*1fcf0*/  LDL.LU R22, [R1+0xa24] ;  /* 0x000a240001167983 */ /* 0x000ee80000300800 */
[----:B------:R-:W-:Y:S04]  /*1fd00*/  STL.64 [R1+0x280], R24 ;  /* 0x0002801801007387 */ /* 0x000fe80000100a00 */
[----:B------:R0:W-:Y:S04]  /*1fd10*/  STL.64 [R1+0x288], R26 ;  /* 0x0002881a01007387 */ /* 0x0001e80000100a00 */
[----:B0-----:R-:W4:Y:S04]  /*1fd20*/  LDL.LU.64 R26, [R1+0x1e58] ;  /* 0x001e5800011a7983 */ /* 0x001f280000300a00 */
[----:B------:R-:W2:Y:S04]  /*1fd30*/  LDL.LU.64 R24, [R1+0x1e50] ;  /* 0x001e500001187983 */ /* 0x000ea80000300a00 */
[----:B------:R0:W-:Y:S04]  /*1fd40*/  STL.64 [R1+0x1e18], R6 ;  /* 0x001e180601007387 */ /* 0x0001e80000100a00 */
[----:B------:R-:W-:Y:S04]  /*1fd50*/  STL.64 [R1+0x1e10], R4 ;  /* 0x001e100401007387 */ /* 0x000fe80000100a00 */
[----:B------:R-:W3:Y:S01]  /*1fd60*/  LDL.LU.64 R16, [R1+0x270] ;  /* 0x0002700001107983 */ /* 0x000ee20000300a00 */
[----:B0-----:R-:W-:-:S03]  /*1fd70*/  IMAD R6, R19, 0x100, R18 ;  /* 0x0000010013067824 */ /* 0x001fc600078e0212 */
[----:B------:R-:W3:Y:S04]  /*1fd80*/  LDL.LU.64 R18, [R1+0x278] ;  /* 0x0002780001127983 */ /* 0x000ee80000300a00 */
[----:B------:R-:W3:Y:S04]  /*1fd90*/  LDL.LU R29, [R1+0xa0c] ;  /* 0x000a0c00011d7983 */ /* 0x000ee80000300800 */
[----:B------:R0:W-:Y:S04]  /*1fda0*/  STL.64 [R1+0x120], R8 ;  /* 0x0001200801007387 */ /* 0x0001e80000100a00 */
[----:B------:R1:W-:Y:S04]  /*1fdb0*/  STL.64 [R1+0x128], R10 ;  /* 0x0001280a01007387 */ /* 0x0003e80000100a00 */
[----:B0-----:R-:W3:Y:S04]  /*1fdc0*/  LDL.LU.64 R8, [R1+0x250] ;  /* 0x0002500001087983 */ /* 0x001ee80000300a00 */
[----:B-1----:R-:W3:Y:S01]  /*1fdd0*/  LDL.LU.64 R10, [R1+0x258] ;  /* 0x00025800010a7983 */ /* 0x002ee20000300a00 */
[----:B------:R-:W-:Y:S01]  /*1fde0*/  F2FP.F16.E5M2.UNPACK_B R13, R6 ;  /* 0x00000006ff0d723e */ /* 0x000fe200020004ff */
[----:B----4-:R-:W-:-:S02]  /*1fdf0*/  IMAD R4, R26, 0x100, R27 ;  /* 0x000001001a047824 */ /* 0x010fc400078e021b */
[----:B--2---:R-:W-:-:S03]  /*1fe00*/  IMAD R5, R25, 0x100, R24 ;  /* 0x0000010019057824 */ /* 0x004fc600078e0218 */
[----:B------:R-:W-:Y:S02]  /*1fe10*/  F2FP.F16.E5M2.UNPACK_B R15, R4 ;  /* 0x00000004ff0f723e */ /* 0x000fe400020004ff */
[----:B------:R-:W-:-:S07]  /*1fe20*/  F2FP.F16.E5M2.UNPACK_B R14, R5 ;  /* 0x00000005ff0e723e */ /* 0x000fce00020004ff */
[C---:B---3--:R-:W-:Y:S01]  /*1fe30*/  HMMA.16816.F32 R16, R12.reuse, R20, R16 ;  /* 0x000000140c10723c */ /* 0x048fe20000001810 */
[----:B------:R-:W-:Y:S04]  /*1fe40*/  STL.64 [R1+0x1e38], R10 ;  /* 0x001e380a01007387 */ /* 0x000fe80000100a00 */
[----:B------:R0:W-:Y:S04]  /*1fe50*/  STL.64 [R1+0x1e30], R8 ;  /* 0x001e300801007387 */ /* 0x0001e80000100a00 */
[----:B0-----:R-:W2:Y:S04]  /*1fe60*/  LDL.LU.64 R8, [R1+0x260] ;  /* 0x0002600001087983 */ /* 0x001ea80000300a00 */
[----:B------:R-:W2:Y:S04]  /*1fe70*/  LDL.LU.64 R10, [R1+0x268] ;  /* 0x00026800010a7983 */ /* 0x000ea80000300a00 */
[----:B------:R-:W3:Y:S04]  /*1fe80*/  LDL.LU.64 R4, [R1+0x240] ;  /* 0x0002400001047983 */ /* 0x000ee80000300a00 */
[----:B------:R-:W3:Y:S04]  /*1fe90*/  LDL.LU.64 R6, [R1+0x248] ;  /* 0x0002480001067983 */ /* 0x000ee80000300a00 */
[----:B------:R-:W4:Y:S04]  /*1fea0*/  LDL.LU.64 R24, [R1+0x230] ;  /* 0x0002300001187983 */ /* 0x000f280000300a00 */
[----:B------:R-:W4:Y:S04]  /*1feb0*/  LDL.LU.64 R26, [R1+0x238] ;  /* 0x00023800011a7983 */ /* 0x000f280000300a00 */
        /* <DEDUP_REMOVED lines=8> */
[C---:B--2---:R-:W-:Y:S03]  /*1ff40*/  HMMA.16816.F32 R8, R12.reuse, R18, R8 ;  /* 0x000000120c08723c */ /* 0x044fe60000001808 */
[----:B---3--:R-:W-:Y:S04]  /*1ff50*/  STL.64 [R1+0x1e08], R22 ;  /* 0x001e081601007387 */ /* 0x008fe80000100a00 */
[----:B------:R0:W-:Y:S04]  /*1ff60*/  STL.64 [R1+0x1e00], R20 ;  /* 0x001e001401007387 */ /* 0x0001e80000100a00 */
        /* <DEDUP_REMOVED lines=20> */
[----:B0-----:R-:W2:Y:S01]  /*200b0*/  LDL.LU.64 R6, [R1+0x1e18] ;  /* 0x001e180001067983 */ /* 0x001ea20000300a00 */
[----:B----4-:R-:W-:Y:S03]  /*200c0*/  HMMA.16816.F32 R24, R12, R8, R24 ;  /* 0x000000080c18723c */ /* 0x010fe60000001818 */
[----:B------:R-:W3:-:S15]  /*200d0*/  LDL.LU.64 R4, [R1+0x1e10] ;  /* 0x001e100001047983 */ /* 0x000ede0000300a00 */
[----:B------:R-:W-:Y:S01]  /*200e0*/  NOP ;  /* 0x0000000000007918 */ /* 0x000fe20000000000 */
[----:B------:R0:W-:Y:S04]  /*200f0*/  STL.64 [R1+0x230], R24 ;  /* 0x0002301801007387 */ /* 0x0001e80000100a00 */
[----:B------:R1:W-:Y:S04]  /*20100*/  STL.64 [R1+0x238], R26 ;  /* 0x0002381a01007387 */ /* 0x0003e80000100a00 */
[----:B0-----:R-:W4:Y:S04]  /*20110*/  LDL.LU.64 R24, [R1+0xe0] ;  /* 0x0000e00001187983 */ /* 0x001f280000300a00 */
[----:B-1----:R-:W4:Y:S04]  /*20120*/  LDL.LU.64 R26, [R1+0xe8] ;  /* 0x0000e800011a7983 */ /* 0x002f280000300a00 */
        /* <DEDUP_REMOVED lines=9> */
[----:B------:R-:W3:Y:S01]  /*201c0*/  LDL.LU.64 R20, [R1+0x1e00] ;  /* 0x001e000001147983 */ /* 0x000ee20000300a00 */
[----:B------:R-:W-:Y:S01]  /*201d0*/  IMAD R29, R29, 0x100, R0 ;  /* 0x000001001d1d7824 */ /* 0x000fe200078e0200 */
[----:B---3--:R-:W-:-:S15]  /*201e0*/  HMMA.16816.F32 R20, R12, R4, R20 ;  /* 0x000000040c14723c */ /* 0x008fde0000001814 */
[----:B------:R-:W-:-:S04]  /*201f0*/  NOP ;  /* 0x0000000000007918 */ /* 0x000fc80000000000 */
[----:B------:R-:W-:Y:S04]  /*20200*/  STL.64 [R1+0x210], R20 ;  /* 0x0002101401007387 */ /* 0x000fe80000100a00 */
[----:B------:R0:W-:Y:S04]  /*20210*/  STL.64 [R1+0x218], R22 ;  /* 0x0002181601007387 */ /* 0x0001e80000100a00 */
[----:B0-----:R-:W2:Y:S04]  /*20220*/  LDL.LU.64 R22, [R1+0x1df8] ;  /* 0x001df80001167983 */ /* 0x001ea80000300a00 */
[----:B------:R-:W3:Y:S04]  /*20230*/  LDL.LU.64 R20, [R1+0x1df0] ;  /* 0x001df00001147983 */ /* 0x000ee80000300a00 */
[----:B------:R-:W2:Y:S02]  /*20240*/  LDL.LU R0, [R1+0x1dec] ;  /* 0x001dec0001007983 */ /* 0x000ea40000300800 */
[----:B--2---:R-:W-:-:S02]  /*20250*/  IMAD R0, R0, 0x100, R23 ;  /* 0x0000010000007824 */ /* 0x004fc400078e0217 */
[----:B------:R-:W2:Y:S01]  /*20260*/  LDL.LU R23, [R1+0x1de8] ;  /* 0x001de80001177983 */ /* 0x000ea20000300800 */
[----:B------:R-:W-:Y:S01]  /*20270*/  HMMA.16816.F32 R12, R12, R2, R16 ;  /* 0x000000020c0c723c */ /* 0x000fe20000001810 */
[----:B--2---:R-:W-:Y:S02]  /*20280*/  IMAD R23, R23, 0x100, R28 ;  /* 0x0000010017177824 */ /* 0x004fe400078e021c */
[----:B------:R-:W2:Y:S02]  /*20290*/  LDL.LU R28, [R1+0x1de4] ;  /* 0x001de400011c7983 */ /* 0x000ea40000300800 */
[----:B--2---:R-:W-:Y:S02]  /*202a0*/  IMAD R22, R22, 0x100, R28 ;  /* 0x0000010016167824 */ /* 0x004fe400078e021c */
[----:B------:R-:W2:Y:S04]  /*202b0*/  LDL.LU R28, [R1+0x1de0] ;  /* 0x001de000011c7983 */ /* 0x000ea80000300800 */
[----:B------:R-:W4:Y:S04]  /*202c0*/  LDL.LU.64 R18, [R1+0x1dd8] ;  /* 0x001dd80001127983 */ /* 0x000f280000300a00 */
[----:B------:R-:W2:Y:S04]  /*202d0*/  LDL.LU.64 R16, [R1+0x1dd0] ;  /* 0x001dd00001107983 */ /* 0x000ea80000300a00 */
[----:B------:R0:W-:Y:S04]  /*202e0*/  STL.64 [R1+0x110], R12 ;  /* 0x0001100c01007387 */ /* 0x0001e80000100a00 */
[----:B------:R1:W-:Y:S01]  /*202f0*/  STL.64 [R1+0x118], R14 ;  /* 0x0001180e01007387 */ /* 0x0003e20000100a00 */
[----:B0-----:R-:W-:-:S02]  /*20300*/  F2FP.F16.E5M2.UNPACK_B R12, R29 ;  /* 0x0000001dff0c723e */ /* 0x001fc400020004ff */
[----:B------:R-:W-:Y:S02]  /*20310*/  F2FP.F16.E5M2.UNPACK_B R13, R0 ;  /* 0x00000000ff0d723e */ /* 0x000fe400020004ff */
[----:B-1----:R-:W-:Y:S02]  /*20320*/  F2FP.F16.E5M2.UNPACK_B R14, R23 ;  /* 0x00000017ff0e723e */ /* 0x002fe400020004ff */
[----:B------:R-:W-:Y:S01]  /*20330*/  F2FP.F16.E5M2.UNPACK_B R15, R22 ;  /* 0x00000016ff0f723e */ /* 0x000fe200020004ff */
[----:B------:R-:W2:Y:S06]  /*20340*/  LDL.LU R0, [R1+0x1dc8] ;  /* 0x001dc80001007983 */ /* 0x000eac0000300800 */
[----:B---3--:R-:W-:Y:S01]  /*20350*/  HMMA.16816.F32 R8, R12, R20, R8 ;  /* 0x000000140c08723c */ /* 0x008fe20000001808 */
[----:B------:R-:W2:Y:S04]  /*20360*/  LDL.LU.64 R20, [R1+0xc0] ;  /* 0x0000c00001147983 */ /* 0x000ea80000300a00 */
[----:B------:R-:W2:-:S14]  /*20370*/  LDL.LU.64 R22, [R1+0xc8] ;  /* 0x0000c80001167983 */ /* 0x000e9c0000300a00 */
[----:B------:R-:W-:Y:S04]  /*20380*/  STL.64 [R1+0x100], R8 ;  /* 0x0001000801007387 */ /* 0x000fe80000100a00 */
[----:B------:R4:W-:Y:S02]  /*20390*/  STL.64 [R1+0x108], R10 ;  /* 0x0001080a01007387 */ /* 0x0009e40000100a00 */
[C---:B----4-:R-:W-:Y:S08]  /*203a0*/  HMMA.16816.F32 R8, R12.reuse, R18, R24 ;  /* 0x000000120c08723c */ /* 0x050ff00000001818 */
[----:B--2---:R-:W-:Y:S11]  /*203b0*/  HMMA.16816.F32 R16, R12, R16, R20 ;  /* 0x000000100c10723c */ /* 0x004ff60000001814 */
[----:B------:R-:W-:-:S02]  /*203c0*/  IMAD.MOV.U32 R26, RZ, RZ, R11 ;  /* 0x000000ffff1a7224 */ /* 0x000fc400078e000b */
[----:B------:R-:W-:Y:S01]  /*203d0*/  IMAD.MOV.U32 R27, RZ, RZ, R10 ;  /* 0x000000ffff1b7224 */ /* 0x000fe200078e000a */
[----:B------:R0:W-:Y:S04]  /*203e0*/  STL.64 [R1+0xe0], R8 ;  /* 0x0000e00801007387 */ /* 0x0001e80000100a00 */
[----:B------:R-:W2:Y:S04]  /*203f0*/  LDL.LU.64 R10, [R1+0x1dc0] ;  /* 0x001dc000010a7983 */ /* 0x000ea80000300a00 */
[----:B0-----:R-:W3:Y:S04]  /*20400*/  LDL.LU.64 R8, [R1+0x1db8] ;  /* 0x001db80001087983 */ /* 0x001ee80000300a00 */
[----:B------:R0:W-:Y:S04]  /*20410*/  STL [R1+0x16a4], R26 ;  /* 0x0016a41a01007387 */ /* 0x0001e80000100800 */
[----:B------:R1:W-:Y:S01]  /*20420*/  STL [R1+0x16a0], R27 ;  /* 0x0016a01b01007387 */ /* 0x0003e20000100800 */
[----:B------:R-:W-:-:S02]  /*20430*/  IMAD.MOV.U32 R25, RZ, RZ, R16 ;  /* 0x000000ffff197224 */ /* 0x000fc400078e0010 */
[----:B------:R-:W-:Y:S02]  /*20440*/  IMAD.MOV.U32 R24, RZ, RZ, R17 ;  /* 0x000000ffff187224 */ /* 0x000fe400078e0011 */
[----:B------:R-:W-:Y:S02]  /*20450*/  IMAD.MOV.U32 R23, RZ, RZ, R18 ;  /* 0x000000ffff177224 */ /* 0x000fe400078e0012 */
[----:B------:R-:W-:Y:S01]  /*20460*/  IMAD.MOV.U32 R22, RZ, RZ, R19 ;  /* 0x000000ffff167224 */ /* 0x000fe200078e0013 */
[----:B------:R-:W2:Y:S04]  /*20470*/  LDL.LU.64 R16, [R1+0xa0] ;  /* 0x0000a00001107983 */ /* 0x000ea80000300a00 */
[----:B------:R-:W2:Y:S04]  /*20480*/  LDL.LU.64 R18, [R1+0xa8] ;  /* 0x0000a80001127983 */ /* 0x000ea80000300a00 */
[----:B------:R-:W-:Y:S04]  /*20490*/  STL [R1+0x16b4], R22 ;  /* 0x0016b41601007387 */ /* 0x000fe80000100800 */
[----:B------:R-:W-:Y:S04]  /*204a0*/  STL [R1+0x16b0], R23 ;  /* 0x0016b01701007387 */ /* 0x000fe80000100800 */
[----:B------:R-:W-:Y:S04]  /*204b0*/  STL [R1+0x16ac], R24 ;  /* 0x0016ac1801007387 */ /* 0x000fe80000100800 */
[----:B------:R-:W-:Y:S01]  /*204c0*/  STL [R1+0x16a8], R25 ;  /* 0x0016a81901007387 */ /* 0x000fe20000100800 */
[----:B--2---:R-:W-:-:S15]  /*204d0*/  HMMA.16816.F32 R16, R12, R10, R16 ;  /* 0x0000000a0c10723c */ /* 0x004fde0000001810 */
[----:B------:R-:W-:-:S04]  /*204e0*/  NOP ;  /* 0x0000000000007918 */ /* 0x000fc80000000000 */
[----:B------:R2:W-:Y:S04]  /*204f0*/  STL.64 [R1+0xa0], R16 ;  /* 0x0000a01001007387 */ /* 0x0005e80000100a00 */
[----:B------:R-:W4:Y:S01]  /*20500*/  LDL.LU R20, [R1] ;  /* 0x0000000001147983 */ /* 0x000f220000300800 */
[----:B0-----:R-:W-:-:S03]  /*20510*/  IMAD.MOV.U32 R26, RZ, RZ, R18 ;  /* 0x000000ffff1a7224 */ /* 0x001fc600078e0012 */
[----:B------:R-:W2:Y:S01]  /*20520*/  LDL.LU R21, [R1+0x4] ;  /* 0x0000040001157983 */ /* 0x000ea20000300800 */
[----:B-1----:R-:W-:-:S03]  /*20530*/  IMAD.MOV.U32 R27, RZ, RZ, R19 ;  /* 0x000000ffff1b7224 */ /* 0x002fc600078e0013 */
[----:B------:R-:W2:Y:S04]  /*20540*/  LDL.LU R18, [R1+0x8] ;  /* 0x0000080001127983 */ /* 0x000ea80000300800 */
[----:B------:R-:W2:Y:S04]  /*20550*/  LDL.LU R19, [R1+0xc] ;  /* 0x00000c0001137983 */ /* 0x000ea80000300800 */
[----:B--2---:R0:W-:Y:S04]  /*20560*/  STL.64 [R1+0x1d88], R18 ;  /* 0x001d881201007387 */ /* 0x0041e80000100a00 */
[----:B------:R-:W3:Y:S04]  /*20570*/  LDL.LU.64 R16, [R1+0x80] ;  /* 0x0000800001107983 */ /* 0x000ee80000300a00 */
[----:B0-----:R-:W3:Y:S04]  /*20580*/  LDL.LU.64 R18, [R1+0x88] ;  /* 0x0000880001127983 */ /* 0x001ee80000300a00 */
[----:B------:R-:W2:Y:S01]  /*20590*/  LDL.LU R29, [R1+0x10] ;  /* 0x00001000011d7983 */ /* 0x000ea20000300800 */
[----:B---3--:R-:W-:-:S15]  /*205a0*/  HMMA.16816.F32 R8, R12, R8, R16 ;  /* 0x000000080c08723c */ /* 0x008fde0000001810 */
[----:B------:R-:W-:-:S04]  /*205b0*/  NOP ;  /* 0x0000000000007918 */ /* 0x000fc80000000000 */
[----:B------:R-:W-:Y:S02]  /*205c0*/  IMAD.MOV.U32 R22, RZ, RZ, R8 ;  /* 0x000000ffff167224 */ /* 0x000fe400078e0008 */
[----:B------:R-:W-:Y:S01]  /*205d0*/  IMAD.MOV.U32 R23, RZ, RZ, R9 ;  /* 0x000000ffff177224 */ /* 0x000fe200078e0009 */
[----:B------:R-:W3:Y:S04]  /*205e0*/  LDL.LU R8, [R1+0x90] ;  /* 0x0000900001087983 */ /* 0x000ee80000300800 */
[----:B------:R-:W3:Y:S01]  /*205f0*/  LDL.LU R9, [R1+0x94] ;  /* 0x0000940001097983 */ /* 0x000ee20000300800 */
[----:B------:R-:W-:Y:S02]  /*20600*/  IMAD.MOV.U32 R24, RZ, RZ, R10 ;  /* 0x000000ffff187224 */ /* 0x000fe400078e000a */
[----:B------:R-:W-:-:S02]  /*20610*/  IMAD.MOV.U32 R25, RZ, RZ, R11 ;  /* 0x000000ffff197224 */ /* 0x000fc400078e000b */
[----:B------:R-:W-:Y:S02]  /*20620*/  IMAD.MOV.U32 R10, RZ, RZ, R0 ;  /* 0x000000ffff0a7224 */ /* 0x000fe400078e0000 */
[----:B------:R-:W-:Y:S01]  /*20630*/  IMAD.MOV.U32 R11, RZ, RZ, R28 ;  /* 0x000000ffff0b7224 */ /* 0x000fe200078e001c */
[----:B------:R-:W2:Y:S04]  /*20640*/  LDL.LU R0, [R1+0x1db4] ;  /* 0x001db40001007983 */ /* 0x000ea80000300800 */
[----:B------:R-:W2:Y:S04]  /*20650*/  LDL.LU R28, [R1+0x1db0] ;  /* 0x001db000011c7983 */ /* 0x000ea80000300800 */
[----:B------:R-:W-:Y:S04]  /*20660*/  STL.64 [R1+0x1d98], R10 ;  /* 0x001d980a01007387 */ /* 0x000fe80000100a00 */
[----:B---3--:R0:W-:Y:S04]  /*20670*/  STL.64 [R1+0x1d90], R8 ;  /* 0x001d900801007387 */ /* 0x0081e80000100a00 */
[----:B0-----:R-:W3:Y:S04]  /*20680*/  LDL.LU.64 R8, [R1+0x50] ;  /* 0x0000500001087983 */ /* 0x001ee80000300a00 */
[----:B------:R-:W2:Y:S04]  /*20690*/  LDL.LU.64 R10, [R1+0x58] ;  /* 0x00005800010a7983 */ /* 0x000ea80000300a00 */
[----:B--2---:R-:W-:Y:S04]  /*206a0*/  STL.64 [R1+0x1da8], R10 ;  /* 0x001da80a01007387 */ /* 0x004fe80000100a00 */
[----:B---3--:R0:W-:Y:S04]  /*206b0*/  STL.64 [R1+0x1da0], R8 ;  /* 0x001da00801007387 */ /* 0x0081e80000100a00 */
[----:B0-----:R-:W2:Y:S04]  /*206c0*/  LDL.LU.64 R8, [R1+0x60] ;  /* 0x0000600001087983 */ /* 0x001ea80000300a00 */
[----:B------:R-:W2:Y:S04]  /*206d0*/  LDL.LU.64 R10, [R1+0x68] ;  /* 0x00006800010a7983 */ /* 0x000ea80000300a00 */
[----:B------:R-:W3:Y:S04]  /*206e0*/  LDL.LU.64 R16, [R1+0x40] ;  /* 0x0000400001107983 */ /* 0x000ee80000300a00 */
[----:B------:R-:W3:Y:S04]  /*206f0*/  LDL.LU.64 R18, [R1+0x48] ;  /* 0x0000480001127983 */ /* 0x000ee80000300a00 */
[----:B------:R0:W-:Y:S04]  /*20700*/  STL [R1+0x172c], R23 ;  /* 0x00172c1701007387 */ /* 0x0001e80000100800 */
[----:B0-----:R-:W3:Y:S04]  /*20710*/  LDL.LU R23, [R1+0xa44] ;  /* 0x000a440001177983 */ /* 0x001ee80000300800 */
[----:B------:R0:W-:Y:S04]  /*20720*/  STL [R1+0x1728], R22 ;  /* 0x0017281601007387 */ /* 0x0001e80000100800 */
[----:B0-----:R-:W3:Y:S04]  /*20730*/  LDL.LU R22, [R1+0xa48] ;  /* 0x000a480001167983 */ /* 0x001ee80000300800 */
[----:B------:R0:W-:Y:S04]  /*20740*/  STL.64 [R1+0x16c0], R26 ;  /* 0x0016c01a01007387 */ /* 0x0001e80000100a00 */
[----:B------:R1:W-:Y:S01]  /*20750*/  STL.64 [R1+0x16b8], R24 ;  /* 0x0016b81801007387 */ /* 0x0003e20000100a00 */
[----:B0-----:R-:W-:-:S03]  /*20760*/  IMAD.MOV.U32 R26, RZ, RZ, R28 ;  /* 0x000000ffff1a7224 */ /* 0x001fc600078e001c */
[----:B-1----:R-:W3:Y:S04]  /*20770*/  LDL.LU R24, [R1+0x70] ;  /* 0x0000700001187983 */ /* 0x002ee80000300800 */
[----:B------:R-:W3:Y:S01]  /*20780*/  LDL.LU R25, [R1+0x74] ;  /* 0x0000740001197983 */ /* 0x000ee20000300800 */
[----:B------:R-:W-:Y:S01]  /*20790*/  IMAD.MOV.U32 R27, RZ, RZ, R0 ;  /* 0x000000ffff1b7224 */ /* 0x000fe200078e0000 */
[----:B--2---:R-:W-:-:S15]  /*207a0*/  HMMA.16816.F32 R8, R12, R6, R8 ;  /* 0x000000060c08723c */ /* 0x004fde0000001808 */
[----:B------:R-:W-:-:S04]  /*207b0*/  NOP ;  /* 0x0000000000007918 */ /* 0x000fc80000000000 */
[----:B------:R-:W-:Y:S01]  /*207c0*/  IMAD.MOV.U32 R28, RZ, RZ, R10 ;  /* 0x000000ffff1c7224 */ /* 0x000fe200078e000a */
[----:B------:R0:W-:Y:S01]  /*207d0*/  STL.64 [R1+0x60], R8 ;  /* 0x0000600801007387 */ /* 0x0001e20000100a00 */
[----:B------:R-:W-:-:S03]  /*207e0*/  IMAD.MOV.U32 R0, RZ, RZ, R11 ;  /* 0x000000ffff007224 */ /* 0x000fc600078e000b */
[----:B------:R-:W2:Y:S04]  /*207f0*/  LDL.LU.64 R10, [R1+0x1da8] ;  /* 0x001da800010a7983 */ /* 0x000ea80000300a00 */
[----:B0-----:R-:W2:Y:S04]  /*20800*/  LDL.LU.64 R8, [R1+0x1da0] ;  /* 0x001da00001087983 */ /* 0x001ea80000300a00 */
[----:B------:R-:W3:Y:S04]  /*20810*/  LDL.LU R6, [R1+0xa40] ;  /* 0x000a400001067983 */ /* 0x000ee80000300800 */
[----:B------:R-:W3:Y:S04]  /*20820*/  LDL.LU R7, [R1+0xa3c] ;  /* 0x000a3c0001077983 */ /* 0x000ee80000300800 */
[----:B------:R0:W-:Y:S04]  /*20830*/  STL [R1+0x1748], R0 ;  /* 0x0017480001007387 */ /* 0x0001e80000100800 */
[----:B0-----:R-:W3:Y:S04]  /*20840*/  LDL.LU R0, [R1+0xa34] ;  /* 0x000a340001007983 */ /* 0x001ee80000300800 */
[----:B------:R0:W-:Y:S04]  /*20850*/  STL [R1+0x1730], R28 ;  /* 0x0017301c01007387 */ /* 0x0001e80000100800 */
[----:B0-----:R-:W3:Y:S01]  /*20860*/  LDL.LU R28, [R1+0xa38] ;  /* 0x000a3800011c7983 */ /* 0x001ee20000300800 */
[----:B--2---:R-:W-:-:S15]  /*20870*/  HMMA.16816.F32 R8, R12, R4, R8 ;  /* 0x000000040c08723c */ /* 0x004fde0000001808 */
[----:B------:R-:W-:-:S04]  /*20880*/  NOP ;  /* 0x0000000000007918 */ /* 0x000fc80000000000 */
[----:B------:R-:W-:Y:S04]  /*20890*/  STL.64 [R1+0x50], R8 ;  /* 0x0000500801007387 */ /* 0x000fe80000100a00 */
[----:B------:R0:W-:Y:S04]  /*208a0*/  STL.64 [R1+0x58], R10 ;  /* 0x0000580a01007387 */ /* 0x0001e80000100a00 */
[----:B0-----:R-:W2:Y:S04]  /*208b0*/  LDL.LU.64 R10, [R1+0x1d98] ;  /* 0x001d9800010a7983 */ /* 0x001ea80000300a00 */
[----:B------:R-:W2:Y:S04]  /*208c0*/  LDL.LU.64 R8, [R1+0x1d90] ;  /* 0x001d900001087983 */ /* 0x000ea80000300a00 */
[----:B------:R-:W2:Y:S04]  /*208d0*/  LDL.LU R4, [R1+0xa30] ;  /* 0x000a300001047983 */ /* 0x000ea80000300800 */
[----:B------:R-:W2:Y:S01]  /*208e0*/  LDL.LU R5, [R1+0xa2c] ;  /* 0x000a2c0001057983 */ /* 0x000ea20000300800 */
[----:B---3--:R-:W-:Y:S03]  /*208f0*/  HMMA.16816.F32 R12, R12, R2, R16 ;  /* 0x000000020c0c723c */ /* 0x008fe60000001810 */
[----:B------:R-:W3:Y:S01]  /*20900*/  LDL.LU.64 R18, [R1+0x1d88] ;  /* 0x001d880001127983 */ /* 0x000ee20000300a00 */
[----:B------:R-:W-:-:S02]  /*20910*/  IMAD R6, R7, 0x100, R6 ;  /* 0x0000010007067824 */ /* 0x000fc400078e0206 */
[----:B------:R-:W-:Y:S01]  /*20920*/  IMAD R7, R23, 0x100, R22 ;  /* 0x0000010017077824 */ /* 0x000fe200078e0216 */
[----:B----4-:R-:W-:Y:S02]  /*20930*/  F2FP.F16.E5M2.UNPACK_B R20, R20.H1 ;  /* 0x00000014ff14723e */ /* 0x010fe400030004ff */
[----:B------:R-:W-:-:S10]  /*20940*/  F2FP.F16.E5M2.UNPACK_B R21, R21.H1 ;  /* 0x00000015ff15723e */ /* 0x000fd400030004ff */
[----:B------:R-:W-:Y:S04]  /*20950*/  STL.64 [R1+0x40], R12 ;  /* 0x0000400c01007387 */ /* 0x000fe80000100a00 */
[----:B------:R0:W-:Y:S02]  /*20960*/  STL.64 [R1+0x48], R14 ;  /* 0x0000480e01007387 */ /* 0x0001e40000100a00 */
[----:B0-----:R-:W-:Y:S02]  /*20970*/  F2FP.F16.E5M2.UNPACK_B R14, R6 ;  /* 0x00000006ff0e723e */ /* 0x001fe400020004ff */
[----:B------:R-:W-:Y:S01]  /*20980*/  F2FP.F16.E5M2.UNPACK_B R15, R7 ;  /* 0x00000007ff0f723e */ /* 0x000fe200020004ff */
[----:B------:R-:W-:Y:S01]  /*20990*/  STL.64 [R1+0x1d38], R20 ;  /* 0x001d381401007387 */ /* 0x000fe20000100a00 */
[----:B--2---:R-:W-:-:S02]  /*209a0*/  IMAD R4, R5, 0x100, R4 ;  /* 0x0000010005047824 */ /* 0x004fc400078e0204 */
[----:B------:R-:W-:-:S03]  /*209b0*/  IMAD R5, R0, 0x100, R28 ;  /* 0x0000010000057824 */ /* 0x000fc600078e021c */
[----:B------:R-:W-:Y:S02]  /*209c0*/  F2FP.F16.E5M2.UNPACK_B R12, R4 ;  /* 0x00000004ff0c723e */ /* 0x000fe400020004ff */
[----:B------:R-:W-:-:S07]  /*209d0*/  F2FP.F16.E5M2.UNPACK_B R13, R5 ;  /* 0x00000005ff0d723e */ /* 0x000fce00020004ff */
[----:B------:R-:W-:Y:S01]  /*209e0*/  HMMA.16816.F32 R4, R12, R20, R24 ;  /* 0x000000140c04723c */ /* 0x000fe20000001818 */
[----:B---3--:R-:W-:Y:S02]  /*209f0*/  F2FP.F16.E5M2.UNPACK_B R18, R18.H1 ;  /* 0x00000012ff12723e */ /* 0x008fe400030004ff */
[----:B------:R-:W-:-:S15]  /*20a00*/  F2FP.F16.E5M2.UNPACK_B R19, R19.H1 ;  /* 0x00000013ff13723e */ /* 0x000fde00030004ff */
[----:B------:R-:W-:Y:S01]  /*20a10*/  NOP ;  /* 0x0000000000007918 */ /* 0x000fe20000000000 */
[----:B------:R-:W-:Y:S04]  /*20a20*/  STL.64 [R1+0x70], R4 ;  /* 0x0000700401007387 */ /* 0x000fe80000100a00 */
[----:B------:R0:W-:Y:S02]  /*20a30*/  STL.64 [R1+0x78], R6 ;  /* 0x0000780601007387 */ /* 0x0001e40000100a00 */
[----:B0-----:R-:W-:Y:S02]  /*20a40*/  HMMA.16816.F32 R4, R12, R18, R8 ;  /* 0x000000120c04723c */ /* 0x001fe40000001808 */
[----:B------:R-:W-:Y:S04]  /*20a50*/  STL [R1+0x1d40], R19 ;  /* 0x001d401301007387 */ /* 0x000fe80000100800 */
[----:B------:R-:W2:-:S13]  /*20a60*/  LDL.LU R20, [R1+0x1f0] ;  /* 0x0001f00001147983 */ /* 0x000e9a0000300800 */
[----:B------:R0:W-:Y:S04]  /*20a70*/  STL.64 [R1+0x90], R4 ;  /* 0x0000900401007387 */ /* 0x0001e80000100a00 */
[----:B------:R-:W-:Y:S04]  /*20a80*/  STL.64 [R1+0x98], R6 ;  /* 0x0000980601007387 */ /* 0x000fe80000100a00 */
[----:B------:R-:W2:Y:S04]  /*20a90*/  LDL.LU R21, [R1+0x1f4] ;  /* 0x0001f40001157983 */ /* 0x000ea80000300800 */
[----:B------:R-:W3:Y:S04]  /*20aa0*/  LDL.LU R22, [R1+0x1f8] ;  /* 0x0001f80001167983 */ /* 0x000ee80000300800 */
[----:B------:R-:W3:Y:S04]  /*20ab0*/  LDL.LU R23, [R1+0x1fc] ;  /* 0x0001fc0001177983 */ /* 0x000ee80000300800 */
[----:B0-----:R-:W4:Y:S04]  /*20ac0*/  LDL.LU R5, [R1+0x34] ;  /* 0x0000340001057983 */ /* 0x001f280000300800 */
[----:B------:R-:W4:Y:S04]  /*20ad0*/  LDL.LU R2, [R1+0x38] ;  /* 0x0000380001027983 */ /* 0x000f280000300800 */
[----:B---3--:R-:W-:Y:S04]  /*20ae0*/  STL.64 [R1+0x1d50], R22 ;  /* 0x001d501601007387 */ /* 0x008fe80000100a00 */
[----:B--2---:R0:W-:Y:S04]  /*20af0*/  STL.64 [R1+0x1d48], R20 ;  /* 0x001d481401007387 */ /* 0x0041e80000100a00 */
[----:B0-----:R-:W2:Y:S04]  /*20b00*/  LDL.LU R20, [R1+0x830] ;  /* 0x0008300001147983 */ /* 0x001ea80000300800 */
[----:B------:R-:W2:Y:S04]  /*20b10*/  LDL.LU R21, [R1+0x834] ;  /* 0x0008340001157983 */ /* 0x000ea80000300800 */
[----:B------:R-:W3:Y:S04]  /*20b20*/  LDL.LU R22, [R1+0x838] ;  /* 0x0008380001167983 */ /* 0x000ee80000300800 */
[----:B------:R-:W3:Y:S04]  /*20b30*/  LDL.LU R23, [R1+0x83c] ;  /* 0x00083c0001177983 */ /* 0x000ee80000300800 */
        /* <DEDUP_REMOVED lines=11> */
[----:B------:R-:W4:Y:S04]  /*20bf0*/  LDL.LU R4, [R1+0x30] ;  /* 0x0000300001047983 */ /* 0x000f280000300800 */
[----:B--2---:R-:W-:Y:S04]  /*20c00*/  STL.64 [R1+0x1d80], R6 ;  /* 0x001d800601007387 */ /* 0x004fe80000100a00 */
[----:B----4-:R0:W-:Y:S04]  /*20c10*/  STL.64 [R1+0x1d78], R4 ;  /* 0x001d780401007387 */ /* 0x0101e80000100a00 */
[----:B0-----:R-:W2:Y:S04]  /*20c20*/  LDL.LU R4, [R1+0xd0] ;  /* 0x0000d00001047983 */ /* 0x001ea80000300800 */
[----:B------:R-:W2:Y:S04]  /*20c30*/  LDL.LU R5, [R1+0xd4] ;  /* 0x0000d40001057983 */ /* 0x000ea80000300800 */
[----:B------:R-:W2:Y:S04]  /*20c40*/  LDL.LU R6, [R1+0xd8] ;  /* 0x0000d80001067983 */ /* 0x000ea80000300800 */
[----:B------:R-:W2:Y:S04]  /*20c50*/  LDL.LU R7, [R1+0xdc] ;  /* 0x0000dc0001077983 */ /* 0x000ea80000300800 */
[----:B---3--:R-:W-:Y:S04]  /*20c60*/  STL.64 [R1+0x1d60], R22 ;  /* 0x001d601601007387 */ /* 0x008fe80000100a00 */
[----:B------:R0:W-:Y:S04]  /*20c70*/  STL.64 [R1+0x1d58], R20 ;  /* 0x001d581401007387 */ /* 0x0001e80000100a00 */
[----:B0-----:R-:W3:Y:S04]  /*20c80*/  LDL.LU R20, [R1+0x200] ;  /* 0x0002000001147983 */ /* 0x001ee80000300800 */
[----:B------:R-:W3:Y:S04]  /*20c90*/  LDL.LU R21, [R1+0x204] ;  /* 0x0002040001157983 */ /* 0x000ee80000300800 */
[----:B------:R-:W4:Y:S04]  /*20ca0*/  LDL.LU R22, [R1+0x208] ;  /* 0x0002080001167983 */ /* 0x000f280000300800 */
[----:B------:R-:W4:Y:S01]  /*20cb0*/  LDL.LU R23, [R1+0x20c] ;  /* 0x00020c0001177983 */ /* 0x000f220000300800 */
[----:B------:R-:W-:-:S02]  /*20cc0*/  F2FP.F16.E5M2.UNPACK_B R16, R29.H1 ;  /* 0x0000001dff10723e */ /* 0x000fc400030004ff */
[----:B------:R-:W-:Y:S02]  /*20cd0*/  F2FP.F16.E5M2.UNPACK_B R17, R17.H1 ;  /* 0x00000011ff11723e */ /* 0x000fe400030004ff */
[----:B------:R-:W-:Y:S02]  /*20ce0*/  F2FP.F16.E5M2.UNPACK_B R10, R10.H1 ;  /* 0x0000000aff0a723e */ /* 0x000fe400030004ff */
[----:B------:R-:W-:Y:S01]  /*20cf0*/  F2FP.F16.E5M2.UNPACK_B R11, R11.H1 ;  /* 0x0000000bff0b723e */ /* 0x000fe200030004ff */
[----:B----4-:R-:W-:Y:S04]  /*20d00*/  STL.64 [R1+0x1d70], R22 ;  /* 0x001d701601007387 */ /* 0x010fe80000100a00 */
[----:B---3--:R0:W-:Y:S04]  /*20d10*/  STL.64 [R1+0x1d68], R20 ;  /* 0x001d681401007387 */ /* 0x0081e80000100a00 */
[----:B0-----:R-:W3:Y:S04]  /*20d20*/  LDL.LU R20, [R1+0xf0] ;  /* 0x0000f00001147983 */ /* 0x001ee80000300800 */
[----:B------:R-:W3:Y:S04]  /*20d30*/  LDL.LU R21, [R1+0xf4] ;  /* 0x0000f40001157983 */ /* 0x000ee80000300800 */
[----:B------:R-:W3:Y:S04]  /*20d40*/  LDL.LU R22, [R1+0xf8] ;  /* 0x0000f80001167983 */ /* 0x000ee80000300800 */
[----:B------:R-:W3:Y:S01]  /*20d50*/  LDL.LU R23, [R1+0xfc] ;  /* 0x0000fc0001177983 */ /* 0x000ee20000300800 */
[----:B------:R-:W-:Y:S01]  /*20d60*/  HMMA.16816.F32 R24, R12, R16, R24 ;  /* 0x000000100c18723c */ /* 0x000fe20000001818 */
[----:B------:R-:W-:-:S02]  /*20d70*/  F2FP.F16.E5M2.UNPACK_B R8, R8.H1 ;  /* 0x00000008ff08723e */ /* 0x000fc400030004ff */
[----:B------:R-:W-:-:S05]  /*20d80*/  F2FP.F16.E5M2.UNPACK_B R9, R9.H1 ;  /* 0x00000009ff09723e */ /* 0x000fca00030004ff */
[C---:B--2---:R-:W-:Y:S01]  /*20d90*/  HMMA.16816.F32 R4, R12.reuse, R10, R4 ;  /* 0x0000000a0c04723c */ /* 0x044fe20000001804 */
[----:B------:R-:W2:Y:S04]  /*20da0*/  LDL.LU R3, [R1+0x3c] ;  /* 0x00003c0001037983 */ /* 0x000ea80000300800 */
[----:B------:R-:W4:Y:S04]  /*20db0*/  LDL.LU R19, [R1+0xa50] ;  /* 0x000a500001137983 */ /* 0x000f280000300800 */
[----:B------:R-:W4:Y:S04]  /*20dc0*/  LDL.LU R29, [R1+0xa4c] ;  /* 0x000a4c00011d7983 */ /* 0x000f280000300800 */
[----:B------:R-:W2:Y:S04]  /*20dd0*/  LDL.LU R28, [R1+0xa68] ;  /* 0x000a6800011c7983 */ /* 0x000ea80000300800 */
[----:B------:R-:W2:Y:S04]  /*20de0*/  LDL.LU R0, [R1+0xa64] ;  /* 0x000a640001007983 */ /* 0x000ea80000300800 */
[----:B------:R0:W-:Y:S04]  /*20df0*/  STL.64 [R1+0xb0], R24 ;  /* 0x0000b01801007387 */ /* 0x0001e80000100a00 */
[----:B------:R1:W-:Y:S04]  /*20e00*/  STL.64 [R1+0xb8], R26 ;  /* 0x0000b81a01007387 */ /* 0x0003e80000100a00 */
[----:B0-----:R-:W2:Y:S04]  /*20e10*/  LDL.LU R24, [R1+0x810] ;  /* 0x0008100001187983 */ /* 0x001ea80000300800 */
[----:B------:R-:W2:Y:S04]  /*20e20*/  LDL.LU R25, [R1+0x814] ;  /* 0x0008140001197983 */ /* 0x000ea80000300800 */
[----:B-1----:R-:W2:Y:S04]  /*20e30*/  LDL.LU R26, [R1+0x818] ;  /* 0x00081800011a7983 */ /* 0x002ea80000300800 */
[----:B------:R-:W2:Y:S04]  /*20e40*/  LDL.LU R27, [R1+0x81c] ;  /* 0x00081c00011b7983 */ /* 0x000ea80000300800 */
[----:B------:R-:W-:Y:S04]  /*20e50*/  STL.64 [R1+0xd0], R4 ;  /* 0x0000d00401007387 */ /* 0x000fe80000100a00 */
[----:B------:R0:W-:Y:S04]  /*20e60*/  STL.64 [R1+0xd8], R6 ;  /* 0x0000d80601007387 */ /* 0x0001e80000100a00 */
[----:B0-----:R-:W2:Y:S04]  /*20e70*/  LDL.LU.64 R6, [R1+0x1d80] ;  /* 0x001d800001067983 */ /* 0x001ea80000300a00 */
[----:B------:R-:W4:Y:S01]  /*20e80*/  LDL.LU.64 R4, [R1+0x1d78] ;  /* 0x001d780001047983 */ /* 0x000f220000300a00 */
[----:B---3--:R-:W-:-:S15]  /*20e90*/  HMMA.16816.F32 R20, R12, R8, R20 ;  /* 0x000000080c14723c */ /* 0x008fde0000001814 */
[----:B------:R-:W-:-:S04]  /*20ea0*/  NOP ;  /* 0x0000000000007918 */ /* 0x000fc80000000000 */
[----:B------:R-:W-:Y:S04]  /*20eb0*/  STL.64 [R1+0xf0], R20 ;  /* 0x0000f01401007387 */ /* 0x000fe80000100a00 */
[----:B------:R0:W-:Y:S04]  /*20ec0*/  STL.64 [R1+0xf8], R22 ;  /* 0x0000f81601007387 */ /* 0x0001e80000100a00 */
[----:B0-----:R-:W3:Y:S04]  /*20ed0*/  LDL.LU.64 R22, [R1+0x1d70] ;  /* 0x001d700001167983 */ /* 0x001ee80000300a00 */
[----:B------:R-:W3:Y:S01]  /*20ee0*/  LDL.LU.64 R20, [R1+0x1d68] ;  /* 0x001d680001147983 */ /* 0x000ee20000300a00 */
[----:B--2---:R-:W-:-:S02]  /*20ef0*/  F2FP.F16.E5M2.UNPACK_B R6, R6.H1 ;  /* 0x00000006ff06723e */ /* 0x004fc400030004ff */
[----:B------:R-:W-:Y:S01]  /*20f00*/  F2FP.F16.E5M2.UNPACK_B R7, R7.H1 ;  /* 0x00000007ff07723e */ /* 0x000fe200030004ff */
[----:B------:R-:W-:Y:S04]  /*20f10*/  STL.64 [R1+0x1d30], R10 ;  /* 0x001d300a01007387 */ /* 0x000fe80000100a00 */
[----:B------:R0:W-:Y:S04]  /*20f20*/  STL.64 [R1+0x1d28], R8 ;  /* 0x001d280801007387 */ /* 0x0001e80000100a00 */
[----:B0-----:R-:W2:Y:S04]  /*20f30*/  LDL.LU R8, [R1+0x820] ;  /* 0x0008200001087983 */ /* 0x001ea80000300800 */
[----:B------:R-:W2:Y:S04]  /*20f40*/  LDL.LU R9, [R1+0x824] ;  /* 0x0008240001097983 */ /* 0x000ea80000300800 */
[----:B------:R-:W2:Y:S04]  /*20f50*/  LDL.LU R10, [R1+0x828] ;  /* 0x00082800010a7983 */ /* 0x000ea80000300800 */
[----:B------:R-:W2:Y:S01]  /*20f60*/  LDL.LU R11, [R1+0x82c] ;  /* 0x00082c00010b7983 */ /* 0x000ea20000300800 */
[----:B---3--:R-:W-:-:S15]  /*20f70*/  HMMA.16816.F32 R20, R12, R6, R20 ;  /* 0x000000060c14723c */ /* 0x008fde0000001814 */
[----:B------:R-:W-:-:S04]  /*20f80*/  NOP ;  /* 0x0000000000007918 */ /* 0x000fc80000000000 */
[----:B------:R-:W-:Y:S04]  /*20f90*/  STL.64 [R1+0x200], R20 ;  /* 0x0002001401007387 */ /* 0x000fe80000100a00 */
[----:B------:R0:W-:Y:S04]  /*20fa0*/  STL.64 [R1+0x208], R22 ;  /* 0x0002081601007387 */ /* 0x0001e80000100a00 */
[----:B0-----:R-:W3:Y:S04]  /*20fb0*/  LDL.LU.64 R22, [R1+0x1d60] ;  /* 0x001d600001167983 */ /* 0x001ee80000300a00 */
[----:B------:R-:W3:Y:S01]  /*20fc0*/  LDL.LU.64 R20, [R1+0x1d58] ;  /* 0x001d580001147983 */ /* 0x000ee20000300a00 */
[----:B----4-:R-:W-:-:S02]  /*20fd0*/  F2FP.F16.E5M2.UNPACK_B R4, R4.H1 ;  /* 0x00000004ff04723e */ /* 0x010fc400030004ff */
[----:B------:R-:W-:-:S07]  /*20fe0*/  F2FP.F16.E5M2.UNPACK_B R5, R5.H1 ;  /* 0x00000005ff05723e */ /* 0x000fce00030004ff */
[----:B---3--:R-:W-:-:S15]  /*20ff0*/  HMMA.16816.F32 R20, R12, R4, R20 ;  /* 0x000000040c14723c */ /* 0x008fde0000001814 */
[----:B------:R-:W-:-:S04]  /*21000*/  NOP ;  /* 0x0000000000007918 */ /* 0x000fc80000000000 */
[----:B------:R-:W-:Y:S04]  /*21010*/  STL.64 [R1+0x830], R20 ;  /* 0x0008301401007387 */ /* 0x000fe80000100a00 */
[----:B------:R0:W-:Y:S04]  /*21020*/  STL.64 [R1+0x838], R22 ;  /* 0x0008381601007387 */ /* 0x0001e80000100a00 */
[----:B0-----:R-:W3:Y:S04]  /*21030*/  LDL.LU.64 R22, [R1+0x1d50] ;  /* 0x001d500001167983 */ /* 0x001ee80000300a00 */
[----:B------:R-:W3:Y:S04]  /*21040*/  LDL.LU.64 R20, [R1+0x1d48] ;  /* 0x001d480001147983 */ /* 0x000ee80000300a00 */
[----:B------:R0:W-:Y:S01]  /*21050*/  STL.64 [R1+0x1d10], R6 ;  /* 0x001d100601007387 */ /* 0x0001e20000100a00 */
[----:B------:R-:W-:-:S02]  /*21060*/  F2FP.F16.E5M2.UNPACK_B R2, R2.H1 ;  /* 0x00000002ff02723e */ /* 0x000fc400030004ff */
[----:B------:R-:W-:Y:S01]  /*21070*/  F2FP.F16.E5M2.UNPACK_B R3, R3.H1 ;  /* 0x00000003ff03723e */ /* 0x000fe200030004ff */
[----:B0-----:R-:W4:Y:S04]  /*21080*/  LDL.LU R6, [R1+0xa60] ;  /* 0x000a600001067983 */ /* 0x001f280000300800 */
[----:B------:R-:W4:Y:S04]  /*21090*/  LDL.LU R7, [R1+0xa5c] ;  /* 0x000a5c0001077983 */ /* 0x000f280000300800 */
[----:B------:R0:W-:Y:S04]  /*210a0*/  STL.64 [R1+0x1d08], R4 ;  /* 0x001d080401007387 */ /* 0x0001e80000100a00 */
[----:B0-----:R-:W2:Y:S04]  /*210b0*/  LDL.LU R4, [R1+0xa58] ;  /* 0x000a580001047983 */ /* 0x001ea80000300800 */
[----:B------:R-:W2:Y:S01]  /*210c0*/  LDL.LU R5, [R1+0xa54] ;  /* 0x000a540001057983 */ /* 0x000ea20000300800 */
[----:B------:R-:W-:-:S03]  /*210d0*/  IMAD R29, R29, 0x100, R19 ;  /* 0x000001001d1d7824 */ /* 0x000fc600078e0213 */
[----:B------:R-:W4:Y:S01]  /*210e0*/  LDL.LU R19, [R1+0x1d40] ;  /* 0x001d400001137983 */ /* 0x000f220000300800 */
[----:B---3--:R-:W-:Y:S03]  /*210f0*/  HMMA.16816.F32 R12, R12, R2, R20 ;  /* 0x000000020c0c723c */ /* 0x008fe60000001814 */
[----:B------:R-:W3:Y:S01]  /*21100*/  LDL.LU.64 R20, [R1+0x1d38] ;  /* 0x001d380001147983 */ /* 0x000ee20000300a00 */
[----:B------:R-:W-:-:S03]  /*21110*/  IMAD R0, R0, 0x100, R28 ;  /* 0x0000010000007824 */ /* 0x000fc600078e021c */
[----:B------:R-:W-:Y:S04]  /*21120*/  STL [R1+0x1cdc], R2 ;  /* 0x001cdc0201007387 */ /* 0x000fe80000100800 */
[----:B------:R-:W-:Y:S08]  /*21130*/  STL [R1+0x1cd8], R3 ;  /* 0x001cd80301007387 */ /* 0x000ff00000100800 */
[----:B------:R0:W-:Y:S04]  /*21140*/  STL.64 [R1+0x1f0], R12 ;  /* 0x0001f00c01007387 */ /* 0x0001e80000100a00 */
[----:B------:R1:W-:Y:S01]  /*21150*/  STL.64 [R1+0x1f8], R14 ;  /* 0x0001f80e01007387 */ /* 0x0003e20000100a00 */
[----:B--2---:R-:W-:-:S02]  /*21160*/  IMAD R5, R5, 0x100, R4 ;  /* 0x0000010005057824 */ /* 0x004fc400078e0204 */
[----:B----4-:R-:W-:Y:S01]  /*21170*/  IMAD R4, R7, 0x100, R6 ;  /* 0x0000010007047824 */ /* 0x010fe200078e0206 */
[----:B0-----:R-:W-:Y:S02]  /*21180*/  F2FP.F16.E5M2.UNPACK_B R12, R29 ;  /* 0x0000001dff0c723e */ /* 0x001fe400020004ff */
[----:B-1----:R-:W-:Y:S02]  /*21190*/  F2FP.F16.E5M2.UNPACK_B R15, R0 ;  /* 0x00000000ff0f723e */ /* 0x002fe400020004ff */
[----:B------:R-:W-:Y:S02]  /*211a0*/  F2FP.F16.E5M2.UNPACK_B R13, R5 ;  /* 0x00000005ff0d723e */ /* 0x000fe400020004ff */
[----:B------:R-:W-:-:S07]  /*211b0*/  F2FP.F16.E5M2.UNPACK_B R14, R4 ;  /* 0x00000004ff0e723e */ /* 0x000fce00020004ff */
[----:B---3--:R-:W-:Y:S01]  /*211c0*/  HMMA.16816.F32 R4, R12, R20, R8 ;  /* 0x000000140c04723c */ /* 0x008fe20000001808 */
[----:B------:R-:W-:Y:S04]  /*211d0*/  STL [R1+0x1ce4], R20 ;  /* 0x001ce41401007387 */ /* 0x000fe80000100800 */
[----:B------:R-:W-:-:S14]  /*211e0*/  STL [R1+0x1ce0], R21 ;  /* 0x001ce01501007387 */ /* 0x000fdc0000100800 */
[----:B------:R-:W-:Y:S04]  /*211f0*/  STL.64 [R1+0x820], R4 ;  /* 0x0008200401007387 */ /* 0x000fe80000100a00 */
[----:B------:R0:W-:Y:S04]  /*21200*/  STL.64 [R1+0x828], R6 ;  /* 0x0008280601007387 */ /* 0x0001e80000100a00 */
[----:B------:R-:W2:Y:S01]  /*21210*/  LDL.LU R28, [R1+0xa90] ;  /* 0x000a9000011c7983 */ /* 0x000ea20000300800 */
[----:B0-----:R-:W-:Y:S03]  /*21220*/  HMMA.16816.F32 R4, R12, R18, R24 ;  /* 0x000000120c04723c */ /* 0x001fe60000001818 */
[----:B--2---:R-:W-:-:S15]  /*21230*/  STL [R1+0x1cb8], R28 ;  /* 0x001cb81c01007387 */ /* 0x004fde0000100800 */
[----:B------:R-:W-:Y:S01]  /*21240*/  NOP ;  /* 0x0000000000007918 */ /* 0x000fe20000000000 */
[----:B------:R-:W-:Y:S04]  /*21250*/  STL.64 [R1+0x810], R4 ;  /* 0x0008100401007387 */ /* 0x000fe80000100a00 */
[----:B------:R-:W-:Y:S04]  /*21260*/  STL.64 [R1+0x818], R6 ;  /* 0x0008180601007387 */ /* 0x000fe80000100a00 */
[----:B------:R-:W2:Y:S04]  /*21270*/  LDL.LU R0, [R1+0xa8c] ;  /* 0x000a8c0001007983 */ /* 0x000ea80000300800 */
[----:B--2---:R-:W-:Y:S04]  /*21280*/  STL [R1+0x1cbc], R0 ;  /* 0x001cbc0001007387 */ /* 0x004fe80000100800 */
[----:B------:R-:W2:Y:S04]  /*21290*/  LDL.LU R24, [R1+0xa98] ;  /* 0x000a980001187983 */ /* 0x000ea80000300800 */
[----:B------:R-:W2:Y:S04]  /*212a0*/  LDL.LU R25, [R1+0xa94] ;  /* 0x000a940001197983 */ /* 0x000ea80000300800 */
[----:B------:R-:W3:Y:S04]  /*212b0*/  LDL.LU R26, [R1+0xaa0] ;  /* 0x000aa000011a7983 */ /* 0x000ee80000300800 */
[----:B------:R-:W3:Y:S04]  /*212c0*/  LDL.LU R27, [R1+0xa9c] ;  /* 0x000a9c00011b7983 */ /* 0x000ee80000300800 */
[----:B---3--:R-:W-:Y:S04]  /*212d0*/  STL.64 [R1+0x1c70], R26 ;  /* 0x001c701a01007387 */ /* 0x008fe80000100a00 */
[----:B--2---:R0:W-:Y:S04]  /*212e0*/  STL.64 [R1+0x1c68], R24 ;  /* 0x001c681801007387 */ /* 0x0041e80000100a00 */
[----:B0-----:R-:W2:Y:S04]  /*212f0*/  LDL.LU R24, [R1+0x770] ;  /* 0x0007700001187983 */ /* 0x001ea80000300800 */
        /* <DEDUP_REMOVED lines=9> */
[----:B------:R-:W4:Y:S04]  /*21390*/  LDL.LU R20, [R1+0xa70] ;  /* 0x000a700001147983 */ /* 0x000f280000300800 */
[----:B------:R-:W4:Y:S04]  /*213a0*/  LDL.LU R29, [R1+0xa6c] ;  /* 0x000a6c00011d7983 */ /* 0x000f280000300800 */
[----:B------:R-:W4:Y:S04]  /*213b0*/  LDL.LU R21, [R1+0xa78] ;  /* 0x000a780001157983 */ /* 0x000f280000300800 */
[----:B------:R-:W4:Y:S04]  /*213c0*/  LDL.LU R2, [R1+0xa80] ;  /* 0x000a800001027983 */ /* 0x000f280000300800 */
[----:B------:R-:W4:Y:S04]  /*213d0*/  LDL.LU R0, [R1+0xa7c] ;  /* 0x000a7c0001007983 */ /* 0x000f280000300800 */
[----:B------:R-:W4:Y:S04]  /*213e0*/  LDL.LU R3, [R1+0xa88] ;  /* 0x000a880001037983 */ /* 0x000f280000300800 */
[----:B------:R-:W4:Y:S04]  /*213f0*/  LDL.LU R28, [R1+0xa84] ;  /* 0x000a8400011c7983 */ /* 0x000f280000300800 */
        /* <DEDUP_REMOVED lines=16> */
[----:B------:R-:W3:Y:S04]  /*21500*/  LDL.LU R8, [R1+0x800] ;  /* 0x0008000001087983 */ /* 0x000ee80000300800 */
[----:B------:R-:W3:Y:S04]  /*21510*/  LDL.LU R9, [R1+0x804] ;  /* 0x0008040001097983 */ /* 0x000ee80000300800 */
[----:B------:R-:W3:Y:S04]  /*21520*/  LDL.LU R10, [R1+0x808] ;  /* 0x00080800010a7983 */ /* 0x000ee80000300800 */
[----:B------:R-:W3:Y:S04]  /*21530*/  LDL.LU R11, [R1+0x80c] ;  /* 0x00080c00010b7983 */ /* 0x000ee80000300800 */
[----:B--2---:R-:W-:Y:S04]  /*21540*/  STL.64 [R1+0x1d20], R6 ;  /* 0x001d200601007387 */ /* 0x004fe80000100a00 */
[----:B------:R0:W-:Y:S04]  /*21550*/  STL.64 [R1+0x1d18], R4 ;  /* 0x001d180401007387 */ /* 0x0001e80000100a00 */
        /* <DEDUP_REMOVED lines=8> */
[----:B------:R-:W2:Y:S04]  /*215e0*/  LDL.LU R26, [R1+0x7b8] ;  /* 0x0007b800011a7983 */ /* 0x000ea80000300800 */
[----:B------:R-:W2:Y:S04]  /*215f0*/  LDL.LU R27, [R1+0x7bc] ;  /* 0x0007bc00011b7983 */ /* 0x000ea80000300800 */
[----:B--2---:R-:W-:Y:S04]  /*21600*/  STL.64 [R1+0x1cd0], R26 ;  /* 0x001cd01a01007387 */ /* 0x004fe80000100a00 */
[----:B---3--:R0:W-:Y:S04]  /*21610*/  STL.64 [R1+0x1cc8], R24 ;  /* 0x001cc81801007387 */ /* 0x0081e80000100a00 */
        /* <DEDUP_REMOVED lines=9> */
[----:B------:R-:W3:Y:S01]  /*216b0*/  LDL.LU R27, [R1+0x7cc] ;  /* 0x0007cc00011b7983 */ /* 0x000ee20000300800 */
[C---:B------:R-:W-:Y:S03]  /*216c0*/  HMMA.16816.F32 R8, R12.reuse, R16, R8 ;  /* 0x000000100c08723c */ /* 0x040fe60000001808 */
[----:B---3--:R-:W-:Y:S04]  /*216d0*/  STL.64 [R1+0x1d00], R26 ;  /* 0x001d001a01007387 */ /* 0x008fe80000100a00 */
[----:B--2---:R0:W-:Y:S04]  /*216e0*/  STL.64 [R1+0x1cf8], R24 ;  /* 0x001cf81801007387 */ /* 0x0041e80000100a00 */
[----:B0-----:R-:W2:Y:S04]  /*216f0*/  LDL.LU R24, [R1+0x7d0] ;  /* 0x0007d00001187983 */ /* 0x001ea80000300800 */
[----:B------:R-:W2:Y:S04]  /*21700*/  LDL.LU R25, [R1+0x7d4] ;  /* 0x0007d40001197983 */ /* 0x000ea80000300800 */
[----:B------:R-:W2:Y:S04]  /*21710*/  LDL.LU R26, [R1+0x7d8] ;  /* 0x0007d800011a7983 */ /* 0x000ea80000300800 */
[----:B------:R-:W2:Y:S04]  /*21720*/  LDL.LU R27, [R1+0x7dc] ;  /* 0x0007dc00011b7983 */ /* 0x000ea80000300800 */
[----:B------:R-:W3:Y:S04]  /*21730*/  LDL.LU R22, [R1+0xaa8] ;  /* 0x000aa80001167983 */ /* 0x000ee80000300800 */
[----:B---3--:R0:W-:Y:S04]  /*21740*/  STL [R1+0x1cc0], R22 ;  /* 0x001cc01601007387 */ /* 0x0081e80000100800 */
[----:B0-----:R-:W3:Y:S04]  /*21750*/  LDL.LU R22, [R1+0xa74] ;  /* 0x000a740001167983 */ /* 0x001ee80000300800 */
        /* <DEDUP_REMOVED lines=22> */
[----:B------:R-:W3:Y:S01]  /*218c0*/  LDL.LU.64 R24, [R1+0x1cf8] ;  /* 0x001cf80001187983 */ /* 0x000ee20000300a00 */
[----:B----4-:R-:W-:-:S02]  /*218d0*/  IMAD R29, R29, 0x100, R20 ;  /* 0x000001001d1d7824 */ /* 0x010fc400078e0214 */
[----:B------:R-:W-:Y:S02]  /*218e0*/  IMAD R22, R22, 0x100, R21 ;  /* 0x0000010016167824 */ /* 0x000fe400078e0215 */
[----:B------:R-:W-:Y:S02]  /*218f0*/  IMAD R0, R0, 0x100, R2 ;  /* 0x0000010000007824 */ /* 0x000fe400078e0202 */
[----:B------:R-:W-:Y:S01]  /*21900*/  IMAD R28, R28, 0x100, R3 ;  /* 0x000001001c1c7824 */ /* 0x000fe200078e0203 */
[----:B---3--:R-:W-:-:S15]  /*21910*/  HMMA.16816.F32 R24, R12, R4, R24 ;  /* 0x000000040c18723c */ /* 0x008fde0000001818 */
[----:B------:R-:W-:-:S04]  /*21920*/  NOP ;  /* 0x0000000000007918 */ /* 0x000fc80000000000 */
[----:B------:R-:W-:Y:S04]  /*21930*/  STL.64 [R1+0x7c0], R24 ;  /* 0x0007c01801007387 */ /* 0x000fe80000100a00 */
[----:B------:R0:W-:Y:S04]  /*21940*/  STL.64 [R1+0x7c8], R26 ;  /* 0x0007c81a01007387 */ /* 0x0001e80000100a00 */
[----:B0-----:R-:W2:Y:S04]  /*21950*/  LDL.LU.64 R26, [R1+0x1cf0] ;  /* 0x001cf000011a7983 */ /* 0x001ea80000300a00 */
[----:B------:R-:W2:Y:S04]  /*21960*/  LDL.LU.64 R24, [R1+0x1ce8] ;  /* 0x001ce80001187983 */ /* 0x000ea80000300a00 */
[----:B------:R-:W3:Y:S04]  /*21970*/  LDL.LU R20, [R1+0x1ce4] ;  /* 0x001ce40001147983 */ /* 0x000ee80000300800 */
[----:B------:R-:W3:Y:S04]  /*21980*/  LDL.LU R21, [R1+0x1ce0] ;  /* 0x001ce00001157983 */ /* 0x000ee80000300800 */
[----:B------:R-:W2:Y:S04]  /*21990*/  LDL.LU R2, [R1+0x1cdc] ;  /* 0x001cdc0001027983 */ /* 0x000ea80000300800 */
[----:B------:R-:W2:Y:S02]  /*219a0*/  LDL.LU R3, [R1+0x1cd8] ;  /* 0x001cd80001037983 */ /* 0x000ea40000300800 */
[----:B--2---:R-:W-:Y:S02]  /*219b0*/  HMMA.16816.F32 R12, R12, R2, R24 ;  /* 0x000000020c0c723c */ /* 0x004fe40000001818 */
        /* <DEDUP_REMOVED lines=9> */
[----:B------:R-:W4:Y:S04]  /*21a50*/  LDL.LU R0, [R1+0x1cbc] ;  /* 0x001cbc0001007983 */ /* 0x000f280000300800 */
[----:B------:R-:W4:Y:S01]  /*21a60*/  LDL.LU R28, [R1+0x1cb8] ;  /* 0x001cb800011c7983 */ /* 0x000f220000300800 */
[----:B---3--:R-:W-:-:S15]  /*21a70*/  HMMA.16816.F32 R24, R12, R20, R24 ;  /* 0x000000140c18723c */ /* 0x008fde0000001818 */
        /* <DEDUP_REMOVED lines=16> */
[----:B------:R-:W3:Y:S04]  /*21b80*/  LDL.LU.64 R24, [R1+0x1c88] ;  /* 0x001c880001187983 */ /* 0x000ee80000300a00 */
        /* <DEDUP_REMOVED lines=20> */
[----:B0-----:R-:W3:Y:S04]  /*21cd0*/  LDL.LU R8, [R1+0x760] ;  /* 0x0007600001087983 */ /* 0x001ee80000300800 */
[----:B------:R-:W3:Y:S04]  /*21ce0*/  LDL.LU R9, [R1+0x764] ;  /* 0x0007640001097983 */ /* 0x000ee80000300800 */
[----:B------:R-:W3:Y:S04]  /*21cf0*/  LDL.LU R10, [R1+0x768] ;  /* 0x00076800010a7983 */ /* 0x000ee80000300800 */
[----:B------:R-:W3:Y:S01]  /*21d00*/  LDL.LU R11, [R1+0x76c] ;  /* 0x00076c00010b7983 */ /* 0x000ee20000300800 */
[----:B----4-:R-:W-:-:S02]  /*21d10*/  IMAD R29, R0, 0x100, R28 ;  /* 0x00000100001d7824 */ /* 0x010fc400078e021c */
[----:B--2---:R-:W-:Y:S01]  /*21d20*/  IMAD R0, R23, 0x100, R22 ;  /* 0x0000010017007824 */ /* 0x004fe200078e0216 */
[----:B---3--:R-:W-:-:S15]  /*21d30*/  HMMA.16816.F32 R8, R12, R6, R8 ;  /* 0x000000060c08723c */ /* 0x008fde0000001808 */
[----:B------:R-:W-:-:S04]  /*21d40*/  NOP ;  /* 0x0000000000007918 */ /* 0x000fc80000000000 */
[----:B------:R-:W-:Y:S04]  /*21d50*/  STL.64 [R1+0x760], R8 ;  /* 0x0007600801007387 */ /* 0x000fe80000100a00 */
[----:B------:R0:W-:Y:S02]  /*21d60*/  STL.64 [R1+0x768], R10 ;  /* 0x0007680a01007387 */ /* 0x0001e40000100a00 */
[----:B0-----:R-:W-:Y:S02]  /*21d70*/  HMMA.16816.F32 R8, R12, R4, R16 ;  /* 0x000000040c08723c */ /* 0x001fe40000001810 */
[----:B------:R-:W-:Y:S04]  /*21d80*/  STL.64 [R1+0x1c10], R6 ;  /* 0x001c100601007387 */ /* 0x000fe80000100a00 */
[----:B------:R0:W-:Y:S02]  /*21d90*/  STL.64 [R1+0x1c08], R4 ;  /* 0x001c080401007387 */ /* 0x0001e40000100a00 */
[----:B0-----:R-:W-:-:S02]  /*21da0*/  IMAD R4, R25, 0x100, R24 ;  /* 0x0000010019047824 */ /* 0x001fc400078e0218 */
[----:B------:R-:W-:-:S09]  /*21db0*/  IMAD R5, R27, 0x100, R26 ;  /* 0x000001001b057824 */ /* 0x000fd200078e021a */
[----:B------:R-:W-:Y:S04]  /*21dc0*/  STL.64 [R1+0x750], R8 ;  /* 0x0007500801007387 */ /* 0x000fe80000100a00 */
[----:B------:R-:W-:Y:S04]  /*21dd0*/  STL.64 [R1+0x758], R10 ;  /* 0x0007580a01007387 */ /* 0x000fe80000100a00 */
[----:B------:R0:W-:Y:S04]  /*21de0*/  STL [R1], R4 ;  /* 0x0000000401007387 */ /* 0x0001e80000100800 */
[----:B0-----:R-:W2:Y:S04]  /*21df0*/  LDL.LU R4, [R1+0x700] ;  /* 0x0007000001047983 */ /* 0x001ea80000300800 */
[----:B------:R0:W-:Y:S04]  /*21e00*/  STL [R1+0x4], R5 ;  /* 0x0000040501007387 */ /* 0x0001e80000100800 */
[----:B------:R-:W-:Y:S04]  /*21e10*/  STL [R1+0x8], R0 ;  /* 0x0000080001007387 */ /* 0x000fe80000100800 */
[----:B0-----:R-:W2:Y:S04]  /*21e20*/  LDL.LU R5, [R1+0x704] ;  /* 0x0007040001057983 */ /* 0x001ea80000300800 */
        /* <DEDUP_REMOVED lines=18> */
[----:B------:R-:W2:Y:S04]  /*21f50*/  LDL.LU R6, [R1+0x738] ;  /* 0x0007380001067983 */ /* 0x000ea80000300800 */
[----:B------:R-:W2:Y:S04]  /*21f60*/  LDL.LU R7, [R1+0x73c] ;  /* 0x00073c0001077983 */ /* 0x000ea80000300800 */
[----:B-1----:R-:W3:Y:S04]  /*21f70*/  LDL.LU R8, [R1+0x1d0] ;  /* 0x0001d00001087983 */ /* 0x002ee80000300800 */
[----:B------:R-:W3:Y:S04]  /*21f80*/  LDL.LU R9, [R1+0x1d4] ;  /* 0x0001d40001097983 */ /* 0x000ee80000300800 */
[----:B------:R-:W3:Y:S04]  /*21f90*/  LDL.LU R10, [R1+0x1d8] ;  /* 0x0001d800010a7983 */ /* 0x000ee80000300800 */
[----:B------:R-:W3:Y:S04]  /*21fa0*/  LDL.LU R11, [R1+0x1dc] ;  /* 0x0001dc00010b7983 */ /* 0x000ee80000300800 */
[----:B------:R-:W4:Y:S04]  /*21fb0*/  LDL.LU R16, [R1+0x740] ;  /* 0x0007400001107983 */ /* 0x000f280000300800 */
[----:B------:R-:W4:Y:S04]  /*21fc0*/  LDL.LU R17, [R1+0x744] ;  /* 0x0007440001117983 */ /* 0x000f280000300800 */
[----:B------:R-:W4:Y:S04]  /*21fd0*/  LDL.LU R18, [R1+0x748] ;  /* 0x0007480001127983 */ /* 0x000f280000300800 */
[----:B------:R-:W4:Y:S04]  /*21fe0*/  LDL.LU R19, [R1+0x74c] ;  /* 0x00074c0001137983 */ /* 0x000f280000300800 */
        /* <DEDUP_REMOVED lines=8> */
[----:B--2---:R-:W-:Y:S04]  /*22070*/  STL.64 [R1+0x1be0], R26 ;  /* 0x001be01a01007387 */ /* 0x004fe80000100a00 */
[----:B------:R0:W-:Y:S04]  /*22080*/  STL.64 [R1+0x1bd8], R24 ;  /* 0x001bd81801007387 */ /* 0x0001e80000100a00 */
[----:B0-----:R-:W2:Y:S04]  /*22090*/  LDL.LU R24, [R1+0x1c0] ;  /* 0x0001c00001187983 */ /* 0x001ea80000300800 */
[----:B------:R-:W2:Y:S04]  /*220a0*/  LDL.LU R25, [R1+0x1c4] ;  /* 0x0001c40001197983 */ /* 0x000ea80000300800 */
[----:B------:R-:W2:Y:S04]  /*220b0*/  LDL.LU R26, [R1+0x1c8] ;  /* 0x0001c800011a7983 */ /* 0x000ea80000300800 */
[----:B------:R-:W2:Y:S01]  /*220c0*/  LDL.LU R27, [R1+0x1cc] ;  /* 0x0001cc00011b7983 */ /* 0x000ea20000300800 */
[----:B---3--:R-:W-:Y:S03]  /*220d0*/  HMMA.16816.F32 R12, R12, R2, R8 ;  /* 0x000000020c0c723c */ /* 0x008fe60000001808 */
[----:B--2---:R-:W-:Y:S04]  /*220e0*/  STL.64 [R1+0x1bf0], R26 ;  /* 0x001bf01a01007387 */ /* 0x004fe80000100a00 */
[----:B------:R0:W-:Y:S04]  /*220f0*/  STL.64 [R1+0x1be8], R24 ;  /* 0x001be81801007387 */ /* 0x0001e80000100a00 */
        /* <DEDUP_REMOVED lines=10> */
[----:B------:R-:W3:Y:S04]  /*221a0*/  LDL.LU.64 R10, [R1+0x1c60] ;  /* 0x001c6000010a7983 */ /* 0x000ee80000300a00 */
[----:B------:R-:W3:Y:S04]  /*221b0*/  LDL.LU.64 R8, [R1+0x1c58] ;  /* 0x001c580001087983 */ /* 0x000ee80000300a00 */
[----:B------:R0:W-:Y:S04]  /*221c0*/  STL.64 [R1+0x1d0], R12 ;  /* 0x0001d00c01007387 */ /* 0x0001e80000100a00 */
[----:B------:R1:W-:Y:S04]  /*221d0*/  STL.64 [R1+0x1d8], R14 ;  /* 0x0001d80e01007387 */ /* 0x0003e80000100a00 */
[----:B0-----:R-:W2:Y:S04]  /*221e0*/  LDL.LU R13, [R1] ;  /* 0x00000000010d7983 */ /* 0x001ea80000300800 */
[----:B-1----:R-:W3:Y:S04]  /*221f0*/  LDL.LU R14, [R1+0x4] ;  /* 0x00000400010e7983 */ /* 0x002ee80000300800 */
[----:B------:R-:W4:Y:S01]  /*22200*/  LDL.LU R15, [R1+0x8] ;  /* 0x00000800010f7983 */ /* 0x000f220000300800 */
[----:B------:R-:W-:-:S03]  /*22210*/  F2FP.F16.E5M2.UNPACK_B R12, R29 ;  /* 0x0000001dff0c723e */ /* 0x000fc600020004ff */
[----:B------:R-:W4:Y:S01]  /*22220*/  LDL.LU R29, [R1+0xaac] ;  /* 0x000aac00011d7983 */ /* 0x000f220000300800 */
[----:B--2---:R-:W-:Y:S02]  /*22230*/  F2FP.F16.E5M2.UNPACK_B R13, R13 ;  /* 0x0000000dff0d723e */ /* 0x004fe400020004ff */
[----:B---3--:R-:W-:Y:S02]  /*22240*/  F2FP.F16.E5M2.UNPACK_B R14, R14 ;  /* 0x0000000eff0e723e */ /* 0x008fe400020004ff */
[----:B----4-:R-:W-:-:S07]  /*22250*/  F2FP.F16.E5M2.UNPACK_B R15, R15 ;  /* 0x0000000fff0f723e */ /* 0x010fce00020004ff */
[----:B------:R-:W-:-:S15]  /*22260*/  HMMA.16816.F32 R16, R12, R20, R16 ;  /* 0x000000140c10723c */ /* 0x000fde0000001810 */
[----:B------:R-:W-:-:S04]  /*22270*/  NOP ;  /* 0x0000000000007918 */ /* 0x000fc80000000000 */
[----:B------:R-:W-:Y:S04]  /*22280*/  STL.64 [R1+0x740], R16 ;  /* 0x0007401001007387 */ /* 0x000fe80000100a00 */
[----:B------:R0:W-:Y:S04]  /*22290*/  STL.64 [R1+0x748], R18 ;  /* 0x0007481201007387 */ /* 0x0001e80000100a00 */
[----:B0-----:R-:W2:Y:S04]  /*222a0*/  LDL.LU.64 R18, [R1+0x1c50] ;  /* 0x001c500001127983 */ /* 0x001ea80000300a00 */
[----:B------:R-:W3:Y:S01]  /*222b0*/  LDL.LU.64 R16, [R1+0x1c48] ;  /* 0x001c480001107983 */ /* 0x000ee20000300a00 */
[C---:B--2---:R-:W-:Y:S08]  /*222c0*/  HMMA.16816.F32 R4, R12.reuse, R18, R4 ;  /* 0x000000120c04723c */ /* 0x044ff00000001804 */
[C---:B---3--:R-:W-:Y:S11]  /*222d0*/  HMMA.16816.F32 R8, R12.reuse, R16, R8 ;  /* 0x000000100c08723c */ /* 0x048ff60000001808 */
[----:B------:R-:W-:Y:S04]  /*222e0*/  STL.64 [R1+0x730], R4 ;  /* 0x0007300401007387 */ /* 0x000fe80000100a00 */
[----:B------:R0:W-:Y:S04]  /*222f0*/  STL.64 [R1+0x738], R6 ;  /* 0x0007380601007387 */ /* 0x0001e80000100a00 */
[----:B0-----:R-:W2:Y:S04]  /*22300*/  LDL.LU.64 R6, [R1+0x1c40] ;  /* 0x001c400001067983 */ /* 0x001ea80000300a00 */
[----:B------:R-:W2:Y:S04]  /*22310*/  LDL.LU.64 R4, [R1+0x1c38] ;  /* 0x001c380001047983 */ /* 0x000ea80000300a00 */
        /* <DEDUP_REMOVED lines=18> */
[----:B0-----:R-:W4:Y:S04]  /*22440*/  LDL.LU R8, [R1+0x6d0] ;  /* 0x0006d00001087983 */ /* 0x001f280000300800 */
[----:B------:R-:W4:Y:S04]  /*22450*/  LDL.LU R9, [R1+0x6d4] ;  /* 0x0006d40001097983 */ /* 0x000f280000300800 */
[----:B------:R-:W4:Y:S04]  /*22460*/  LDL.LU R10, [R1+0x6d8] ;  /* 0x0006d800010a7983 */ /* 0x000f280000300800 */
[----:B------:R-:W4:Y:S01]  /*22470*/  LDL.LU R11, [R1+0x6dc] ;  /* 0x0006dc00010b7983 */ /* 0x000f220000300800 */
        /* <DEDUP_REMOVED lines=11> */
[----:B------:R-:W2:Y:S04]  /*22530*/  LDL.LU.64 R24, [R1+0x1be8] ;  /* 0x001be80001187983 */ /* 0x000ea80000300a00 */
[----:B------:R0:W-:Y:S04]  /*22540*/  STL.64 [R1+0x1bb0], R6 ;  /* 0x001bb00601007387 */ /* 0x0001e80000100a00 */
[----:B0-----:R-:W3:Y:S04]  /*22550*/  LDL.LU R6, [R1+0xab8] ;  /* 0x000ab80001067983 */ /* 0x001ee80000300800 */
[----:B------:R-:W3:Y:S04]  /*22560*/  LDL.LU R7, [R1+0xab4] ;  /* 0x000ab40001077983 */ /* 0x000ee80000300800 */
[----:B------:R0:W-:Y:S04]  /*22570*/  STL.64 [R1+0x1ba8], R4 ;  /* 0x001ba80401007387 */ /* 0x0001e80000100a00 */
[----:B0-----:R-:W3:Y:S01]  /*22580*/  LDL.LU R5, [R1+0xab0] ;  /* 0x000ab00001057983 */ /* 0x001ee20000300800 */
[----:B------:R-:W-:-:S02]  /*22590*/  IMAD R4, R0, 0x100, R28 ;  /* 0x0000010000047824 */ /* 0x000fc400078e021c */
[----:B------:R-:W-:Y:S01]  /*225a0*/  IMAD R0, R23, 0x100, R22 ;  /* 0x0000010017007824 */ /* 0x000fe200078e0216 */
[----:B--2---:R-:W-:Y:S01]  /*225b0*/  HMMA.16816.F32 R12, R12, R2, R24 ;  /* 0x000000020c0c723c */ /* 0x004fe20000001818 */
[----:B------:R-:W2:Y:S04]  /*225c0*/  LDL.LU.64 R26, [R1+0x1be0] ;  /* 0x001be000011a7983 */ /* 0x000ea80000300a00 */
[----:B------:R-:W2:Y:S04]  /*225d0*/  LDL.LU.64 R24, [R1+0x1bd8] ;  /* 0x001bd80001187983 */ /* 0x000ea80000300a00 */
[----:B------:R-:W-:Y:S04]  /*225e0*/  STL [R1+0x1b7c], R2 ;  /* 0x001b7c0201007387 */ /* 0x000fe80000100800 */
[----:B------:R-:W-:Y:S06]  /*225f0*/  STL [R1+0x1b78], R3 ;  /* 0x001b780301007387 */ /* 0x000fec0000100800 */
[----:B------:R0:W-:Y:S04]  /*22600*/  STL.64 [R1+0x1c0], R12 ;  /* 0x0001c00c01007387 */ /* 0x0001e80000100a00 */
[----:B------:R1:W-:Y:S01]  /*22610*/  STL.64 [R1+0x1c8], R14 ;  /* 0x0001c80e01007387 */ /* 0x0003e20000100a00 */
[----:B---3--:R-:W-:-:S02]  /*22620*/  IMAD R29, R29, 0x100, R5 ;  /* 0x000001001d1d7824 */ /* 0x008fc400078e0205 */
[----:B------:R-:W-:-:S03]  /*22630*/  IMAD R5, R7, 0x100, R6 ;  /* 0x0000010007057824 */ /* 0x000fc600078e0206 */
[----:B0-----:R-:W-:Y:S02]  /*22640*/  F2FP.F16.E5M2.UNPACK_B R12, R29 ;  /* 0x0000001dff0c723e */ /* 0x001fe400020004ff */
[----:B------:R-:W-:Y:S02]  /*22650*/  F2FP.F16.E5M2.UNPACK_B R13, R5 ;  /* 0x00000005ff0d723e */ /* 0x000fe400020004ff */
[----:B-1----:R-:W-:Y:S02]  /*22660*/  F2FP.F16.E5M2.UNPACK_B R14, R4 ;  /* 0x00000004ff0e723e */ /* 0x002fe400020004ff */
[----:B------:R-:W-:-:S07]  /*22670*/  F2FP.F16.E5M2.UNPACK_B R15, R0 ;  /* 0x00000000ff0f723e */ /* 0x000fce00020004ff */
[----:B----4-:R-:W-:Y:S01]  /*22680*/  HMMA.16816.F32 R4, R12, R20, R8 ;  /* 0x000000140c04723c */ /* 0x010fe20000001808 */
[----:B------:R-:W-:Y:S04]  /*22690*/  STL [R1+0x1b84], R20 ;  /* 0x001b841401007387 */ /* 0x000fe80000100800 */
[----:B------:R-:W-:-:S14]  /*226a0*/  STL [R1+0x1b80], R21 ;  /* 0x001b801501007387 */ /* 0x000fdc0000100800 */
[----:B------:R-:W-:Y:S04]  /*226b0*/  STL.64 [R1+0x6d0], R4 ;  /* 0x0006d00401007387 */ /* 0x000fe80000100a00 */
[----:B------:R2:W-:Y:S04]  /*226c0*/  STL.64 [R1+0x6d8], R6 ;  /* 0x0006d80601007387 */ /* 0x0005e80000100a00 */
[----:B------:R-:W3:Y:S01]  /*226d0*/  LDL.LU R28, [R1+0xaf0] ;  /* 0x000af000011c7983 */ /* 0x000ee20000300800 */
[----:B--2---:R-:W-:Y:S03]  /*226e0*/  HMMA.16816.F32 R4, R12, R18, R24 ;  /* 0x000000120c04723c */ /* 0x004fe60000001818 */
[----:B---3--:R-:W-:-:S15]  /*226f0*/  STL [R1+0x1b58], R28 ;  /* 0x001b581c01007387 */ /* 0x008fde0000100800 */
        /* <DEDUP_REMOVED lines=850> */
[----:B------:R-:W-:Y:S04]  /*25c20*/  STL [R1], R5 ;  /* 0x0000000501007387 */ /* 0x000fe80000100800 */
[----:B------:R-:W2:Y:S04]  /*25c30*/  LDL.LU R24, [R1+0x2a0] ;  /* 0x0002a00001187983 */ /* 0x000ea80000300800 */
[----:B------:R-:W-:Y:S04]  /*25c40*/  STL [R1+0x4], R4 ;  /* 0x0000040401007387 */ /* 0x000fe80000100800 */
[----:B------:R-:W-:Y:S04]  /*25c50*/  STL [R1+0x8], R0 ;  /* 0x0000080001007387 */ /* 0x000fe80000100800 */
        /* <DEDUP_REMOVED lines=10> */
[----:B----4-:R0:W-:Y:S04]  /*25d00*/  STL [R1+0x17c0], R23 ;  /* 0x0017c01701007387 */ /* 0x0101e80000100800 */
[----:B0-----:R-:W4:Y:S04]  /*25d10*/  LDL.LU R23, [R1+0x151c] ;  /* 0x00151c0001177983 */ /* 0x001f280000300800 */
[----:B------:R-:W2:Y:S04]  /*25d20*/  LDL.LU R22, [R1+0x1528] ;  /* 0x0015280001167983 */ /* 0x000ea80000300800 */
[----:B--2---:R0:W-:Y:S04]  /*25d30*/  STL [R1+0x17bc], R22 ;  /* 0x0017bc1601007387 */ /* 0x0041e80000100800 */
[----:B0-----:R-:W4:Y:S04]  /*25d40*/  LDL.LU R22, [R1+0x1524] ;  /* 0x0015240001167983 */ /* 0x001f280000300800 */
[----:B----4-:R-:W-:Y:S04]  /*25d50*/  STL.64 [R1+0x1840], R22 ;  /* 0x0018401601007387 */ /* 0x010fe80000100a00 */
[----:B------:R-:W-:Y:S04]  /*25d60*/  STL.64 [R1+0x1838], R20 ;  /* 0x0018381401007387 */ /* 0x000fe80000100a00 */
[----:B------:R-:W2:Y:S04]  /*25d70*/  LDL.LU R28, [R1+0x1534] ;  /* 0x00153400011c7983 */ /* 0x000ea80000300800 */
[----:B--2---:R0:W-:Y:S04]  /*25d80*/  STL [R1+0x17b8], R28 ;  /* 0x0017b81c01007387 */ /* 0x0041e80000100800 */
[----:B0-----:R-:W2:Y:S04]  /*25d90*/  LDL.LU R28, [R1+0x152c] ;  /* 0x00152c00011c7983 */ /* 0x001ea80000300800 */
[----:B------:R-:W4:Y:S04]  /*25da0*/  LDL.LU R0, [R1+0x1530] ;  /* 0x0015300001007983 */ /* 0x000f280000300800 */
[----:B---3--:R-:W-:Y:S04]  /*25db0*/  STL.64 [R1+0x1790], R26 ;  /* 0x0017901a01007387 */ /* 0x008fe80000100a00 */
[----:B------:R0:W-:Y:S04]  /*25dc0*/  STL.64 [R1+0x1788], R24 ;  /* 0x0017881801007387 */ /* 0x0001e80000100a00 */
[----:B0-----:R-:W3:Y:S04]  /*25dd0*/  LDL.LU R24, [R1+0x2d0] ;  /* 0x0002d00001187983 */ /* 0x001ee80000300800 */
[----:B------:R-:W3:Y:S04]  /*25de0*/  LDL.LU R25, [R1+0x2d4] ;  /* 0x0002d40001197983 */ /* 0x000ee80000300800 */
        /* <DEDUP_REMOVED lines=11> */
[----:B------:R-:W2:Y:S04]  /*25ea0*/  LDL.LU R7, [R1+0x32c] ;  /* 0x00032c0001077983 */ /* 0x000ea80000300800 */
[----:B--2---:R-:W-:Y:S04]  /*25eb0*/  STL.64 [R1+0x1820], R6 ;  /* 0x0018200601007387 */ /* 0x004fe80000100a00 */
[----:B------:R0:W-:Y:S04]  /*25ec0*/  STL.64 [R1+0x1818], R4 ;  /* 0x0018180401007387 */ /* 0x0001e80000100a00 */
        /* <DEDUP_REMOVED lines=8> */
[----:B0-----:R-:W2:Y:S04]  /*25f50*/  LDL.LU R4, [R1+0x340] ;  /* 0x0003400001047983 */ /* 0x001ea80000300800 */
[----:B------:R-:W2:Y:S04]  /*25f60*/  LDL.LU R5, [R1+0x344] ;  /* 0x0003440001057983 */ /* 0x000ea80000300800 */
[----:B------:R-:W2:Y:S04]  /*25f70*/  LDL.LU R6, [R1+0x348] ;  /* 0x0003480001067983 */ /* 0x000ea80000300800 */
[----:B------:R-:W2:Y:S04]  /*25f80*/  LDL.LU R7, [R1+0x34c] ;  /* 0x00034c0001077983 */ /* 0x000ea80000300800 */
[----:B------:R-:W2:Y:S04]  /*25f90*/  LDL.LU R16, [R1+0x350] ;  /* 0x0003500001107983 */ /* 0x000ea80000300800 */
[----:B------:R-:W2:Y:S04]  /*25fa0*/  LDL.LU R17, [R1+0x354] ;  /* 0x0003540001117983 */ /* 0x000ea80000300800 */
[----:B------:R-:W2:Y:S04]  /*25fb0*/  LDL.LU R18, [R1+0x358] ;  /* 0x0003580001127983 */ /* 0x000ea80000300800 */
[----:B------:R-:W2:Y:S04]  /*25fc0*/  LDL.LU R19, [R1+0x35c] ;  /* 0x00035c0001137983 */ /* 0x000ea80000300800 */
[----:B------:R-:W-:Y:S04]  /*25fd0*/  STL.64 [R1+0x17a0], R26 ;  /* 0x0017a01a01007387 */ /* 0x000fe80000100a00 */
[----:B---3--:R0:W-:Y:S04]  /*25fe0*/  STL.64 [R1+0x1798], R24 ;  /* 0x0017981801007387 */ /* 0x0081e80000100a00 */
        /* <DEDUP_REMOVED lines=9> */
[----:B------:R-:W3:Y:S01]  /*26080*/  LDL.LU R27, [R1+0x13c] ;  /* 0x00013c00011b7983 */ /* 0x000ee20000300800 */
[----:B------:R-:W-:Y:S03]  /*26090*/  HMMA.16816.F32 R12, R12, R2, R20 ;  /* 0x000000020c0c723c */ /* 0x000fe60000001814 */
        /* <DEDUP_REMOVED lines=13> */
[----:B------:R-:W2:Y:S04]  /*26170*/  LDL.LU.64 R20, [R1+0x1838] ;  /* 0x0018380001147983 */ /* 0x000ea80000300a00 */
        /* <DEDUP_REMOVED lines=50> */
[----:B------:R-:W2:Y:S04]  /*264a0*/  LDL.LU.64 R24, [R1+0x17c8] ;  /* 0x0017c80001187983 */ /* 0x000ea80000300a00 */
[----:B------:R-:W3:Y:S02]  /*264b0*/  LDL.LU R23, [R1+0x17c0] ;  /* 0x0017c00001177983 */ /* 0x000ee40000300800 */
[----:B---3--:R-:W-:-:S02]  /*264c0*/  IMAD R23, R23, 0x100, R22 ;  /* 0x0000010017177824 */ /* 0x008fc400078e0216 */
[----:B------:R-:W3:Y:S01]  /*264d0*/  LDL.LU R22, [R1+0x17bc] ;  /* 0x0017bc0001167983 */ /* 0x000ee20000300800 */
[----:B--2---:R-:W-:Y:S01]  /*264e0*/  HMMA.16816.F32 R12, R12, R2, R24 ;  /* 0x000000020c0c723c */ /* 0x004fe20000001818 */
[----:B---3--:R-:W-:Y:S02]  /*264f0*/  IMAD R22, R22, 0x100, R28 ;  /* 0x0000010016167824 */ /* 0x008fe400078e021c */
[----:B------:R-:W2:Y:S04]  /*26500*/  LDL.LU R28, [R1+0x17b8] ;  /* 0x0017b800011c7983 */ /* 0x000ea80000300800 */
[----:B------:R-:W3:Y:S04]  /*26510*/  LDL.LU.64 R26, [R1+0x17b0] ;  /* 0x0017b000011a7983 */ /* 0x000ee80000300a00 */
[----:B------:R-:W3:Y:S04]  /*26520*/  LDL.LU.64 R24, [R1+0x17a8] ;  /* 0x0017a80001187983 */ /* 0x000ee80000300a00 */
[----:B------:R-:W-:Y:S04]  /*26530*/  STL [R1+0x1750], R2 ;  /* 0x0017500201007387 */ /* 0x000fe80000100800 */
[----:B------:R-:W-:Y:S04]  /*26540*/  STL [R1+0x174c], R3 ;  /* 0x00174c0301007387 */ /* 0x000fe80000100800 */
[----:B------:R0:W-:Y:S04]  /*26550*/  STL.64 [R1+0x130], R12 ;  /* 0x0001300c01007387 */ /* 0x0001e80000100a00 */
[----:B------:R1:W-:Y:S01]  /*26560*/  STL.64 [R1+0x138], R14 ;  /* 0x0001380e01007387 */ /* 0x0003e20000100a00 */
[----:B0-----:R-:W-:-:S02]  /*26570*/  F2FP.F16.E5M2.UNPACK_B R12, R29 ;  /* 0x0000001dff0c723e */ /* 0x001fc400020004ff */
[----:B------:R-:W-:Y:S02]  /*26580*/  F2FP.F16.E5M2.UNPACK_B R13, R23 ;  /* 0x00000017ff0d723e */ /* 0x000fe400020004ff */
[----:B-1----:R-:W-:Y:S01]  /*26590*/  F2FP.F16.E5M2.UNPACK_B R14, R22 ;  /* 0x00000016ff0e723e */ /* 0x002fe200020004ff */
[----:B--2---:R-:W-:-:S05]  /*265a0*/  IMAD R0, R0, 0x100, R28 ;  /* 0x0000010000007824 */ /* 0x004fca00078e021c */
[----:B------:R-:W-:-:S07]  /*265b0*/  F2FP.F16.E5M2.UNPACK_B R15, R0 ;  /* 0x00000000ff0f723e */ /* 0x000fce00020004ff */
[----:B---3--:R-:W-:-:S15]  /*265c0*/  HMMA.16816.F32 R24, R12, R20, R24 ;  /* 0x000000140c18723c */ /* 0x008fde0000001818 */
[----:B------:R-:W-:-:S04]  /*265d0*/  NOP ;  /* 0x0000000000007918 */ /* 0x000fc80000000000 */
[----:B------:R-:W-:Y:S04]  /*265e0*/  STL.64 [R1+0x2e0], R24 ;  /* 0x0002e01801007387 */ /* 0x000fe80000100a00 */
[----:B------:R0:W-:Y:S04]  /*265f0*/  STL.64 [R1+0x2e8], R26 ;  /* 0x0002e81a01007387 */ /* 0x0001e80000100a00 */
[----:B0-----:R-:W2:Y:S04]  /*26600*/  LDL.LU.64 R26, [R1+0x17a0] ;  /* 0x0017a000011a7983 */ /* 0x001ea80000300a00 */
[----:B------:R-:W2:Y:S04]  /*26610*/  LDL.LU.64 R24, [R1+0x1798] ;  /* 0x0017980001187983 */ /* 0x000ea80000300a00 */
[----:B------:R-:W-:Y:S01]  /*26620*/  STL [R1+0x1754], R21 ;  /* 0x0017541501007387 */ /* 0x000fe20000100800 */
[----:B--2---:R-:W-:-:S15]  /*26630*/  HMMA.16816.F32 R24, R12, R18, R24 ;  /* 0x000000120c18723c */ /* 0x004fde0000001818 */
        /* <DEDUP_REMOVED lines=10> */
[----:B------:R-:W2:Y:S04]  /*266e0*/  LDL.LU.64 R24, [R1+0x1778] ;  /* 0x0017780001187983 */ /* 0x000ea80000300a00 */
[----:B------:R-:W-:Y:S04]  /*266f0*/  STL.64 [R1+0x1720], R18 ;  /* 0x0017201201007387 */ /* 0x000fe80000100a00 */
[----:B------:R0:W-:Y:S04]  /*26700*/  STL.64 [R1+0x1718], R16 ;  /* 0x0017181001007387 */ /* 0x0001e80000100a00 */
[----:B0-----:R-:W3:Y:S04]  /*26710*/  LDL.LU R16, [R1+0x2b0] ;  /* 0x0002b00001107983 */ /* 0x001ee80000300800 */
[----:B------:R-:W3:Y:S04]  /*26720*/  LDL.LU R17, [R1+0x2b4] ;  /* 0x0002b40001117983 */ /* 0x000ee80000300800 */
[----:B------:R-:W3:Y:S04]  /*26730*/  LDL.LU R18, [R1+0x2b8] ;  /* 0x0002b80001127983 */ /* 0x000ee80000300800 */
[----:B------:R-:W3:Y:S02]  /*26740*/  LDL.LU R19, [R1+0x2bc] ;  /* 0x0002bc0001137983 */ /* 0x000ee40000300800 */
[----:B---3--:R-:W-:-:S15]  /*26750*/  HMMA.16816.F32 R16, R12, R10, R16 ;  /* 0x0000000a0c10723c */ /* 0x008fde0000001810 */
[----:B------:R-:W-:-:S04]  /*26760*/  NOP ;  /* 0x0000000000007918 */ /* 0x000fc80000000000 */
[----:B------:R-:W-:Y:S04]  /*26770*/  STL.64 [R1+0x2b0], R16 ;  /* 0x0002b01001007387 */ /* 0x000fe80000100a00 */
[----:B------:R2:W-:Y:S02]  /*26780*/  STL.64 [R1+0x2b8], R18 ;  /* 0x0002b81201007387 */ /* 0x0005e40000100a00 */
[----:B--2---:R-:W-:Y:S02]  /*26790*/  HMMA.16816.F32 R16, R12, R8, R24 ;  /* 0x000000080c10723c */ /* 0x004fe40000001818 */
[----:B------:R-:W-:Y:S04]  /*267a0*/  STL.64 [R1+0x1700], R10 ;  /* 0x0017000a01007387 */ /* 0x000fe80000100a00 */
[----:B------:R0:W-:-:S13]  /*267b0*/  STL.64 [R1+0x16f8], R8 ;  /* 0x0016f80801007387 */ /* 0x0001da0000100a00 */
[----:B------:R-:W-:Y:S04]  /*267c0*/  STL.64 [R1+0x2a0], R16 ;  /* 0x0002a01001007387 */ /* 0x000fe80000100a00 */
[----:B------:R-:W-:Y:S04]  /*267d0*/  STL.64 [R1+0x2a8], R18 ;  /* 0x0002a81201007387 */ /* 0x000fe80000100a00 */
[----:B------:R-:W2:Y:S04]  /*267e0*/  LDL.LU R24, [R1+0x210] ;  /* 0x0002100001187983 */ /* 0x000ea80000300800 */
[----:B------:R-:W2:Y:S04]  /*267f0*/  LDL.LU R25, [R1+0x214] ;  /* 0x0002140001197983 */ /* 0x000ea80000300800 */
[----:B------:R-:W3:Y:S04]  /*26800*/  LDL.LU R26, [R1+0x218] ;  /* 0x00021800011a7983 */ /* 0x000ee80000300800 */
[----:B------:R-:W3:Y:S04]  /*26810*/  LDL.LU R27, [R1+0x21c] ;  /* 0x00021c00011b7983 */ /* 0x000ee80000300800 */
[----:B0-----:R-:W4:Y:S04]  /*26820*/  LDL.LU R8, [R1+0x250] ;  /* 0x0002500001087983 */ /* 0x001f280000300800 */
[----:B------:R-:W4:Y:S04]  /*26830*/  LDL.LU R9, [R1+0x254] ;  /* 0x0002540001097983 */ /* 0x000f280000300800 */
[----:B------:R-:W2:Y:S04]  /*26840*/  LDL.LU R10, [R1+0x258] ;  /* 0x00025800010a7983 */ /* 0x000ea80000300800 */
[----:B------:R-:W2:Y:S04]  /*26850*/  LDL.LU R11, [R1+0x25c] ;  /* 0x00025c00010b7983 */ /* 0x000ea80000300800 */
[----:B--2---:R-:W-:Y:S04]  /*26860*/  STL.64 [R1+0x1710], R10 ;  /* 0x0017100a01007387 */ /* 0x004fe80000100a00 */
[----:B----4-:R0:W-:Y:S04]  /*26870*/  STL.64 [R1+0x1708], R8 ;  /* 0x0017080801007387 */ /* 0x0101e80000100a00 */
[----:B0-----:R-:W2:Y:S04]  /*26880*/  LDL.LU R8, [R1+0x260] ;  /* 0x0002600001087983 */ /* 0x001ea80000300800 */
[----:B------:R-:W2:Y:S04]  /*26890*/  LDL.LU R9, [R1+0x264] ;  /* 0x0002640001097983 */ /* 0x000ea80000300800 */
        /* <DEDUP_REMOVED lines=22> */
[----:B----4-:R-:W-:Y:S04]  /*26a00*/  STL.64 [R1+0x1740], R10 ;  /* 0x0017400a01007387 */ /* 0x010fe80000100a00 */
[----:B------:R0:W-:Y:S04]  /*26a10*/  STL.64 [R1+0x1738], R8 ;  /* 0x0017380801007387 */ /* 0x0001e80000100a00 */
[----:B0-----:R-:W4:Y:S04]  /*26a20*/  LDL.LU R8, [R1+0x120] ;  /* 0x0001200001087983 */ /* 0x001f280000300800 */
[----:B------:R-:W4:Y:S04]  /*26a30*/  LDL.LU R9, [R1+0x124] ;  /* 0x0001240001097983 */ /* 0x000f280000300800 */
[----:B------:R-:W4:Y:S04]  /*26a40*/  LDL.LU R10, [R1+0x128] ;  /* 0x00012800010a7983 */ /* 0x000f280000300800 */
[----:B------:R-:W4:Y:S04]  /*26a50*/  LDL.LU R11, [R1+0x12c] ;  /* 0x00012c00010b7983 */ /* 0x000f280000300800 */
[----:B------:R-:W2:Y:S04]  /*26a60*/  LDL.LU R16, [R1+0x270] ;  /* 0x0002700001107983 */ /* 0x000ea80000300800 */
        /* <DEDUP_REMOVED lines=31> */
[----:B------:R-:W2:Y:S01]  /*26c60*/  LDL.LU.64 R20, [R1+0x1758] ;  /* 0x0017580001147983 */ /* 0x000ea20000300a00 */
[----:B------:R-:W-:-:S02]  /*26c70*/  IMAD R28, R28, 0x100, R2 ;  /* 0x000001001c1c7824 */ /* 0x000fc400078e0202 */
[----:B--2---:R-:W-:Y:S02]  /*26c80*/  IMAD R29, R29, 0x100, R21 ;  /* 0x000001001d1d7824 */ /* 0x004fe400078e0215 */
[----:B---3--:R-:W-:Y:S01]  /*26c90*/  IMAD R23, R23, 0x100, R3 ;  /* 0x0000010017177824 */ /* 0x008fe200078e0203 */
[----:B------:R-:W2:Y:S04]  /*26ca0*/  LDL.LU R21, [R1+0x1754] ;  /* 0x0017540001157983 */ /* 0x000ea80000300800 */
[----:B------:R-:W4:Y:S04]  /*26cb0*/  LDL.LU R2, [R1+0x1750] ;  /* 0x0017500001027983 */ /* 0x000f280000300800 */
[----:B------:R-:W4:Y:S01]  /*26cc0*/  LDL.LU R3, [R1+0x174c] ;  /* 0x00174c0001037983 */ /* 0x000f220000300800 */
[----:B------:R-:W-:-:S03]  /*26cd0*/  IMAD R22, R22, 0x100, R0 ;  /* 0x0000010016167824 */ /* 0x000fc600078e0200 */
[----:B------:R-:W3:Y:S01]  /*26ce0*/  LDL.LU R0, [R1+0x1748] ;  /* 0x0017480001007983 */ /* 0x000ee20000300800 */
[----:B----4-:R-:W-:Y:S03]  /*26cf0*/  HMMA.16816.F32 R12, R12, R2, R8 ;  /* 0x000000020c0c723c */ /* 0x010fe60000001808 */
[----:B------:R-:W4:Y:S04]  /*26d00*/  LDL.LU.64 R10, [R1+0x1740] ;  /* 0x00174000010a7983 */ /* 0x000f280000300a00 */
[----:B------:R-:W4:-:S12]  /*26d10*/  LDL.LU.64 R8, [R1+0x1738] ;  /* 0x0017380001087983 */ /* 0x000f180000300a00 */
[----:B------:R0:W-:Y:S04]  /*26d20*/  STL.64 [R1+0x120], R12 ;  /* 0x0001200c01007387 */ /* 0x0001e80000100a00 */
[----:B------:R1:W-:Y:S01]  /*26d30*/  STL.64 [R1+0x128], R14 ;  /* 0x0001280e01007387 */ /* 0x0003e20000100a00 */
[----:B0-----:R-:W-:Y:S02]  /*26d40*/  F2FP.F16.E5M2.UNPACK_B R12, R29 ;  /* 0x0000001dff0c723e */ /* 0x001fe400020004ff */
[----:B------:R-:W-:Y:S02]  /*26d50*/  F2FP.F16.E5M2.UNPACK_B R13, R28 ;  /* 0x0000001cff0d723e */ /* 0x000fe400020004ff */
[----:B-1----:R-:W-:Y:S02]  /*26d60*/  F2FP.F16.E5M2.UNPACK_B R14, R23 ;  /* 0x00000017ff0e723e */ /* 0x002fe400020004ff */
[----:B------:R-:W-:Y:S01]  /*26d70*/  F2FP.F16.E5M2.UNPACK_B R15, R22 ;  /* 0x00000016ff0f723e */ /* 0x000fe200020004ff */
[----:B------:R-:W3:Y:S04]  /*26d80*/  LDL.LU R29, [R1+0x1558] ;  /* 0x00155800011d7983 */ /* 0x000ee80000300800 */
[----:B------:R-:W3:Y:S04]  /*26d90*/  LDL.LU R28, [R1+0x1730] ;  /* 0x00173000011c7983 */ /* 0x000ee80000300800 */
[----:B------:R-:W3:Y:S04]  /*26da0*/  LDL.LU R23, [R1+0x172c] ;  /* 0x00172c0001177983 */ /* 0x000ee80000300800 */
[----:B------:R-:W3:Y:S01]  /*26db0*/  LDL.LU R22, [R1+0x1728] ;  /* 0x0017280001167983 */ /* 0x000ee20000300800 */
[----:B--2---:R-:W-:-:S15]  /*26dc0*/  HMMA.16816.F32 R16, R12, R20, R16 ;  /* 0x000000140c10723c */ /* 0x004fde0000001810 */
        /* <DEDUP_REMOVED lines=19> */
[----:B0-----:R-:W3:Y:S04]  /*26f00*/  LDL.LU R16, [R1+0x110] ;  /* 0x0001100001107983 */ /* 0x001ee80000300800 */
        /* <DEDUP_REMOVED lines=14> */
[----:B------:R-:W2:Y:S04]  /*26ff0*/  LDL.LU.64 R24, [R1+0x16d8] ;  /* 0x0016d80001187983 */ /* 0x000ea80000300a00 */
[----:B------:R0:W-:Y:S04]  /*27000*/  STL.64 [R1+0x1678], R10 ;  /* 0x0016780a01007387 */ /* 0x0001e80000100a00 */
[----:B0-----:R-:W4:Y:S04]  /*27010*/  LDL.LU R10, [R1+0x1574] ;  /* 0x00157400010a7983 */ /* 0x001f280000300800 */
[----:B------:R-:W4:Y:S04]  /*27020*/  LDL.LU R11, [R1+0x1570] ;  /* 0x00157000010b7983 */ /* 0x000f280000300800 */
[----:B------:R0:W-:Y:S04]  /*27030*/  STL.64 [R1+0x1670], R8 ;  /* 0x0016700801007387 */ /* 0x0001e80000100a00 */
[----:B0-----:R-:W3:Y:S04]  /*27040*/  LDL.LU R8, [R1+0x156c] ;  /* 0x00156c0001087983 */ /* 0x001ee80000300800 */
[----:B------:R-:W3:Y:S01]  /*27050*/  LDL.LU R9, [R1+0x1568] ;  /* 0x0015680001097983 */ /* 0x000ee20000300800 */
        /* <DEDUP_REMOVED lines=12> */
[----:B------:R0:W-:Y:S04]  /*27120*/  STL.64 [R1+0x1658], R6 ;  /* 0x0016580601007387 */ /* 0x0001e80000100a00 */
[----:B0-----:R-:W2:Y:S04]  /*27130*/  LDL.LU R6, [R1+0x1564] ;  /* 0x0015640001067983 */ /* 0x001ea80000300800 */
[----:B------:R-:W2:Y:S04]  /*27140*/  LDL.LU R7, [R1+0x1560] ;  /* 0x0015600001077983 */ /* 0x000ea80000300800 */
[----:B------:R0:W-:Y:S04]  /*27150*/  STL.64 [R1+0x1650], R4 ;  /* 0x0016500401007387 */ /* 0x0001e80000100a00 */
[----:B0-----:R-:W2:Y:S01]  /*27160*/  LDL.LU R5, [R1+0x155c] ;  /* 0x00155c0001057983 */ /* 0x001ea20000300800 */
[----:B---3--:R-:W-:Y:S01]  /*27170*/  HMMA.16816.F32 R12, R12, R2, R16 ;  /* 0x000000020c0c723c */ /* 0x008fe20000001810 */
[----:B------:R-:W-:-:S02]  /*27180*/  IMAD R4, R9, 0x100, R8 ;  /* 0x0000010009047824 */ /* 0x000fc400078e0208 */
[----:B--2---:R-:W-:Y:S02]  /*27190*/  IMAD R29, R29, 0x100, R5 ;  /* 0x000001001d1d7824 */ /* 0x004fe400078e0205 */
[----:B------:R-:W-:Y:S02]  /*271a0*/  IMAD R5, R7, 0x100, R6 ;  /* 0x0000010007057824 */ /* 0x000fe400078e0206 */
[----:B------:R-:W-:-:S03]  /*271b0*/  IMAD.MOV.U32 R6, RZ, RZ, R24 ;  /* 0x000000ffff067224 */ /* 0x000fc600078e0018 */
[----:B------:R-:W-:Y:S04]  /*271c0*/  STL [R1], R5 ;  /* 0x0000000501007387 */ /* 0x000fe80000100800 */
[----:B------:R0:W-:Y:S01]  /*271d0*/  STL [R1+0x4], R4 ;  /* 0x0000040401007387 */ /* 0x0001e20000100800 */
[----:B------:R-:W-:Y:S02]  /*271e0*/  IMAD.MOV.U32 R7, RZ, RZ, R25 ;  /* 0x000000ffff077224 */ /* 0x000fe400078e0019 */
[----:B0-----:R-:W-:Y:S02]  /*271f0*/  IMAD.MOV.U32 R4, RZ, RZ, R22 ;  /* 0x000000ffff047224 */ /* 0x001fe400078e0016 */
[----:B------:R-:W2:Y:S04]  /*27200*/  LDL.LU R22, [R1+0x16b4] ;  /* 0x0016b40001167983 */ /* 0x000ea80000300800 */
[----:B------:R-:W-:Y:S04]  /*27210*/  STL.64 [R1+0x110], R12 ;  /* 0x0001100c01007387 */ /* 0x000fe80000100a00 */
[----:B------:R-:W-:Y:S01]  /*27220*/  STL.64 [R1+0x118], R14 ;  /* 0x0001180e01007387 */ /* 0x000fe20000100a00 */
[----:B------:R-:W-:-:S03]  /*27230*/  IMAD.MOV.U32 R5, RZ, RZ, R23 ;  /* 0x000000ffff057224 */ /* 0x000fc600078e0017 */
[----:B------:R-:W3:Y:S04]  /*27240*/  LDL.LU R23, [R1+0x16b0] ;  /* 0x0016b00001177983 */ /* 0x000ee80000300800 */
[----:B------:R-:W3:Y:S04]  /*27250*/  LDL.LU R24, [R1+0x16ac] ;  /* 0x0016ac0001187983 */ /* 0x000ee80000300800 */
[----:B------:R-:W3:Y:S04]  /*27260*/  LDL.LU R25, [R1+0x16a8] ;  /* 0x0016a80001197983 */ /* 0x000ee80000300800 */
[----:B------:R-:W-:Y:S04]  /*27270*/  STL.64 [R1+0x1668], R6 ;  /* 0x0016680601007387 */ /* 0x000fe80000100a00 */
[----:B------:R0:W-:Y:S04]  /*27280*/  STL.64 [R1+0x1660], R4 ;  /* 0x0016600401007387 */ /* 0x0001e80000100a00 */
[----:B0-----:R-:W3:Y:S04]  /*27290*/  LDL.LU R4, [R1+0xa0] ;  /* 0x0000a00001047983 */ /* 0x001ee80000300800 */
[----:B------:R-:W3:Y:S01]  /*272a0*/  LDL.LU R5, [R1+0xa4] ;  /* 0x0000a40001057983 */ /* 0x000ee20000300800 */
[----:B------:R-:W-:-:S02]  /*272b0*/  IMAD.MOV.U32 R6, RZ, RZ, R26 ;  /* 0x000000ffff067224 */ /* 0x000fc400078e001a */
[----:B------:R-:W-:Y:S01]  /*272c0*/  IMAD.MOV.U32 R7, RZ, RZ, R27 ;  /* 0x000000ffff077224 */ /* 0x000fe200078e001b */
[----:B------:R-:W3:Y:S04]  /*272d0*/  LDL.LU R26, [R1+0x16a4] ;  /* 0x0016a400011a7983 */ /* 0x000ee80000300800 */
[----:B------:R-:W3:Y:S04]  /*272e0*/  LDL.LU R27, [R1+0x16a0] ;  /* 0x0016a000011b7983 */ /* 0x000ee80000300800 */
[----:B------:R-:W3:Y:S04]  /*272f0*/  LDL.LU R16, [R1+0x100] ;  /* 0x0001000001107983 */ /* 0x000ee80000300800 */
[----:B------:R-:W3:Y:S04]  /*27300*/  LDL.LU R17, [R1+0x104] ;  /* 0x0001040001117983 */ /* 0x000ee80000300800 */
[----:B------:R-:W3:Y:S04]  /*27310*/  LDL.LU R18, [R1+0x108] ;  /* 0x0001080001127983 */ /* 0x000ee80000300800 */
[----:B------:R-:W3:Y:S04]  /*27320*/  LDL.LU R19, [R1+0x10c] ;  /* 0x00010c0001137983 */ /* 0x000ee80000300800 */
[----:B------:R-:W3:Y:S04]  /*27330*/  LDL.LU R13, [R1] ;  /* 0x00000000010d7983 */ /* 0x000ee80000300800 */
[----:B------:R-:W3:Y:S04]  /*27340*/  LDL.LU R14, [R1+0x4] ;  /* 0x00000400010e7983 */ /* 0x000ee80000300800 */
[----:B------:R0:W-:Y:S01]  /*27350*/  STL.64 [R1+0x1688], R6 ;  /* 0x0016880601007387 */ /* 0x0001e20000100a00 */
[----:B----4-:R-:W-:-:S04]  /*27360*/  IMAD R8, R11, 0x100, R10 ;  /* 0x000001000b087824 */ /* 0x010fc800078e020a */
[----:B------:R-:W-:Y:S02]  /*27370*/  IMAD.MOV.U32 R15, RZ, RZ, R8 ;  /* 0x000000ffff0f7224 */ /* 0x000fe400078e0008 */
[----:B--2---:R-:W-:Y:S02]  /*27380*/  IMAD.MOV.U32 R11, RZ, RZ, R22 ;  /* 0x000000ffff0b7224 */ /* 0x004fe400078e0016 */
[----:B---3--:R-:W-:Y:S02]  /*27390*/  IMAD.MOV.U32 R10, RZ, RZ, R23 ;  /* 0x000000ffff0a7224 */ /* 0x008fe400078e0017 */
[----:B------:R-:W-:Y:S02]  /*273a0*/  IMAD.MOV.U32 R9, RZ, RZ, R24 ;  /* 0x000000ffff097224 */ /* 0x000fe400078e0018 */
[----:B------:R-:W-:Y:S01]  /*273b0*/  IMAD.MOV.U32 R8, RZ, RZ, R25 ;  /* 0x000000ffff087224 */ /* 0x000fe200078e0019 */
[----:B------:R1:W-:Y:S01]  /*273c0*/  STL.64 [R1+0x1680], R4 ;  /* 0x0016800401007387 */ /* 0x0003e20000100a00 */
[----:B0-----:R-:W-:-:S02]  /*273d0*/  IMAD.MOV.U32 R7, RZ, RZ, R26 ;  /* 0x000000ffff077224 */ /* 0x001fc400078e001a */
[----:B------:R-:W-:Y:S01]  /*273e0*/  IMAD.MOV.U32 R6, RZ, RZ, R27 ;  /* 0x000000ffff067224 */ /* 0x000fe200078e001b */
[----:B-1----:R-:W2:Y:S04]  /*273f0*/  LDL.LU R4, [R1+0xe0] ;  /* 0x0000e00001047983 */ /* 0x002ea80000300800 */
[----:B------:R-:W2:Y:S04]  /*27400*/  LDL.LU R5, [R1+0xe4] ;  /* 0x0000e40001057983 */ /* 0x000ea80000300800 */
[----:B------:R-:W3:Y:S04]  /*27410*/  LDL.LU R22, [R1+0xbe0] ;  /* 0x000be00001167983 */ /* 0x000ee80000300800 */
[----:B------:R-:W4:Y:S04]  /*27420*/  LDL.LU R23, [R1+0x13e8] ;  /* 0x0013e80001177983 */ /* 0x000f280000300800 */
[----:B------:R-:W2:Y:S04]  /*27430*/  LDL.LU R24, [R1+0xbd8] ;  /* 0x000bd80001187983 */ /* 0x000ea80000300800 */
[----:B------:R-:W2:Y:S04]  /*27440*/  LDL.LU R25, [R1+0x13e0] ;  /* 0x0013e00001197983 */ /* 0x000ea80000300800 */
[----:B------:R-:W2:Y:S04]  /*27450*/  LDL.LU R26, [R1+0xbd0] ;  /* 0x000bd000011a7983 */ /* 0x000ea80000300800 */
[----:B------:R-:W2:Y:S01]  /*27460*/  LDL.LU R27, [R1+0x13d8] ;  /* 0x0013d800011b7983 */ /* 0x000ea20000300800 */
[----:B------:R-:W-:-:S02]  /*27470*/  F2FP.F16.E5M2.UNPACK_B R12, R29 ;  /* 0x0000001dff0c723e */ /* 0x000fc400020004ff */
[----:B------:R-:W-:Y:S02]  /*27480*/  F2FP.F16.E5M2.UNPACK_B R13, R13 ;  /* 0x0000000dff0d723e */ /* 0x000fe400020004ff */
[----:B------:R-:W-:Y:S02]  /*27490*/  F2FP.F16.E5M2.UNPACK_B R14, R14 ;  /* 0x0000000eff0e723e */ /* 0x000fe400020004ff */
[----:B------:R-:W-:Y:S01]  /*274a0*/  F2FP.F16.E5M2.UNPACK_B R15, R15 ;  /* 0x0000000fff0f723e */ /* 0x000fe200020004ff */
[----:B--2---:R-:W-:Y:S04]  /*274b0*/  STL.64 [R1+0x1638], R26 ;  /* 0x0016381a01007387 */ /* 0x004fe80000100a00 */
[----:B------:R0:W-:Y:S04]  /*274c0*/  STL.64 [R1+0x1630], R24 ;  /* 0x0016301801007387 */ /* 0x0001e80000100a00 */
[----:B0-----:R-:W2:Y:S04]  /*274d0*/  LDL.LU R24, [R1+0x50] ;  /* 0x0000500001187983 */ /* 0x001ea80000300800 */
[----:B------:R-:W2:Y:S04]  /*274e0*/  LDL.LU R25, [R1+0x54] ;  /* 0x0000540001197983 */ /* 0x000ea80000300800 */
[----:B------:R-:W2:Y:S04]  /*274f0*/  LDL.LU R26, [R1+0x58] ;  /* 0x00005800011a7983 */ /* 0x000ea80000300800 */
[----:B------:R-:W2:Y:S01]  /*27500*/  LDL.LU R27, [R1+0x5c] ;  /* 0x00005c00011b7983 */ /* 0x000ea20000300800 */
[----:B------:R-:W-:Y:S03]  /*27510*/  HMMA.16816.F32 R16, R12, R20, R16 ;  /* 0x000000140c10723c */ /* 0x000fe60000001810 */
[----:B--2---:R0:W-:Y:S04]  /*27520*/  STL.64 [R1+0x1648], R26 ;  /* 0x0016481a01007387 */ /* 0x0041e80000100a00 */
[----:B------:R1:W-:Y:S01]  /*27530*/  STL.64 [R1+0x1640], R24 ;  /* 0x0016401801007387 */ /* 0x0003e20000100a00 */
[----:B0-----:R-:W-:-:S03]  /*27540*/  IMAD.MOV.U32 R26, RZ, RZ, R28 ;  /* 0x000000ffff1a7224 */ /* 0x001fc600078e001c */
[----:B-1----:R-:W2:Y:S04]  /*27550*/  LDL.LU R24, [R1+0x60] ;  /* 0x0000600001187983 */ /* 0x002ea80000300800 */
[----:B------:R-:W2:Y:S01]  /*27560*/  LDL.LU R25, [R1+0x64] ;  /* 0x0000640001197983 */ /* 0x000ea20000300800 */
[----:B------:R-:W-:-:S03]  /*27570*/  IMAD.MOV.U32 R27, RZ, RZ, R0 ;  /* 0x000000ffff1b7224 */ /* 0x000fc600078e0000 */
[----:B------:R-:W2:Y:S04]  /*27580*/  LDL.LU R28, [R1+0xbc8] ;  /* 0x000bc800011c7983 */ /* 0x000ea80000300800 */
[----:B------:R-:W2:Y:S04]  /*27590*/  LDL.LU R0, [R1+0x13d0] ;  /* 0x0013d00001007983 */ /* 0x000ea80000300800 */
[----:B------:R-:W2:Y:S04]  /*275a0*/  LDL.LU R29, [R1+0xbbc] ;  /* 0x000bbc00011d7983 */ /* 0x000ea80000300800 */
[----:B------:R-:W-:Y:S04]  /*275b0*/  STL.64 [R1+0x100], R16 ;  /* 0x0001001001007387 */ /* 0x000fe80000100a00 */
[----:B------:R0:W-:Y:S04]  /*275c0*/  STL.64 [R1+0x108], R18 ;  /* 0x0001081201007387 */ /* 0x0001e80000100a00 */
[----:B0-----:R-:W2:Y:S04]  /*275d0*/  LDL.LU.64 R18, [R1+0x1698] ;  /* 0x0016980001127983 */ /* 0x001ea80000300a00 */
[----:B------:R-:W3:Y:S04]  /*275e0*/  LDL.LU.64 R16, [R1+0x1690] ;  /* 0x0016900001107983 */ /* 0x000ee80000300a00 */
[----:B------:R-:W3:Y:S04]  /*275f0*/  LDL.LU R20, [R1+0xbc4] ;  /* 0x000bc40001147983 */ /* 0x000ee80000300800 */
[----:B------:R-:W4:Y:S01]  /*27600*/  LDL.LU R21, [R1+0xbe8] ;  /* 0x000be80001157983 */ /* 0x000f220000300800 */
[C---:B--2---:R-:W-:Y:S08]  /*27610*/  HMMA.16816.F32 R4, R12.reuse, R18, R4 ;  /* 0x000000120c04723c */ /* 0x044ff00000001804 */
[C---:B---3--:R-:W-:Y:S11]  /*27620*/  HMMA.16816.F32 R8, R12.reuse, R16, R8 ;  /* 0x000000100c08723c */ /* 0x048ff60000001808 */
[----:B------:R-:W-:Y:S04]  /*27630*/  STL.64 [R1+0xe0], R4 ;  /* 0x0000e00401007387 */ /* 0x000fe80000100a00 */
[----:B------:R0:W-:Y:S04]  /*27640*/  STL.64 [R1+0xe8], R6 ;  /* 0x0000e80601007387 */ /* 0x0001e80000100a00 */
[----:B0-----:R-:W2:Y:S04]  /*27650*/  LDL.LU.64 R6, [R1+0x1688] ;  /* 0x0016880001067983 */ /* 0x001ea80000300a00 */
[----:B------:R-:W2:Y:S04]  /*27660*/  LDL.LU.64 R4, [R1+0x1680] ;  /* 0x0016800001047983 */ /* 0x000ea80000300a00 */
[----:B------:R-:W3:Y:S04]  /*27670*/  LDL.LU R18, [R1+0xbcc] ;  /* 0x000bcc0001127983 */ /* 0x000ee80000300800 */
[----:B------:R-:W2:Y:S04]  /*27680*/  LDL.LU R19, [R1+0xbf0] ;  /* 0x000bf00001137983 */ /* 0x000ea80000300800 */
[----:B------:R-:W-:Y:S04]  /*27690*/  STL.64 [R1+0xc0], R8 ;  /* 0x0000c00801007387 */ /* 0x000fe80000100a00 */
[----:B------:R0:W-:Y:S04]  /*276a0*/  STL.64 [R1+0xc8], R10 ;  /* 0x0000c80a01007387 */ /* 0x0001e80000100a00 */
[----:B0-----:R-:W2:Y:S04]  /*276b0*/  LDL.LU.64 R10, [R1+0x1678] ;  /* 0x00167800010a7983 */ /* 0x001ea80000300a00 */
[----:B------:R-:W3:Y:S04]  /*276c0*/  LDL.LU.64 R8, [R1+0x1670] ;  /* 0x0016700001087983 */ /* 0x000ee80000300a00 */
[----:B------:R-:W3:Y:S04]  /*276d0*/  LDL.LU R16, [R1+0xbdc] ;  /* 0x000bdc0001107983 */ /* 0x000ee80000300800 */
[----:B------:R-:W3:Y:S01]  /*276e0*/  LDL.LU R17, [R1+0xbd4] ;  /* 0x000bd40001117983 */ /* 0x000ee20000300800 */
[----:B--2---:R-:W-:-:S15]  /*276f0*/  HMMA.16816.F32 R4, R12, R10, R4 ;  /* 0x0000000a0c04723c */ /* 0x004fde0000001804 */
[----:B------:R-:W-:-:S04]  /*27700*/  NOP ;  /* 0x0000000000007918 */ /* 0x000fc80000000000 */
[----:B------:R-:W-:Y:S04]  /*27710*/  STL.64 [R1+0xa0], R4 ;  /* 0x0000a00401007387 */ /* 0x000fe80000100a00 */
[----:B------:R0:W-:Y:S04]  /*27720*/  STL.64 [R1+0xa8], R6 ;  /* 0x0000a80601007387 */ /* 0x0001e80000100a00 */
[----:B0-----:R-:W3:Y:S04]  /*27730*/  LDL.LU.64 R6, [R1+0x1668] ;  /* 0x0016680001067983 */ /* 0x001ee80000300a00 */
[----:B------:R-:W3:Y:S04]  /*27740*/  LDL.LU.64 R4, [R1+0x1660] ;  /* 0x0016600001047983 */ /* 0x000ee80000300a00 */
[----:B------:R-:W2:Y:S04]  /*27750*/  LDL.LU R10, [R1+0xbec] ;  /* 0x000bec00010a7983 */ /* 0x000ea80000300800 */
[----:B------:R-:W2:Y:S01]  /*27760*/  LDL.LU R11, [R1+0xbe4] ;  /* 0x000be400010b7983 */ /* 0x000ea20000300800 */
[----:B---3--:R-:W-:-:S15]  /*27770*/  HMMA.16816.F32 R4, R12, R8, R4 ;  /* 0x000000080c04723c */ /* 0x008fde0000001804 */
[----:B------:R-:W-:-:S04]  /*27780*/  NOP ;  /* 0x0000000000007918 */ /* 0x000fc80000000000 */
[----:B------:R-:W-:Y:S04]  /*27790*/  STL.64 [R1+0x80], R4 ;  /* 0x0000800401007387 */ /* 0x000fe80000100a00 */
[----:B------:R0:W-:Y:S04]  /*277a0*/  STL.64 [R1+0x88], R6 ;  /* 0x0000880601007387 */ /* 0x0001e80000100a00 */
[----:B0-----:R-:W3:Y:S04]  /*277b0*/  LDL.LU.64 R6, [R1+0x1658] ;  /* 0x0016580001067983 */ /* 0x001ee80000300a00 */
[----:B------:R-:W2:Y:S04]  /*277c0*/  LDL.LU.64 R4, [R1+0x1650] ;  /* 0x0016500001047983 */ /* 0x000ea80000300a00 */
[----:B------:R-:W2:Y:S04]  /*277d0*/  LDL.LU R8, [R1+0xbfc] ;  /* 0x000bfc0001087983 */ /* 0x000ea80000300800 */
[----:B------:R-:W2:Y:S01]  /*277e0*/  LDL.LU R9, [R1+0xbf4] ;  /* 0x000bf40001097983 */ /* 0x000ea20000300800 */
[----:B---3--:R-:W-:-:S15]  /*277f0*/  HMMA.16816.F32 R24, R12, R6, R24 ;  /* 0x000000060c18723c */ /* 0x008fde0000001818 */
[----:B------:R-:W-:-:S04]  /*27800*/  NOP ;  /* 0x0000000000007918 */ /* 0x000fc80000000000 */
[----:B------:R-:W-:Y:S04]  /*27810*/  STL.64 [R1+0x60], R24 ;  /* 0x0000601801007387 */ /* 0x000fe80000100a00 */
[----:B------:R0:W-:Y:S04]  /*27820*/  STL.64 [R1+0x68], R26 ;  /* 0x0000681a01007387 */ /* 0x0001e80000100a00 */
[----:B0-----:R-:W2:Y:S04]  /*27830*/  LDL.LU.64 R26, [R1+0x1648] ;  /* 0x00164800011a7983 */ /* 0x001ea80000300a00 */
[----:B------:R-:W2:Y:S02]  /*27840*/  LDL.LU.64 R24, [R1+0x1640] ;  /* 0x0016400001187983 */ /* 0x000ea40000300a00 */
[----:B--2---:R-:W-:Y:S02]  /*27850*/  HMMA.16816.F32 R4, R12, R4, R24 ;  /* 0x000000040c04723c */ /* 0x004fe40000001818 */
[----:B------:R-:W2:Y:S04]  /*27860*/  LDL.LU.64 R26, [R1+0x1638] ;  /* 0x00163800011a7983 */ /* 0x000ea80000300a00 */
[----:B------:R-:W3:-:S13]  /*27870*/  LDL.LU.64 R24, [R1+0x1630] ;  /* 0x0016300001187983 */ /* 0x000eda0000300a00 */
[----:B------:R0:W-:Y:S04]  /*27880*/  STL.64 [R1+0x50], R4 ;  /* 0x0000500401007387 */ /* 0x0001e80000100a00 */
[----:B------:R1:W-:Y:S04]  /*27890*/  STL.64 [R1+0x58], R6 ;  /* 0x0000580601007387 */ /* 0x0003e80000100a00 */
[----:B0-----:R-:W2:Y:S04]  /*278a0*/  LDL.LU R4, [R1+0x40] ;  /* 0x0000400001047983 */ /* 0x001ea80000300800 */
[----:B------:R-:W2:Y:S04]  /*278b0*/  LDL.LU R5, [R1+0x44] ;  /* 0x0000440001057983 */ /* 0x000ea80000300800 */
[----:B-1----:R-:W2:Y:S04]  /*278c0*/  LDL.LU R6, [R1+0x48] ;  /* 0x0000480001067983 */ /* 0x002ea80000300800 */
[----:B------:R-:W2:Y:S01]  /*278d0*/  LDL.LU R7, [R1+0x4c] ;  /* 0x00004c0001077983 */ /* 0x000ea20000300800 */
[----:B------:R-:W-:Y:S01]  /*278e0*/  VIADD R8, R8, 0x1 ;  /* 0x0000000108087836 */ /* 0x000fe20000000000 */
[----:B------:R-:W-:-:S02]  /*278f0*/  IADD3 R9, P4, PT, R9, UR21, RZ ;  /* 0x0000001509097c10 */ /* 0x000fc4000ff9e0ff */
[----:B------:R-:W-:Y:S02]  /*27900*/  IADD3 R10, P5, PT, R10, UR21, RZ ;  /* 0x000000150a0a7c10 */ /* 0x000fe4000ffbe0ff */
[----:B------:R-:W-:Y:S02]  /*27910*/  IADD3 R11, P6, PT, R11, UR21, RZ ;  /* 0x000000150b0b7c10 */ /* 0x000fe4000ffde0ff */
[----:B------:R-:W-:Y:S01]  /*27920*/  IADD3 R16, P1, PT, R16, UR21, RZ ;  /* 0x0000001510107c10 */ /* 0x000fe2000ff3e0ff */
[----:B------:R-:W-:Y:S01]  /*27930*/  STL [R1+0xbfc], R8 ;  /* 0x000bfc0801007387 */ /* 0x000fe20000100800 */
[----:B------:R-:W-:Y:S02]  /*27940*/  IADD3 R17, P2, PT, R17, UR21, RZ ;  /* 0x0000001511117c10 */ /* 0x000fe4000ff5e0ff */
[----:B------:R-:W-:Y:S02]  /*27950*/  IADD3 R18, P3, PT, R18, UR21, RZ ;  /* 0x0000001512127c10 */ /* 0x000fe4000ff7e0ff */
[----:B------:R-:W-:-:S02]  /*27960*/  IADD3.X R19, PT, PT, R19, UR48, RZ, P4, !PT ;  /* 0x0000003013137c10 */ /* 0x000fc4000a7fe4ff */
[----:B------:R-:W-:Y:S02]  /*27970*/  IADD3 R20, P4, PT, R20, UR21, RZ ;  /* 0x0000001514147c10 */ /* 0x000fe4000ff9e0ff */
[----:B----4-:R-:W-:Y:S02]  /*27980*/  IADD3.X R21, PT, PT, R21, UR48, RZ, P5, !PT ;  /* 0x0000003015157c10 */ /* 0x010fe4000affe4ff */
[----:B------:R-:W-:Y:S02]  /*27990*/  IADD3 R29, P5, PT, R29, UR21, RZ ;  /* 0x000000151d1d7c10 */ /* 0x000fe4000ffbe0ff */
[----:B------:R-:W-:Y:S02]  /*279a0*/  IADD3.X R22, PT, PT, R22, UR48, RZ, P6, !PT ;  /* 0x0000003016167c10 */ /* 0x000fe4000b7fe4ff */
[----:B------:R-:W-:Y:S02]  /*279b0*/  IADD3 R23, P6, PT, R23, UR21, RZ ;  /* 0x0000001517177c10 */ /* 0x000fe4000ffde0ff */
[----:B---3--:R-:W-:-:S02]  /*279c0*/  IADD3.X R24, PT, PT, R24, UR48, RZ, P1, !PT ;  /* 0x0000003018187c10 */ /* 0x008fc40008ffe4ff */
[----:B------:R-:W-:Y:S02]  /*279d0*/  IADD3 R25, P1, PT, R25, UR21, RZ ;  /* 0x0000001519197c10 */ /* 0x000fe4000ff3e0ff */
[----:B--2---:R-:W-:Y:S01]  /*279e0*/  IADD3.X R26, PT, PT, R26, UR48, RZ, P2, !PT ;  /* 0x000000301a1a7c10 */ /* 0x004fe200097fe4ff */
[----:B------:R-:W-:-:S15]  /*279f0*/  HMMA.16816.F32 R4, R12, R2, R4 ;  /* 0x000000020c04723c */ /* 0x000fde0000001804 */
[----:B------:R-:W-:-:S04]  /*27a00*/  NOP ;  /* 0x0000000000007918 */ /* 0x000fc80000000000 */
[----:B------:R-:W-:Y:S04]  /*27a10*/  STL.64 [R1+0x40], R4 ;  /* 0x0000400401007387 */ /* 0x000fe80000100a00 */
[----:B------:R-:W-:Y:S04]  /*27a20*/  STL.64 [R1+0x48], R6 ;  /* 0x0000480601007387 */ /* 0x000fe80000100a00 */
        /* <DEDUP_REMOVED lines=15> */
[----:B------:R-:W2:Y:S01]  /*27b20*/  LDL.LU R12, [R1+0xbb8] ;  /* 0x000bb800010c7983 */ /* 0x000ea20000300800 */
[----:B------:R-:W-:-:S02]  /*27b30*/  IADD3 R27, P2, PT, R27, UR21, RZ ;  /* 0x000000151b1b7c10 */ /* 0x000fc4000ff5e0ff */
[----:B------:R-:W-:-:S03]  /*27b40*/  IADD3.X R28, PT, PT, R28, UR48, RZ, P3, !PT ;  /* 0x000000301c1c7c10 */ /* 0x000fc60009ffe4ff */
[----:B------:R-:W-:Y:S04]  /*27b50*/  STL [R1+0x13d8], R27 ;  /* 0x0013d81b01007387 */ /* 0x000fe80000100800 */
[----:B--2---:R0:W-:Y:S04]  /*27b60*/  STL [R1+0x1624], R12 ;  /* 0x0016240c01007387 */ /* 0x0041e80000100800 */
[----:B------:R-:W-:Y:S04]  /*27b70*/  STL [R1+0xbc8], R28 ;  /* 0x000bc81c01007387 */ /* 0x000fe80000100800 */
[----:B0-----:R-:W2:Y:S01]  /*27b80*/  LDL.LU R12, [R1+0x13c8] ;  /* 0x0013c800010c7983 */ /* 0x001ea20000300800 */
[----:B------:R-:W-:-:S05]  /*27b90*/  IADD3 R0, P3, PT, R0, UR21, RZ ;  /* 0x0000001500007c10 */ /* 0x000fca000ff7e0ff */
[----:B------:R-:W-:Y:S01]  /*27ba0*/  STL [R1+0x13d0], R0 ;  /* 0x0013d00001007387 */ /* 0x000fe20000100800 */
[----:B------:R-:W-:-:S03]  /*27bb0*/  ISETP.NE.U32.AND P0, PT, R8, UR20, PT ;  /* 0x0000001408007c0c */ /* 0x000fc6000bf05070 */
        /* <DEDUP_REMOVED lines=30> */
[----:B--2---:R-:W-:-:S05]  /*27da0*/  IADD3.X R12, PT, PT, R12, UR48, RZ, P4, !PT ;  /* 0x000000300c0c7c10 */ /* 0x004fca000a7fe4ff */
[----:B------:R0:W-:Y:S04]  /*27db0*/  STL [R1+0xbc0], R12 ;  /* 0x000bc00c01007387 */ /* 0x0001e80000100800 */
[----:B0-----:R-:W2:Y:S02]  /*27dc0*/  LDL.LU R12, [R1+0x1628] ;  /* 0x00162800010c7983 */ /* 0x001ea40000300800 */
[----:B--2---:R-:W-:-:S05]  /*27dd0*/  IADD3 R12, P4, PT, R12, UR21, RZ ;  /* 0x000000150c0c7c10 */ /* 0x004fca000ff9e0ff */
[----:B------:R0:W-:Y:S04]  /*27de0*/  STL [R1+0x13c8], R12 ;  /* 0x0013c80c01007387 */ /* 0x0001e80000100800 */
[----:B0-----:R-:W2:Y:S01]  /*27df0*/  LDL.LU R12, [R1+0x1624] ;  /* 0x00162400010c7983 */ /* 0x001ea20000300800 */
[----:B----4-:R-:W-:Y:S02]  /*27e00*/  IADD3.X R14, PT, PT, R14, UR48, RZ, P6, !PT ;  /* 0x000000300e0e7c10 */ /* 0x010fe4000b7fe4ff */
[----:B---3--:R-:W-:Y:S02]  /*27e10*/  IADD3 R15, P6, PT, R15, UR21, RZ ;  /* 0x000000150f0f7c10 */ /* 0x008fe4000ffde0ff */
[----:B------:R-:W-:Y:S02]  /*27e20*/  IADD3.X R2, PT, PT, R2, UR48, RZ, P1, !PT ;  /* 0x0000003002027c10 */ /* 0x000fe40008ffe4ff */
[----:B------:R-:W-:-:S02]  /*27e30*/  IADD3 R3, P1, PT, R3, UR21, RZ ;  /* 0x0000001503037c10 */ /* 0x000fc4000ff3e0ff */
[----:B------:R-:W-:Y:S02]  /*27e40*/  IADD3.X R4, PT, PT, R4, UR48, RZ, P2, !PT ;  /* 0x0000003004047c10 */ /* 0x000fe400097fe4ff */
[----:B------:R-:W-:Y:S02]  /*27e50*/  IADD3 R5, P2, PT, R5, UR21, RZ ;  /* 0x0000001505057c10 */ /* 0x000fe4000ff5e0ff */
[----:B------:R-:W-:Y:S02]  /*27e60*/  IADD3.X R6, PT, PT, R6, UR48, RZ, P3, !PT ;  /* 0x0000003006067c10 */ /* 0x000fe40009ffe4ff */
[----:B------:R-:W-:Y:S02]  /*27e70*/  IADD3 R7, P3, PT, R7, UR21, RZ ;  /* 0x0000001507077c10 */ /* 0x000fe4000ff7e0ff */
        /* <DEDUP_REMOVED lines=12> */
[----:B--2---:R-:W-:Y:S02]  /*27f40*/  IADD3.X R12, PT, PT, R12, UR48, RZ, P5, !PT ;  /* 0x000000300c0c7c10 */ /* 0x004fe4000affe4ff */
[----:B------:R-:W-:-:S03]  /*27f50*/  IADD3 R13, P5, PT, R13, UR21, RZ ;  /* 0x000000150d0d7c10 */ /* 0x000fc6000ffbe0ff */
[----:B------:R0:W-:Y:S04]  /*27f60*/  STL [R1+0xbb8], R12 ;  /* 0x000bb80c01007387 */ /* 0x0001e80000100800 */
[----:B------:R-:W-:Y:S04]  /*27f70*/  STL [R1+0x13c0], R13 ;  /* 0x0013c00d01007387 */ /* 0x000fe80000100800 */
[----:B------:R-:W-:Y:S04]  /*27f80*/  STL [R1+0x13e4], R14 ;  /* 0x0013e40e01007387 */ /* 0x000fe80000100800 */
[----:B------:R-:W-:Y:S04]  /*27f90*/  STL [R1+0x13b4], R15 ;  /* 0x0013b40f01007387 */ /* 0x000fe80000100800 */
[----:B------:R-:W-:Y:S04]  /*27fa0*/  STL [R1+0x13dc], R2 ;  /* 0x0013dc0201007387 */ /* 0x000fe80000100800 */
[----:B------:R-:W-:Y:S04]  /*27fb0*/  STL [R1+0x13ac], R3 ;  /* 0x0013ac0301007387 */ /* 0x000fe80000100800 */
[----:B------:R-:W-:Y:S04]  /*27fc0*/  STL [R1+0x13d4], R4 ;  /* 0x0013d40401007387 */ /* 0x000fe80000100800 */
[----:B------:R-:W-:Y:S01]  /*27fd0*/  STL [R1+0x13a4], R5 ;  /* 0x0013a40501007387 */ /* 0x000fe20000100800 */
[----:B------:R-:W-:-:S03]  /*27fe0*/  IADD3.X R10, PT, PT, R10, UR48, RZ, P5, !PT ;  /* 0x000000300a0a7c10 */ /* 0x000fc6000affe4ff */
[----:B------:R-:W-:Y:S01]  /*27ff0*/  STL [R1+0x13cc], R6 ;  /* 0x0013cc0601007387 */ /* 0x000fe20000100800 */
[----:B------:R-:W-:-:S03]  /*28000*/  IADD3 R11, P5, PT, R11, UR21, RZ ;  /* 0x000000150b0b7c10 */ /* 0x000fc6000ffbe0ff */
        /* <DEDUP_REMOVED lines=19> */
[----:B0-----:R-:W2:Y:S01]  /*28140*/  LDL.LU R12, [R1+0x1344] ;  /* 0x00134400010c7983 */ /* 0x001ea20000300800 */
[----:B------:R-:W-:-:S02]  /*28150*/  IADD3.X R27, PT, PT, R27, UR48, RZ, P6, !PT ;  /* 0x000000301b1b7c10 */ /* 0x000fc4000b7fe4ff */
[----:B------:R-:W-:-:S03]  /*28160*/  IADD3 R28, P6, PT, R28, UR21, RZ ;  /* 0x000000151c1c7c10 */ /* 0x000fc6000ffde0ff */
[----:B------:R-:W-:Y:S04]  /*28170*/  STL [R1+0x1380], R27 ;  /* 0x0013801b01007387 */ /* 0x000fe80000100800 */
[----:B--2---:R0:W-:Y:S04]  /*28180*/  STL [R1+0x161c], R12 ;  /* 0x00161c0c01007387 */ /* 0x0041e80000100800 */
[----:B------:R-:W-:Y:S04]  /*28190*/  STL [R1+0x1354], R28 ;  /* 0x0013541c01007387 */ /* 0x000fe80000100800 */
[----:B0-----:R-:W2:Y:S01]  /*281a0*/  LDL.LU R12, [R1+0x1370] ;  /* 0x00137000010c7983 */ /* 0x001ea20000300800 */
[----:B------:R-:W-:-:S05]  /*281b0*/  IADD3.X R0, PT, PT, R0, UR48, RZ, P1, !PT ;  /* 0x0000003000007c10 */ /* 0x000fca0008ffe4ff */
[----:B------:R-:W-:Y:S04]  /*281c0*/  STL [R1+0x1378], R0 ;  /* 0x0013780001007387 */ /* 0x000fe80000100800 */
        /* <DEDUP_REMOVED lines=30> */
[----:B--2---:R-:W-:-:S05]  /*283b0*/  IADD3 R12, P1, PT, R12, UR21, RZ ;  /* 0x000000150c0c7c10 */ /* 0x004fca000ff3e0ff */
[----:B------:R0:W-:Y:S04]  /*283c0*/  STL [R1+0x134c], R12 ;  /* 0x00134c0c01007387 */ /* 0x0001e80000100800 */
[----:B0-----:R-:W2:Y:S02]  /*283d0*/  LDL.LU R12, [R1+0x1620] ;  /* 0x00162000010c7983 */ /* 0x001ea40000300800 */
[----:B--2---:R-:W-:-:S05]  /*283e0*/  IADD3.X R12, PT, PT, R12, UR48, RZ, P2, !PT ;  /* 0x000000300c0c7c10 */ /* 0x004fca00097fe4ff */
[----:B------:R0:W-:Y:S04]  /*283f0*/  STL [R1+0x1370], R12 ;  /* 0x0013700c01007387 */ /* 0x0001e80000100800 */
[----:B0-----:R-:W2:Y:S01]  /*28400*/  LDL.LU R12, [R1+0x161c] ;  /* 0x00161c00010c7983 */ /* 0x001ea20000300800 */
[----:B---3--:R-:W-:Y:S02]  /*28410*/  IADD3.X R13, PT, PT, R13, UR48, RZ, P3, !PT ;  /* 0x000000300d0d7c10 */ /* 0x008fe40009ffe4ff */
[----:B----4-:R-:W-:Y:S02]  /*28420*/  IADD3 R14, P3, PT, R14, UR21, RZ ;  /* 0x000000150e0e7c10 */ /* 0x010fe4000ff7e0ff */
        /* <DEDUP_REMOVED lines=19> */
[----:B--2---:R-:W-:-:S05]  /*28560*/  IADD3 R12, P2, PT, R12, UR21, RZ ;  /* 0x000000150c0c7c10 */ /* 0x004fca000ff5e0ff */
[----:B------:R0:W-:Y:S04]  /*28570*/  STL [R1+0x1344], R12 ;  /* 0x0013440c01007387 */ /* 0x0001e80000100800 */
        /* <DEDUP_REMOVED lines=29> */
[----:B0-----:R-:W2:Y:S01]  /*28750*/  LDL.LU R12, [R1+0x12f0] ;  /* 0x0012f000010c7983 */ /* 0x001ea20000300800 */
[----:B------:R-:W-:-:S02]  /*28760*/  IADD3 R27, P3, PT, R27, UR21, RZ ;  /* 0x000000151b1b7c10 */ /* 0x000fc4000ff7e0ff */
[----:B------:R-:W-:-:S03]  /*28770*/  IADD3.X R28, PT, PT, R28, UR48, RZ, P4, !PT ;  /* 0x000000301c1c7c10 */ /* 0x000fc6000a7fe4ff */
[----:B------:R-:W-:Y:S04]  /*28780*/  STL [R1+0x12dc], R27 ;  /* 0x0012dc1b01007387 */ /* 0x000fe80000100800 */
[----:B--2---:R0:W-:Y:S04]  /*28790*/  STL [R1+0x1614], R12 ;  /* 0x0016140c01007387 */ /* 0x0041e80000100800 */
[----:B------:R-:W-:Y:S04]  /*287a0*/  STL [R1+0x1300], R28 ;  /* 0x0013001c01007387 */ /* 0x000fe80000100800 */
[----:B0-----:R-:W2:Y:S01]  /*287b0*/  LDL.LU R12, [R1+0x12cc] ;  /* 0x0012cc00010c7983 */ /* 0x001ea20000300800 */
[----:B------:R-:W-:-:S05]  /*287c0*/  IADD3 R0, P4, PT, R0, UR21, RZ ;  /* 0x0000001500007c10 */ /* 0x000fca000ff9e0ff */
        /* <DEDUP_REMOVED lines=1442> */
[----:B------:R0:W-:Y:S04]  /*2e1f0*/  STL [R1+0x1488], R22 ;  /* 0x0014881601007387 */ /* 0x0001e80000100800 */
        /* <DEDUP_REMOVED lines=70> */
[----:B------:R-:W-:-:S02]  /*2e660*/  IADD3.X R19, PT, PT, R19, UR32, RZ, P6, !PT ;  /* 0x0000002013137c10 */ /* 0x000fc4000b7fe4ff */
[----:B------:R-:W-:Y:S02]  /*2e670*/  IADD3.X R20, PT, PT, R20, UR32, RZ, P1, !PT ;  /* 0x0000002014147c10 */ /* 0x000fe40008ffe4ff */
[----:B------:R-:W-:Y:S02]  /*2e680*/  IADD3.X R29, PT, PT, R29, UR32, RZ, P3, !PT ;  /* 0x000000201d1d7c10 */ /* 0x000fe40009ffe4ff */
[----:B------:R-:W-:Y:S02]  /*2e690*/  IADD3.X R21, PT, PT, R21, UR32, RZ, P2, !PT ;  /* 0x0000002015157c10 */ /* 0x000fe400097fe4ff */
[----:B--2---:R-:W-:-:S05]  /*2e6a0*/  IADD3 R22, P4, PT, R22, UR4, RZ ;  /* 0x0000000416167c10 */ /* 0x004fca000ff9e0ff */
[----:B------:R0:W-:Y:S04]  /*2e6b0*/  STL [R1+0x14b0], R22 ;  /* 0x0014b01601007387 */ /* 0x0001e80000100800 */
[----:B0-----:R0:W5:Y:S04]  /*2e6c0*/  LDL.LU R22, [R1+0x1598] ;  /* 0x0015980001167983 */ /* 0x0011680000300800 */
[----:B------:R1:W-:Y:S04]  /*2e6d0*/  STL [R1+0x144c], R23 ;  /* 0x00144c1701007387 */ /* 0x0003e80000100800 */
[----:B-1----:R0:W5:Y:S04]  /*2e6e0*/  LDL.LU R23, [R1+0x1594] ;  /* 0x0015940001177983 */ /* 0x0021680000300800 */
[----:B------:R1:W-:Y:S01]  /*2e6f0*/  STL [R1+0x14b8], R24 ;  /* 0x0014b81801007387 */ /* 0x0003e20000100800 */
[----:B------:R-:W-:-:S03]  /*2e700*/  IADD3.X R15, PT, PT, R15, UR32, RZ, P4, !PT ;  /* 0x000000200f0f7c10 */ /* 0x000fc6000a7fe4ff */
[----:B-1----:R0:W5:Y:S04]  /*2e710*/  LDL.LU R24, [R1+0x1590] ;  /* 0x0015900001187983 */ /* 0x0021680000300800 */
[----:B------:R1:W-:Y:S01]  /*2e720*/  STL [R1+0x1454], R25 ;  /* 0x0014541901007387 */ /* 0x0003e20000100800 */
[----:B------:R-:W-:-:S03]  /*2e730*/  IADD3 R2, P4, PT, R2, UR4, RZ ;  /* 0x0000000402027c10 */ /* 0x000fc6000ff9e0ff */
[----:B-1----:R0:W5:Y:S04]  /*2e740*/  LDL.LU R25, [R1+0x158c] ;  /* 0x00158c0001197983 */ /* 0x0021680000300800 */
[----:B------:R1:W-:Y:S04]  /*2e750*/  STL [R1+0x14c4], R26 ;  /* 0x0014c41a01007387 */ /* 0x0003e80000100800 */
        /* <DEDUP_REMOVED lines=17> */
[----:B------:R0:W-:Y:S01]  /*2e870*/  STL [R1+0x14e4], R8 ;  /* 0x0014e40801007387 */ /* 0x0001e20000100800 */
[----:B------:R-:W-:-:S03]  /*2e880*/  IADD3.X R17, PT, PT, R17, UR32, RZ, P4, !PT ;  /* 0x0000002011117c10 */ /* 0x000fc6000a7fe4ff */
        /* <DEDUP_REMOVED lines=10> */
[----:B------:R-:W-:Y:S05]  /*2e930*/  @P0 BRA `(.L_x_2) ;  /* 0xfffffdd400440947 */ /* 0x000fea000383ffff */
.L_x_1:
[----:B0----5:R-:W2:Y:S01]  /*2e940*/  LDL.LU R28, [R1+0x70] ;  /* 0x00007000011c7983 */ /* 0x021ea20000300800 */
[----:B------:R-:W0:Y:S03]  /*2e950*/  LDCU UR4, c[0x0][0x39c] ;  /* 0x00007380ff0477ac */ /* 0x000e260008000800 */
[----:B------:R-:W2:Y:S01]  /*2e960*/  LDL.LU R27, [R1+0x74] ;  /* 0x00007400011b7983 */ /* 0x000ea20000300800 */
[----:B------:R-:W3:Y:S03]  /*2e970*/  LDCU UR30, c[0x0][0x3b4] ;  /* 0x00007680ff1e77ac */ /* 0x000ee60008000800 */
[----:B------:R-:W4:Y:S01]  /*2e980*/  LDL.LU R26, [R1+0x78] ;  /* 0x00007800011a7983 */ /* 0x000f220000300800 */
[----:B------:R-:W1:Y:S03]  /*2e990*/  LDCU.64 UR32, c[0x0][0x390] ;  /* 0x00007200ff2077ac */ /* 0x000e660008000a00 */
[----:B------:R-:W4:Y:S01]  /*2e9a0*/  LDL.LU R25, [R1+0x7c] ;  /* 0x00007c0001197983 */ /* 0x000f220000300800 */
[----:B------:R-:W0:Y:S03]  /*2e9b0*/  LDCU.64 UR40, c[0x0][0x398] ;  /* 0x00007300ff2877ac */ /* 0x000e260008000a00 */
[----:B------:R-:W3:Y:S01]  /*2e9c0*/  LDL.LU R24, [R1+0x90] ;  /* 0x0000900001187983 */ /* 0x000ee20000300800 */
[----:B------:R-:W0:Y:S03]  /*2e9d0*/  LDCU UR34, c[0x0][0x3b8] ;  /* 0x00007700ff2277ac */ /* 0x000e260008000800 */
[----:B------:R-:W3:Y:S01]  /*2e9e0*/  LDL.LU R23, [R1+0x94] ;  /* 0x0000940001177983 */ /* 0x000ee20000300800 */
[----:B------:R-:W0:Y:S03]  /*2e9f0*/  LDCU.64 UR36, c[0x0][0x390] ;  /* 0x00007200ff2477ac */ /* 0x000e260008000a00 */
        /* <DEDUP_REMOVED lines=11> */
[----:B------:R-:W0:Y:S03]  /*2eab0*/  LDCU UR52, c[0x0][0x3b8] ;  /* 0x00007700ff3477ac */ /* 0x000e260008000800 */
[----:B------:R-:W3:Y:S01]  /*2eac0*/  LDL.LU R17, [R1+0xd0] ;  /* 0x0000d00001117983 */ /* 0x000ee20000300800 */
[----:B------:R-:W0:Y:S03]  /*2ead0*/  LDCU.64 UR48, c[0x0][0x398] ;  /* 0x00007300ff3077ac */ /* 0x000e260008000a00 */
[----:B------:R-:W3:Y:S01]  /*2eae0*/  LDL.LU R16, [R1+0xd4] ;  /* 0x0000d40001107983 */ /* 0x000ee20000300800 */
[----:B------:R-:W0:Y:S03]  /*2eaf0*/  LDCU UR6, c[0x0][0x398] ;  /* 0x00007300ff0677ac */ /* 0x000e260008000800 */
        /* <DEDUP_REMOVED lines=27> */
[----:B------:R-:W0:Y:S01]  /*2ecb0*/  LDCU UR68, c[0x0][0x3b8] ;  /* 0x00007700ff4477ac */ /* 0x000e220008000800 */
        /* <DEDUP_REMOVED lines=31> */
[----:B--2---:R-:W-:-:S05]  /*2eeb0*/  F2FP.SATFINITE.E5M2.F32.PACK_AB_MERGE_C R27, R27, R28, RZ ;  /* 0x0000001c1b1b723e */ /* 0x004fca00048060ff */
[----:B------:R-:W-:Y:S01]  /*2eec0*/  STL [R1+0x850], R27 ;  /* 0x0008501b01007387 */ /* 0x000fe20000100800 */
[----:B----4-:R-:W-:-:S05]  /*2eed0*/  F2FP.SATFINITE.E5M2.F32.PACK_AB_MERGE_C R25, R25, R26, RZ ;  /* 0x0000001a1919723e */ /* 0x010fca00048060ff */
[----:B------:R-:W-:Y:S01]  /*2eee0*/  STL [R1+0x84c], R25 ;  /* 0x00084c1901007387 */ /* 0x000fe20000100800 */
[----:B-1-3--:R-:W-:-:S05]  /*2eef0*/  F2FP.SATFINITE.E5M2.F32.PACK_AB_MERGE_C R0, R23, R24, RZ ;  /* 0x000000181700723e */ /* 0x00afca00048060ff */
[----:B------:R1:W-:Y:S01]  /*2ef00*/  STL [R1+0x860], R0 ;  /* 0x0008600001007387 */ /* 0x0003e20000100800 */
[----:B------:R-:W-:-:S05]  /*2ef10*/  F2FP.SATFINITE.E5M2.F32.PACK_AB_MERGE_C R22, R29, R22, RZ ;  /* 0x000000161d16723e */ /* 0x000fca00048060ff */
[----:B------:R-:W-:Y:S01]  /*2ef20*/  STL [R1+0x85c], R22 ;  /* 0x00085c1601007387 */ /* 0x000fe20000100800 */
[----:B------:R-:W-:-:S05]  /*2ef30*/  F2FP.SATFINITE.E5M2.F32.PACK_AB_MERGE_C R20, R20, R21, RZ ;  /* 0x000000151414723e */ /* 0x000fca00048060ff */
[----:B------:R-:W-:Y:S01]  /*2ef40*/  STL [R1+0x870], R20 ;  /* 0x0008701401007387 */ /* 0x000fe20000100800 */
[----:B-1----:R-:W-:-:S05]  /*2ef50*/  F2FP.SATFINITE.E5M2.F32.PACK_AB_MERGE_C R0, R18, R19, RZ ;  /* 0x000000131200723e */ /* 0x002fca00048060ff */
        /* <DEDUP_REMOVED lines=13> */
[----:B------:R-:W-:-:S03]  /*2f030*/  F2FP.SATFINITE.E5M2.F32.PACK_AB_MERGE_C R4, R4, R5, RZ ;  /* 0x000000050404723e */ /* 0x000fc600048060ff */
[----:B-1----:R-:W2:Y:S01]  /*2f040*/  LDL.LU R0, [R1+0x1e4] ;  /* 0x0001e40001007983 */ /* 0x002ea20000300800 */
[----:B------:R-:W-:-:S03]  /*2f050*/  F2FP.SATFINITE.E5M2.F32.PACK_AB_MERGE_C R2, R2, R3, RZ ;  /* 0x000000030202723e */ /* 0x000fc600048060ff */
[----:B------:R-:W-:Y:S01]  /*2f060*/  STL [R1+0x840], R4 ;  /* 0x0008400401007387 */ /* 0x000fe20000100800 */
[----:B------:R-:W-:Y:S06]  /*2f070*/  BAR.SYNC.DEFER_BLOCKING 0x0 ;  /* 0x0000000000007b1d */ /* 0x000fec0000010000 */
[----:B--2---:R1:W-:Y:S04]  /*2f080*/  STL [R1+0x2700], R0 ;  /* 0x0027000001007387 */ /* 0x0043e80000100800 */
[----:B------:R-:W-:Y:S04]  /*2f090*/  STL [R1+0x838], R2 ;  /* 0x0008380201007387 */ /* 0x000fe80000100800 */
[----:B-1----:R-:W2:Y:S04]  /*2f0a0*/  LDL.LU R0, [R1+0x7cc] ;  /* 0x0007cc0001007983 */ /* 0x002ea80000300800 */
[----:B--2---:R1:W-:Y:S04]  /*2f0b0*/  STL [R1+0x2708], R0 ;  /* 0x0027080001007387 */ /* 0x0043e80000100800 */
[----:B-1----:R-:W2:Y:S04]  /*2f0c0*/  LDL.LU R0, [R1+0x7c4] ;  /* 0x0007c40001007983 */ /* 0x002ea80000300800 */
[----:B--2---:R1:W-:Y:S04]  /*2f0d0*/  STL [R1+0x2710], R0 ;  /* 0x0027100001007387 */ /* 0x0043e80000100800 */
[----:B-1----:R-:W2:Y:S04]  /*2f0e0*/  LDL.LU R0, [R1+0x7dc] ;  /* 0x0007dc0001007983 */ /* 0x002ea80000300800 */
[----:B--2---:R1:W-:Y:S04]  /*2f0f0*/  STL [R1+0x2718], R0 ;  /* 0x0027180001007387 */ /* 0x0043e80000100800 */
[----:B-1----:R-:W2:Y:S04]  /*2f100*/  LDL.LU R0, [R1+0x7d4] ;  /* 0x0007d40001007983 */ /* 0x002ea80000300800 */
[----:B--2---:R1:W-:Y:S04]  /*2f110*/  STL [R1+0x2720], R0 ;  /* 0x0027200001007387 */ /* 0x0043e80000100800 */
[----:B-1----:R-:W2:Y:S04]  /*2f120*/  LDL R0, [R1+0x7ec] ;  /* 0x0007ec0001007983 */ /* 0x002ea80000100800 */
        /* <DEDUP_REMOVED lines=22> */
[----:B------:R-:W3:Y:S04]  /*2f290*/  LDL.LU R28, [R1+0x1e8] ;  /* 0x0001e800011c7983 */ /* 0x000ee80000300800 */
[----:B---3--:R1:W-:Y:S04]  /*2f2a0*/  STL [R1+0x26fc], R28 ;  /* 0x0026fc1c01007387 */ /* 0x0083e80000100800 */
[----:B-1----:R-:W3:Y:S04]  /*2f2b0*/  LDL.LU R28, [R1+0x1e0] ;  /* 0x0001e000011c7983 */ /* 0x002ee80000300800 */
        /* <DEDUP_REMOVED lines=31> */
[----:B-1----:R-:W2:Y:S04]  /*2f4b0*/  LDL.LU R28, [R1+0x1f0] ;  /* 0x0001f000011c7983 */ /* 0x002ea80000300800 */
[----:B------:R-:W3:Y:S04]  /*2f4c0*/  LDL.LU R27, [R1+0x1ec] ;  /* 0x0001ec00011b7983 */ /* 0x000ee80000300800 */
[----:B------:R-:W4:Y:S04]  /*2f4d0*/  LDL.LU R26, [R1+0x7b0] ;  /* 0x0007b000011a7983 */ /* 0x000f280000300800 */
        /* <DEDUP_REMOVED lines=10> */
[----:B------:R-:W3:Y:S04]  /*2f580*/  LDL R16, [R1+0x79c] ;  /* 0x00079c0001107983 */ /* 0x000ee80000100800 */
        /* <DEDUP_REMOVED lines=11> */
[----:B------:R-:W3:Y:S04]  /*2f640*/  LDL.LU R4, [R1+0x76c] ;  /* 0x00076c0001047983 */ /* 0x000ee80000300800 */
[----:B------:R-:W3:Y:S04]  /*2f650*/  LDL.LU R3, [R1+0x750] ;  /* 0x0007500001037983 */ /* 0x000ee80000300800 */
[----:B------:R-:W3:Y:S01]  /*2f660*/  LDL.LU R2, [R1+0x754] ;  /* 0x0007540001027983 */ /* 0x000ee20000300800 */
[----:B--2---:R-:W-:-:S03]  /*2f670*/  F2FP.SATFINITE.E5M2.F32.PACK_AB_MERGE_C R0, R0, R28, RZ ;  /* 0x0000001c0000723e */ /* 0x004fc600048060ff */
[----:B------:R-:W2:Y:S04]  /*2f680*/  LDL.LU R28, [R1+0x277c] ;  /* 0x00277c00011c7983 */ /* 0x000ea80000300800 */
[----:B------:R1:W-:Y:S04]  /*2f690*/  STL [R1+0x834], R0 ;  /* 0x0008340001007387 */ /* 0x0003e80000100800 */
[----:B-1----:R-:W2:Y:S02]  /*2f6a0*/  LDL.LU R0, [R1+0x2778] ;  /* 0x0027780001007983 */ /* 0x002ea40000300800 */
[----:B--2---:R-:W-:-:S02]  /*2f6b0*/  F2FP.SATFINITE.E5M2.F32.PACK_AB_MERGE_C R0, R0, R28, RZ ;  /* 0x0000001c0000723e */ /* 0x004fc400048060ff */
        /* <DEDUP_REMOVED lines=60> */
[----:B------:R-:W2:Y:S01]  /*2fa80*/  LDL.LU R28, [R1+0x26fc] ;  /* 0x0026fc00011c7983 */ /* 0x000ea20000300800 */
[----:B----4-:R-:W-:-:S03]  /*2fa90*/  F2FP.SATFINITE.E5M2.F32.PACK_AB_MERGE_C R25, R25, R26, RZ ;  /* 0x0000001a1919723e */ /* 0x010fc600048060ff */
[----:B------:R1:W-:Y:S01]  /*2faa0*/  STL [R1+0x7c4], R0 ;  /* 0x0007c40001007387 */ /* 0x0003e20000100800 */
[----:B---3--:R-:W-:Y:S02]  /*2fab0*/  F2FP.SATFINITE.E5M2.F32.PACK_AB_MERGE_C R22, R29, R22, RZ ;  /* 0x000000161d16723e */ /* 0x008fe400048060ff */
[----:B------:R-:W-:Y:S02]  /*2fac0*/  F2FP.SATFINITE.E5M2.F32.PACK_AB_MERGE_C R20, R20, R21, RZ ;  /* 0x000000151414723e */ /* 0x000fe400048060ff */
[----:B-1----:R-:W-:Y:S02]  /*2fad0*/  F2FP.SATFINITE.E5M2.F32.PACK_AB_MERGE_C R0, R23, R24, RZ ;  /* 0x000000181700723e */ /* 0x002fe400048060ff */
[----:B------:R-:W-:Y:S02]  /*2fae0*/  F2FP.SATFINITE.E5M2.F32.PACK_AB_MERGE_C R16, R16, R17, RZ ;  /* 0x000000111010723e */ /* 0x000fe400048060ff */
[----:B------:R-:W-:Y:S02]  /*2faf0*/  F2FP.SATFINITE.E5M2.F32.PACK_AB_MERGE_C R14, R14, R15, RZ ;  /* 0x0000000f0e0e723e */ /* 0x000fe400048060ff */
[----:B------:R-:W-:-:S02]  /*2fb00*/  F2FP.SATFINITE.E5M2.F32.PACK_AB_MERGE_C R10, R10, R11, RZ ;  /* 0x0000000b0a0a723e */ /* 0x000fc400048060ff */
[----:B------:R-:W-:Y:S02]  /*2fb10*/  F2FP.SATFINITE.E5M2.F32.PACK_AB_MERGE_C R8, R8, R9, RZ ;  /* 0x000000090808723e */ /* 0x000fe400048060ff */
[----:B--2---:R-:W-:-:S05]  /*2fb20*/  F2FP.SATFINITE.E5M2.F32.PACK_AB_MERGE_C R27, R27, R28, RZ ;  /* 0x0000001c1b1b723e */ /* 0x004fca00048060ff */
[----:B------:R-:W-:Y:S04]  /*2fb30*/  STL [R1+0x7c0], R27 ;  /* 0x0007c01b01007387 */ /* 0x000fe80000100800 */
[----:B------:R-:W-:Y:S04]  /*2fb40*/  STL [R1+0x7b4], R25 ;  /* 0x0007b41901007387 */ /* 0x000fe80000100800 */
[----:B------:R1:W-:Y:S04]  /*2fb50*/  STL [R1+0x7b0], R0 ;  /* 0x0007b00001007387 */ /* 0x0003e80000100800 */
[----:B------:R-:W-:Y:S01]  /*2fb60*/  STL [R1+0x7a4], R22 ;  /* 0x0007a41601007387 */ /* 0x000fe20000100800 */
[----:B-1----:R-:W-:-:S03]  /*2fb70*/  F2FP.SATFINITE.E5M2.F32.PACK_AB_MERGE_C R0, R18, R19, RZ ;  /* 0x000000131200723e */ /* 0x002fc600048060ff */
        /* <DEDUP_REMOVED lines=10> */
[----:B-1----:R-:W2:Y:S01]  /*2fc20*/  LDL R0, [R1+0x6ec] ;  /* 0x0006ec0001007983 */ /* 0x002ea20000100800 */
[----:B------:R-:W-:Y:S02]  /*2fc30*/  F2FP.SATFINITE.E5M2.F32.PACK_AB_MERGE_C R4, R4, R5, RZ ;  /* 0x000000050404723e */ /* 0x000fe400048060ff */
[----:B------:R-:W-:-:S03]  /*2fc40*/  F2FP.SATFINITE.E5M2.F32.PACK_AB_MERGE_C R2, R2, R3, RZ ;  /* 0x000000030202723e */ /* 0x000fc600048060ff */
[----:B------:R-:W-:Y:S04]  /*2fc50*/  STL [R1+0x760], R4 ;  /* 0x0007600401007387 */ /* 0x000fe80000100800 */
        /* <DEDUP_REMOVED lines=186> */
[----:B-1----:R-:W2:Y:S01]  /*30800*/  LDL.LU R0, [R1+0x604] ;  /* 0x0006040001007983 */ /* 0x002ea20000300800 */
        /* <DEDUP_REMOVED lines=197> */
[----:B-1----:R-:W2:Y:S04]  /*31460*/  LDL R0, [R1+0x54c] ;  /* 0x00054c0001007983 */ /* 0x002ea80000100800 */
[----:B--2---:R1:W-:Y:S04]  /*31470*/  STL [R1+0x2584], R0 ;  /* 0x0025840001007387 */ /* 0x0043e80000100800 */
        /* <DEDUP_REMOVED lines=82> */
[----:B------:R-:W3:Y:S04]  /*319a0*/  LDL R8, [R1+0x4e4] ;  /* 0x0004e40001087983 */ /* 0x000ee80000100800 */
[----:B------:R-:W3:Y:S04]  /*319b0*/  LDL.LU R7, [R1+0x4e8] ;  /* 0x0004e80001077983 */ /* 0x000ee80000300800 */
[----:B------:R-:W3:Y:S04]  /*319c0*/  LDL.LU R6, [R1+0x4ec] ;  /* 0x0004ec0001067983 */ /* 0x000ee80000300800 */
[----:B------:R-:W3:Y:S04]  /*319d0*/  LDL.LU R5, [R1+0x4d0] ;  /* 0x0004d00001057983 */ /* 0x000ee80000300800 */
[----:B------:R-:W3:Y:S04]  /*319e0*/  LDL.LU R4, [R1+0x4d4] ;  /* 0x0004d40001047983 */ /* 0x000ee80000300800 */
[----:B------:R-:W3:Y:S04]  /*319f0*/  LDL.LU R3, [R1+0x4d8] ;  /* 0x0004d80001037983 */ /* 0x000ee80000300800 */
[----:B------:R-:W3:Y:S01]  /*31a00*/  LDL R2, [R1+0x4dc] ;  /* 0x0004dc0001027983 */ /* 0x000ee20000100800 */
        /* <DEDUP_REMOVED lines=256> */
[----:B------:R4:W-:Y:S01]  /*32a10*/  STL [R1+0xb0], R0 ;  /* 0x0000b00001007387 */ /* 0x0009e20000100800 */
[----:B---3--:R-:W-:Y:S02]  /*32a20*/  F2FP.SATFINITE.E5M2.F32.PACK_AB_MERGE_C R23, R23, R24, RZ ;  /* 0x000000181717723e */ /* 0x008fe400048060ff */
[----:B------:R-:W-:Y:S02]  /*32a30*/  F2FP.SATFINITE.E5M2.F32.PACK_AB_MERGE_C R22, R29, R22, RZ ;  /* 0x000000161d16723e */ /* 0x000fe400048060ff */
[----:B----4-:R-:W-:Y:S02]  /*32a40*/  F2FP.SATFINITE.E5M2.F32.PACK_AB_MERGE_C R0, R25, R26, RZ ;  /* 0x0000001a1900723e */ /* 0x010fe400048060ff */
[----:B------:R-:W-:-:S02]  /*32a50*/  F2FP.SATFINITE.E5M2.F32.PACK_AB_MERGE_C R18, R18, R19, RZ ;  /* 0x000000131212723e */ /* 0x000fc400048060ff */
[----:B------:R-:W-:Y:S02]  /*32a60*/  F2FP.SATFINITE.E5M2.F32.PACK_AB_MERGE_C R16, R16, R17, RZ ;  /* 0x000000111010723e */ /* 0x000fe400048060ff */
[----:B------:R-:W-:Y:S02]  /*32a70*/  F2FP.SATFINITE.E5M2.F32.PACK_AB_MERGE_C R12, R12, R13, RZ ;  /* 0x0000000d0c0c723e */ /* 0x000fe400048060ff */
[----:B------:R-:W-:Y:S02]  /*32a80*/  F2FP.SATFINITE.E5M2.F32.PACK_AB_MERGE_C R10, R10, R11, RZ ;  /* 0x0000000b0a0a723e */ /* 0x000fe400048060ff */
[----:B------:R-:W-:Y:S02]  /*32a90*/  F2FP.SATFINITE.E5M2.F32.PACK_AB_MERGE_C R6, R6, R7, RZ ;  /* 0x000000070606723e */ /* 0x000fe400048060ff */
[----:B--2---:R-:W-:-:S05]  /*32aa0*/  F2FP.SATFINITE.E5M2.F32.PACK_AB_MERGE_C R27, R27, R28, RZ ;  /* 0x0000001c1b1b723e */ /* 0x004fca00048060ff */
        /* <DEDUP_REMOVED lines=14> */
[----:B------:R-:W-:Y:S04]  /*32b90*/  STL [R1+0x168], R6 ;  /* 0x0001680601007387 */ /* 0x000fe80000100800 */
[----:B------:R-:W2:Y:S01]  /*32ba0*/  LDL.LU R28, [R1+0x3d4] ;  /* 0x0003d400011c7983 */ /* 0x000ea20000300800 */
[----:B------:R-:W-:-:S02]  /*32bb0*/  F2FP.SATFINITE.E5M2.F32.PACK_AB_MERGE_C R4, R4, R5, RZ ;  /* 0x000000050404723e */ /* 0x000fc400048060ff */
[----:B-1----:R-:W-:-:S03]  /*32bc0*/  F2FP.SATFINITE.E5M2.F32.PACK_AB_MERGE_C R0, R2, R3, RZ ;  /* 0x000000030200723e */ /* 0x002fc600048060ff */
        /* <DEDUP_REMOVED lines=18> */
[----:B---3--:R1:W-:Y:S04]  /*32cf0*/  STL [R1+0x24cc], R5 ;  /* 0x0024cc0501007387 */ /* 0x0083e80000100800 */
[----:B-1----:R-:W3:Y:S04]  /*32d00*/  LDL.LU R5, [R1+0x3d8] ;  /* 0x0003d80001057983 */ /* 0x002ee80000300800 */
[----:B------:R-:W4:Y:S04]  /*32d10*/  LDL.LU R4, [R1+0x15c] ;  /* 0x00015c0001047983 */ /* 0x000f280000300800 */
[----:B----4-:R1:W-:Y:S04]  /*32d20*/  STL [R1+0x24c8], R4 ;  /* 0x0024c80401007387 */ /* 0x0103e80000100800 */
[----:B-1----:R-:W4:Y:S04]  /*32d30*/  LDL.LU R4, [R1+0x150] ;  /* 0x0001500001047983 */ /* 0x002f280000300800 */
[----:B------:R-:W2:Y:S04]  /*32d40*/  LDL.LU R0, [R1+0x3bc] ;  /* 0x0003bc0001007983 */ /* 0x000ea80000300800 */
[----:B--2---:R1:W-:Y:S04]  /*32d50*/  STL [R1+0x24b8], R0 ;  /* 0x0024b80001007387 */ /* 0x0043e80000100800 */
[----:B-1----:R-:W2:Y:S04]  /*32d60*/  LDL.LU R0, [R1+0x3c8] ;  /* 0x0003c80001007983 */ /* 0x002ea80000300800 */
[----:B--2---:R1:W-:Y:S04]  /*32d70*/  STL [R1+0x24bc], R0 ;  /* 0x0024bc0001007387 */ /* 0x0043e80000100800 */
[----:B-1----:R-:W2:Y:S04]  /*32d80*/  LDL.LU R0, [R1+0x3c4] ;  /* 0x0003c40001007983 */ /* 0x002ea80000300800 */
[----:B--2---:R1:W-:Y:S04]  /*32d90*/  STL [R1+0x24c4], R0 ;  /* 0x0024c40001007387 */ /* 0x0043e80000100800 */
[----:B-1----:R-:W2:Y:S04]  /*32da0*/  LDL.LU R0, [R1+0x158] ;  /* 0x0001580001007983 */ /* 0x002ea80000300800 */
[----:B------:R-:W2:Y:S01]  /*32db0*/  LDL.LU R26, [R1+0x3a0] ;  /* 0x0003a000011a7983 */ /* 0x000ea20000300800 */
[----:B------:R-:W-:-:S03]  /*32dc0*/  F2FP.SATFINITE.E5M2.F32.PACK_AB_MERGE_C R28, R28, R27, RZ ;  /* 0x0000001b1c1c723e */ /* 0x000fc600048060ff */
[----:B--2---:R1:W-:Y:S04]  /*32dd0*/  STL [R1+0x24c0], R26 ;  /* 0x0024c01a01007387 */ /* 0x0043e80000100800 */
[----:B-1----:R-:W2:Y:S04]  /*32de0*/  LDL.LU R26, [R1+0x3c0] ;  /* 0x0003c000011a7983 */ /* 0x002ea80000300800 */
        /* <DEDUP_REMOVED lines=35> */
[----:B------:R-:W3:Y:S04]  /*33020*/  LDL.LU R27, [R1+0x24d0] ;  /* 0x0024d000011b7983 */ /* 0x000ee80000300800 */
[----:B------:R1:W-:Y:S04]  /*33030*/  STL [R1+0x23e8], R28 ;  /* 0x0023e81c01007387 */ /* 0x0003e80000100800 */
[----:B-1----:R-:W2:Y:S01]  /*33040*/  LDL.LU R28, [R1+0x3b8] ;  /* 0x0003b800011c7983 */ /* 0x002ea20000300800 */
[----:B---3--:R-:W-:-:S03]  /*33050*/  F2FP.SATFINITE.E5M2.F32.PACK_AB_MERGE_C R27, R27, R5, RZ ;  /* 0x000000051b1b723e */ /* 0x008fc600048060ff */
[----:B------:R-:W4:Y:S04]  /*33060*/  LDL.LU R5, [R1+0x24cc] ;  /* 0x0024cc0001057983 */ /* 0x000f280000300800 */
[----:B------:R1:W-:Y:S04]  /*33070*/  STL [R1+0x23ec], R27 ;  /* 0x0023ec1b01007387 */ /* 0x0003e80000100800 */
[----:B-1----:R-:W3:Y:S01]  /*33080*/  LDL.LU R27, [R1+0x3b4] ;  /* 0x0003b400011b7983 */ /* 0x002ee20000300800 */
[----:B----4-:R-:W-:-:S03]  /*33090*/  F2FP.SATFINITE.E5M2.F32.PACK_AB_MERGE_C R5, R5, R4, RZ ;  /* 0x000000040505723e */ /* 0x010fc600048060ff */
[----:B------:R-:W4:Y:S04]  /*330a0*/  LDL.LU R4, [R1+0x24c8] ;  /* 0x0024c80001047983 */ /* 0x000f280000300800 */
[----:B------:R1:W-:Y:S04]  /*330b0*/  STL [R1+0x23fc], R5 ;  /* 0x0023fc0501007387 */ /* 0x0003e80000100800 */
[----:B-1----:R-:W3:Y:S01]  /*330c0*/  LDL.LU R5, [R1+0x3b0] ;  /* 0x0003b00001057983 */ /* 0x002ee20000300800 */
[----:B----4-:R-:W-:-:S03]  /*330d0*/  F2FP.SATFINITE.E5M2.F32.PACK_AB_MERGE_C R4, R4, R0, RZ ;  /* 0x000000000404723e */ /* 0x010fc600048060ff */
[----:B------:R-:W4:Y:S04]  /*330e0*/  LDL.LU R0, [R1+0x24c4] ;  /* 0x0024c40001007983 */ /* 0x000f280000300800 */
[----:B------:R1:W-:Y:S04]  /*330f0*/  STL [R1+0x2400], R4 ;  /* 0x0024000401007387 */ /* 0x0003e80000100800 */
[----:B-1----:R-:W2:Y:S01]  /*33100*/  LDL.LU R4, [R1+0x3cc] ;  /* 0x0003cc0001047983 */ /* 0x002ea20000300800 */
[----:B----4-:R-:W-:-:S03]  /*33110*/  F2FP.SATFINITE.E5M2.F32.PACK_AB_MERGE_C R0, R0, R26, RZ ;  /* 0x0000001a0000723e */ /* 0x010fc600048060ff */
[----:B------:R-:W4:Y:S04]  /*33120*/  LDL.LU R26, [R1+0x24c0] ;  /* 0x0024c000011a7983 */ /* 0x000f280000300800 */
[----:B------:R1:W-:Y:S04]  /*33130*/  STL [R1+0x90], R0 ;  /* 0x0000900001007387 */ /* 0x0003e80000100800 */
[----:B-1----:R-:W2:Y:S02]  /*33140*/  LDL.LU R0, [R1+0x24bc] ;  /* 0x0024bc0001007983 */ /* 0x002ea40000300800 */
[----:B--2---:R-:W-:-:S02]  /*33150*/  F2FP.SATFINITE.E5M2.F32.PACK_AB_MERGE_C R4, R4, R0, RZ ;  /* 0x000000000404723e */ /* 0x004fc400048060ff */
[----:B------:R-:W2:Y:S04]  /*33160*/  LDL.LU R0, [R1+0x24b8] ;  /* 0x0024b80001007983 */ /* 0x000ea80000300800 */
[----:B------:R3:W-:Y:S02]  /*33170*/  STL [R1+0x38], R4 ;  /* 0x0000380401007387 */ /* 0x0007e40000100800 */
[----:B---3--:R-:W-:Y:S02]  /*33180*/  F2FP.SATFINITE.E5M2.F32.PACK_AB_MERGE_C R4, R27, R5, RZ ;  /* 0x000000051b04723e */ /* 0x008fe400048060ff */
[----:B----4-:R-:W-:-:S03]  /*33190*/  F2FP.SATFINITE.E5M2.F32.PACK_AB_MERGE_C R5, R25, R26, RZ ;  /* 0x0000001a1905723e */ /* 0x010fc600048060ff */
[----:B------:R1:W-:Y:S02]  /*331a0*/  STL [R1+0xf4], R4 ;  /* 0x0000f40401007387 */ /* 0x0003e40000100800 */
[----:B-1----:R-:W-:Y:S02]  /*331b0*/  F2FP.SATFINITE.E5M2.F32.PACK_AB_MERGE_C R4, R23, R24, RZ ;  /* 0x000000181704723e */ /* 0x002fe400048060ff */
[----:B------:R-:W-:Y:S02]  /*331c0*/  F2FP.SATFINITE.E5M2.F32.PACK_AB_MERGE_C R23, R14, R15, RZ ;  /* 0x0000000f0e17723e */ /* 0x000fe400048060ff */
[----:B------:R-:W-:Y:S02]  /*331d0*/  F2FP.SATFINITE.E5M2.F32.PACK_AB_MERGE_C R14, R6, R7, RZ ;  /* 0x00000007060e723e */ /* 0x000fe400048060ff */
[----:B--2---:R-:W-:-:S05]  /*331e0*/  F2FP.SATFINITE.E5M2.F32.PACK_AB_MERGE_C R0, R0, R28, RZ ;  /* 0x0000001c0000723e */ /* 0x004fca00048060ff */
[----:B------:R1:W-:Y:S04]  /*331f0*/  STL [R1+0xd8], R0 ;  /* 0x0000d80001007387 */ /* 0x0003e80000100800 */
[----:B------:R2:W-:Y:S01]  /*33200*/  STL [R1+0x15c], R5 ;  /* 0x00015c0501007387 */ /* 0x0005e20000100800 */
[----:B-1----:R-:W-:-:S03]  /*33210*/  F2FP.SATFINITE.E5M2.F32.PACK_AB_MERGE_C R0, R29, R22, RZ ;  /* 0x000000161d00723e */ /* 0x002fc600048060ff */
[----:B------:R1:W-:Y:S01]  /*33220*/  STL [R1+0x158], R4 ;  /* 0x0001580401007387 */ /* 0x0003e20000100800 */
[----:B--2---:R-:W-:-:S03]  /*33230*/  F2FP.SATFINITE.E5M2.F32.PACK_AB_MERGE_C R5, R20, R21, RZ ;  /* 0x000000151405723e */ /* 0x004fc600048060ff */
[----:B------:R2:W-:Y:S01]  /*33240*/  STL [R1+0xf0], R0 ;  /* 0x0000f00001007387 */ /* 0x0005e20000100800 */
[----:B-1----:R-:W-:-:S03]  /*33250*/  F2FP.SATFINITE.E5M2.F32.PACK_AB_MERGE_C R4, R18, R19, RZ ;  /* 0x000000131204723e */ /* 0x002fc600048060ff */
[----:B------:R-:W-:Y:S01]  /*33260*/  STL [R1+0x154], R5 ;  /* 0x0001540501007387 */ /* 0x000fe20000100800 */
[----:B--2---:R-:W-:-:S03]  /*33270*/  F2FP.SATFINITE.E5M2.F32.PACK_AB_MERGE_C R0, R16, R17, RZ ;  /* 0x000000111000723e */ /* 0x004fc600048060ff */
[----:B------:R-:W-:Y:S01]  /*33280*/  STL [R1+0x28], R4 ;  /* 0x0000280401007387 */ /* 0x000fe20000100800 */
[----:B------:R-:W-:-:S03]  /*33290*/  F2FP.SATFINITE.E5M2.F32.PACK_AB_MERGE_C R21, R10, R11, RZ ;  /* 0x0000000b0a15723e */ /* 0x000fc600048060ff */
[----:B------:R-:W-:Y:S01]  /*332a0*/  STL [R1+0x23d0], R23 ;  /* 0x0023d01701007387 */ /* 0x000fe20000100800 */
[----:B------:R-:W-:-:S03]  /*332b0*/  F2FP.SATFINITE.E5M2.F32.PACK_AB_MERGE_C R20, R8, R9, RZ ;  /* 0x000000090814723e */ /* 0x000fc600048060ff */
[----:B------:R1:W-:Y:S04]  /*332c0*/  STL [R1+0x74], R0 ;  /* 0x0000740001007387 */ /* 0x0003e80000100800 */
[----:B------:R-:W-:Y:S01]  /*332d0*/  STL [R1+0x23dc], R21 ;  /* 0x0023dc1501007387 */ /* 0x000fe20000100800 */
[----:B-1----:R-:W-:-:S05]  /*332e0*/  F2FP.SATFINITE.E5M2.F32.PACK_AB_MERGE_C R0, R12, R13, RZ ;  /* 0x0000000d0c00723e */ /* 0x002fca00048060ff */
[----:B------:R-:W-:Y:S04]  /*332f0*/  STL [R1+0x150], R0 ;  /* 0x0001500001007387 */ /* 0x000fe80000100800 */
[----:B------:R-:W-:Y:S04]  /*33300*/  STL [R1+0x23e0], R20 ;  /* 0x0023e01401007387 */ /* 0x000fe80000100800 */
[----:B------:R1:W-:Y:S04]  /*33310*/  STL [R1+0x23f8], R14 ;  /* 0x0023f80e01007387 */ /* 0x0003e80000100800 */
        /* <DEDUP_REMOVED lines=21> */
[----:B-1----:R-:W3:Y:S01]  /*33470*/  LDL.LU R20, [R1+0x358] ;  /* 0x0003580001147983 */ /* 0x002ee20000300800 */
[----:B------:R-:W-:-:S03]  /*33480*/  F2FP.SATFINITE.E5M2.F32.PACK_AB_MERGE_C R8, R2, R3, RZ ;  /* 0x000000030208723e */ /* 0x000fc600048060ff */
[----:B---3--:R1:W-:Y:S04]  /*33490*/  STL [R1+0x24b4], R20 ;  /* 0x0024b41401007387 */ /* 0x0083e80000100800 */
[----:B-1----:R-:W2:Y:S04]  /*334a0*/  LDL.LU R20, [R1+0x350] ;  /* 0x0003500001147983 */ /* 0x002ea80000300800 */
[----:B------:R-:W3:Y:S04]  /*334b0*/  LDL.LU R21, [R1+0x328] ;  /* 0x0003280001157983 */ /* 0x000ee80000300800 */
        /* <DEDUP_REMOVED lines=26> */
[----:B-1----:R-:W3:Y:S01]  /*33660*/  LDL.LU R8, [R1+0x33c] ;  /* 0x00033c0001087983 */ /* 0x002ee20000300800 */
[----:B--2---:R-:W-:-:S03]  /*33670*/  F2FP.SATFINITE.E5M2.F32.PACK_AB_MERGE_C R14, R14, R20, RZ ;  /* 0x000000140e0e723e */ /* 0x004fc600048060ff */
[----:B------:R-:W2:Y:S04]  /*33680*/  LDL.LU R20, [R1+0x24b4] ;  /* 0x0024b40001147983 */ /* 0x000ea80000300800 */
[----:B------:R1:W-:Y:S04]  /*33690*/  STL [R1+0xc], R14 ;  /* 0x00000c0e01007387 */ /* 0x0003e80000100800 */
[----:B-1----:R-:W2:Y:S02]  /*336a0*/  LDL.LU R14, [R1+0x24b0] ;  /* 0x0024b000010e7983 */ /* 0x002ea40000300800 */
[----:B--2---:R-:W-:-:S02]  /*336b0*/  F2FP.SATFINITE.E5M2.F32.PACK_AB_MERGE_C R14, R14, R20, RZ ;  /* 0x000000140e0e723e */ /* 0x004fc400048060ff */
[----:B------:R-:W2:Y:S04]  /*336c0*/  LDL.LU R20, [R1+0x24ac] ;  /* 0x0024ac0001147983 */ /* 0x000ea80000300800 */
[----:B------:R1:W-:Y:S04]  /*336d0*/  STL [R1], R14 ;  /* 0x0000000e01007387 */ /* 0x0003e80000100800 */
        /* <DEDUP_REMOVED lines=12> */
[----:B-1----:R-:W3:Y:S02]  /*337a0*/  LDL.LU R14, [R1+0x2490] ;  /* 0x00249000010e7983 */ /* 0x002ee40000300800 */
[----:B---3--:R-:W-:-:S02]  /*337b0*/  F2FP.SATFINITE.E5M2.F32.PACK_AB_MERGE_C R8, R8, R14, RZ ;  /* 0x0000000e0808723e */ /* 0x008fc400048060ff */
[----:B------:R-:W2:Y:S01]  /*337c0*/  LDL.LU R14, [R1+0x248c] ;  /* 0x00248c00010e7983 */ /* 0x000ea20000300800 */
[----:B----4-:R-:W-:-:S03]  /*337d0*/  F2FP.SATFINITE.E5M2.F32.PACK_AB_MERGE_C R26, R26, R4, RZ ;  /* 0x000000041a1a723e */ /* 0x010fc600048060ff */
[----:B------:R1:W-:Y:S01]  /*337e0*/  STL [R1+0xbc], R8 ;  /* 0x0000bc0801007387 */ /* 0x0003e20000100800 */
[----:B------:R-:W-:Y:S02]  /*337f0*/  F2FP.SATFINITE.E5M2.F32.PACK_AB_MERGE_C R25, R25, R5, RZ ;  /* 0x000000051919723e */ /* 0x000fe400048060ff */
[----:B------:R-:W-:Y:S02]  /*33800*/  F2FP.SATFINITE.E5M2.F32.PACK_AB_MERGE_C R16, R16, R27, RZ ;  /* 0x0000001b1010723e */ /* 0x000fe400048060ff */
[----:B------:R-:W-:Y:S02]  /*33810*/  F2FP.SATFINITE.E5M2.F32.PACK_AB_MERGE_C R15, R15, R28, RZ ;  /* 0x0000001c0f0f723e */ /* 0x000fe400048060ff */
[----:B-1----:R-:W-:Y:S02]  /*33820*/  F2FP.SATFINITE.E5M2.F32.PACK_AB_MERGE_C R8, R23, R21, RZ ;  /* 0x000000151708723e */ /* 0x002fe400048060ff */
[----:B------:R-:W-:Y:S02]  /*33830*/  F2FP.SATFINITE.E5M2.F32.PACK_AB_MERGE_C R11, R11, R0, RZ ;  /* 0x000000000b0b723e */ /* 0x000fe400048060ff */
[----:B------:R-:W-:-:S02]  /*33840*/  F2FP.SATFINITE.E5M2.F32.PACK_AB_MERGE_C R12, R12, R24, RZ ;  /* 0x000000180c0c723e */ /* 0x000fc400048060ff */
[----:B------:R-:W-:Y:S02]  /*33850*/  F2FP.SATFINITE.E5M2.F32.PACK_AB_MERGE_C R3, R3, R22, RZ ;  /* 0x000000160303723e */ /* 0x000fe400048060ff */
[----:B------:R-:W-:Y:S02]  /*33860*/  F2FP.SATFINITE.E5M2.F32.PACK_AB_MERGE_C R2, R2, R29, RZ ;  /* 0x0000001d0202723e */ /* 0x000fe400048060ff */
[----:B------:R-:W-:Y:S02]  /*33870*/  F2FP.SATFINITE.E5M2.F32.PACK_AB_MERGE_C R22, R18, R19, RZ ;  /* 0x000000131216723e */ /* 0x000fe400048060ff */
[----:B------:R-:W-:Y:S02]  /*33880*/  F2FP.SATFINITE.E5M2.F32.PACK_AB_MERGE_C R18, R13, R17, RZ ;  /* 0x000000110d12723e */ /* 0x000fe400048060ff */
[----:B--2---:R-:W-:-:S05]  /*33890*/  F2FP.SATFINITE.E5M2.F32.PACK_AB_MERGE_C R14, R20, R14, RZ ;  /* 0x0000000e140e723e */ /* 0x004fca00048060ff */
        /* <DEDUP_REMOVED lines=13> */
[----:B------:R-:W-:-:S05]  /*33970*/  F2FP.SATFINITE.E5M2.F32.PACK_AB_MERGE_C R0, R9, R10, RZ ;  /* 0x0000000a0900723e */ /* 0x000fca00048060ff */
[----:B------:R-:W-:Y:S04]  /*33980*/  STL [R1+0x8], R0 ;  /* 0x0000080001007387 */ /* 0x000fe80000100800 */
        /* <DEDUP_REMOVED lines=28> */
[----:B------:R-:W2:Y:S01]  /*33b50*/  LDL.LU R9, [R1+0x28c] ;  /* 0x00028c0001097983 */ /* 0x000ea20000300800 */
[----:B------:R-:W-:-:S02]  /*33b60*/  F2FP.SATFINITE.E5M2.F32.PACK_AB_MERGE_C R29, R6, R7, RZ ;  /* 0x00000007061d723e */ /* 0x000fc400048060ff */
[----:B------:R-:W-:Y:S01]  /*33b70*/  F2FP.SATFINITE.E5M2.F32.PACK_AB_MERGE_C R17, R17, R19, RZ ;  /* 0x000000131111723e */ /* 0x000fe200048060ff */
        /* <DEDUP_REMOVED lines=25> */
[----:B-1----:R-:W2:Y:S04]  /*33d10*/  LDL.LU R29, [R1+0x274] ;  /* 0x00027400011d7983 */ /* 0x002ea80000300800 */
        /* <DEDUP_REMOVED lines=30> */
[----:B-1----:R-:W3:Y:S01]  /*33f00*/  LDL.LU R24, [R1+0x288] ;  /* 0x0002880001187983 */ /* 0x002ee20000300800 */
[----:B----4-:R-:W-:-:S03]  /*33f10*/  F2FP.SATFINITE.E5M2.F32.PACK_AB_MERGE_C R10, R10, R9, RZ ;  /* 0x000000090a0a723e */ /* 0x010fc600048060ff */
[----:B------:R-:W4:Y:S01]  /*33f20*/  LDL.LU R9, [R1+0x2458] ;  /* 0x0024580001097983 */ /* 0x000f220000300800 */
[----:B--2---:R-:W-:Y:S02]  /*33f30*/  F2FP.SATFINITE.E5M2.F32.PACK_AB_MERGE_C R7, R7, R13, RZ ;  /* 0x0000000d0707723e */ /* 0x004fe400048060ff */
[----:B---3--:R-:W-:Y:S01]  /*33f40*/  F2FP.SATFINITE.E5M2.F32.PACK_AB_MERGE_C R6, R6, R19, RZ ;  /* 0x000000130606723e */ /* 0x008fe200048060ff */
[----:B------:R-:W-:Y:S01]  /*33f50*/  STL [R1+0x2424], R10 ;  /* 0x0024240a01007387 */ /* 0x000fe20000100800 */
[----:B------:R-:W-:Y:S02]  /*33f60*/  F2FP.SATFINITE.E5M2.F32.PACK_AB_MERGE_C R3, R3, R2, RZ ;  /* 0x000000020303723e */ /* 0x000fe400048060ff */
[----:B------:R-:W-:Y:S02]  /*33f70*/  F2FP.SATFINITE.E5M2.F32.PACK_AB_MERGE_C R2, R11, R12, RZ ;  /* 0x0000000c0b02723e */ /* 0x000fe400048060ff */
[----:B------:R-:W-:Y:S02]  /*33f80*/  F2FP.SATFINITE.E5M2.F32.PACK_AB_MERGE_C R0, R0, R28, RZ ;  /* 0x0000001c0000723e */ /* 0x000fe400048060ff */
[----:B----4-:R-:W-:-:S05]  /*33f90*/  F2FP.SATFINITE.E5M2.F32.PACK_AB_MERGE_C R9, R9, R24, RZ ;  /* 0x000000180909723e */ /* 0x010fca00048060ff */
[----:B------:R-:W-:Y:S04]  /*33fa0*/  STL [R1+0x2428], R9 ;  /* 0x0024280901007387 */ /* 0x000fe80000100800 */
[----:B------:R1:W-:Y:S04]  /*33fb0*/  STL [R1+0x242c], R7 ;  /* 0x00242c0701007387 */ /* 0x0003e80000100800 */
[----:B------:R2:W-:Y:S01]  /*33fc0*/  STL [R1+0x2430], R6 ;  /* 0x0024300601007387 */ /* 0x0005e20000100800 */
[----:B-1----:R-:W-:Y:S02]  /*33fd0*/  F2FP.SATFINITE.E5M2.F32.PACK_AB_MERGE_C R7, R29, R17, RZ ;  /* 0x000000111d07723e */ /* 0x002fe400048060ff */
[----:B--2---:R-:W-:-:S03]  /*33fe0*/  F2FP.SATFINITE.E5M2.F32.PACK_AB_MERGE_C R6, R22, R18, RZ ;  /* 0x000000121606723e */ /* 0x004fc600048060ff */
[----:B------:R-:W-:Y:S04]  /*33ff0*/  STL [R1+0x3a8], R7 ;  /* 0x0003a80701007387 */ /* 0x000fe80000100800 */
[----:B------:R1:W-:Y:S04]  /*34000*/  STL [R1+0x3a4], R6 ;  /* 0x0003a40601007387 */ /* 0x0003e80000100800 */
[----:B------:R2:W-:Y:S04]  /*34010*/  STL [R1+0x3dc], R3 ;  /* 0x0003dc0301007387 */ /* 0x0005e80000100800 */
[----:B------:R3:W-:Y:S01]  /*34020*/  STL [R1+0x3d4], R2 ;  /* 0x0003d40201007387 */ /* 0x0007e20000100800 */
[----:B-1----:R-:W-:-:S02]  /*34030*/  F2FP.SATFINITE.E5M2.F32.PACK_AB_MERGE_C R6, R16, R15, RZ ;  /* 0x0000000f1006723e */ /* 0x002fc400048060ff */
[----:B--2---:R-:W-:-:S03]  /*34040*/  F2FP.SATFINITE.E5M2.F32.PACK_AB_MERGE_C R3, R26, R25, RZ ;  /* 0x000000191a03723e */ /* 0x004fc600048060ff */
[----:B------:R1:W-:Y:S01]  /*34050*/  STL [R1+0x3f0], R6 ;  /* 0x0003f00601007387 */ /* 0x0003e20000100800 */
[----:B---3--:R-:W-:-:S03]  /*34060*/  F2FP.SATFINITE.E5M2.F32.PACK_AB_MERGE_C R2, R14, R8, RZ ;  /* 0x000000080e02723e */ /* 0x008fc600048060ff */
[----:B------:R2:W-:Y:S04]  /*34070*/  STL [R1+0x3ec], R3 ;  /* 0x0003ec0301007387 */ /* 0x0005e80000100800 */
[----:B------:R3:W-:Y:S01]  /*34080*/  STL [R1+0x400], R2 ;  /* 0x0004000201007387 */ /* 0x0007e20000100800 */
[----:B-1----:R-:W-:Y:S02]  /*34090*/  F2FP.SATFINITE.E5M2.F32.PACK_AB_MERGE_C R6, R21, R20, RZ ;  /* 0x000000141506723e */ /* 0x002fe400048060ff */
[----:B--2---:R-:W-:-:S03]  /*340a0*/  F2FP.SATFINITE.E5M2.F32.PACK_AB_MERGE_C R3, R4, R23, RZ ;  /* 0x000000170403723e */ /* 0x004fc600048060ff */
[----:B------:R1:W-:Y:S01]  /*340b0*/  STL [R1+0x3fc], R6 ;  /* 0x0003fc0601007387 */ /* 0x0003e20000100800 */
[----:B---3--:R-:W-:-:S03]  /*340c0*/  F2FP.SATFINITE.E5M2.F32.PACK_AB_MERGE_C R2, R27, R5, RZ ;  /* 0x000000051b02723e */ /* 0x008fc600048060ff */
[----:B------:R-:W-:Y:S04]  /*340d0*/  STL [R1+0x410], R3 ;  /* 0x0004100301007387 */ /* 0x000fe80000100800 */
[----:B------:R-:W2:Y:S04]  /*340e0*/  LDL.LU R4, [R1+0x228] ;  /* 0x0002280001047983 */ /* 0x000ea80000300800 */
[----:B------:R-:W-:Y:S04]  /*340f0*/  STL [R1+0x40c], R2 ;  /* 0x00040c0201007387 */ /* 0x000fe80000100800 */
[----:B------:R-:W2:Y:S04]  /*34100*/  LDL.LU R5, [R1+0x22c] ;  /* 0x00022c0001057983 */ /* 0x000ea80000300800 */
[----:B------:R-:W-:Y:S04]  /*34110*/  STL [R1+0x430], R0 ;  /* 0x0004300001007387 */ /* 0x000fe80000100800 */
[----:B------:R-:W3:Y:S04]  /*34120*/  LDL.LU R14, [R1+0x210] ;  /* 0x00021000010e7983 */ /* 0x000ee80000300800 */
[----:B------:R-:W3:Y:S04]  /*34130*/  LDL.LU R21, [R1+0x214] ;  /* 0x0002140001157983 */ /* 0x000ee80000300800 */
[----:B-1----:R-:W4:Y:S04]  /*34140*/  LDL.LU R6, [R1+0x10c] ;  /* 0x00010c0001067983 */ /* 0x002f280000300800 */
[----:B----4-:R1:W-:Y:S04]  /*34150*/  STL [R1+0x2438], R6 ;  /* 0x0024380601007387 */ /* 0x0103e80000100800 */
[----:B-1----:R-:W4:Y:S04]  /*34160*/  LDL.LU R6, [R1+0x104] ;  /* 0x0001040001067983 */ /* 0x002f280000300800 */
[----:B----4-:R1:W-:Y:S04]  /*34170*/  STL [R1+0x2440], R6 ;  /* 0x0024400601007387 */ /* 0x0103e80000100800 */
[----:B-1----:R-:W4:Y:S04]  /*34180*/  LDL.LU R6, [R1+0x11c] ;  /* 0x00011c0001067983 */ /* 0x002f280000300800 */
[----:B----4-:R1:W-:Y:S04]  /*34190*/  STL [R1+0x2448], R6 ;  /* 0x0024480601007387 */ /* 0x0103e80000100800 */
[----:B-1----:R-:W4:Y:S04]  /*341a0*/  LDL.LU R6, [R1+0x114] ;  /* 0x0001140001067983 */ /* 0x002f280000300800 */
        /* <DEDUP_REMOVED lines=9> */
[----:B--2---:R1:W-:Y:S04]  /*34240*/  STL [R1+0x244c], R7 ;  /* 0x00244c0701007387 */ /* 0x0043e80000100800 */
[----:B-1----:R-:W2:Y:S01]  /*34250*/  LDL.LU R7, [R1+0x110] ;  /* 0x0001100001077983 */ /* 0x002ea20000300800 */
[----:B------:R-:W-:-:S02]  /*34260*/  F2FP.SATFINITE.E5M2.F32.PACK_AB_MERGE_C R4, R5, R4, RZ ;  /* 0x000000040504723e */ /* 0x000fc400048060ff */
[----:B---3--:R-:W-:Y:S01]  /*34270*/  F2FP.SATFINITE.E5M2.F32.PACK_AB_MERGE_C R21, R21, R14, RZ ;  /* 0x0000000e1515723e */ /* 0x008fe200048060ff */
[----:B--2---:R1:W-:Y:S04]  /*34280*/  STL [R1+0x2454], R7 ;  /* 0x0024540701007387 */ /* 0x0043e80000100800 */
[----:B-1----:R-:W4:Y:S04]  /*34290*/  LDL.LU R7, [R1+0x218] ;  /* 0x0002180001077983 */ /* 0x002f280000300800 */
        /* <DEDUP_REMOVED lines=18> */
[----:B------:R-:W2:Y:S04]  /*343c0*/  LDL.LU R8, [R1+0x68] ;  /* 0x0000680001087983 */ /* 0x000ea80000300800 */
[----:B------:R-:W2:Y:S04]  /*343d0*/  LDL.LU R16, [R1+0x6c] ;  /* 0x00006c0001107983 */ /* 0x000ea80000300800 */
[----:B-1----:R-:W2:Y:S04]  /*343e0*/  LDL.LU R4, [R1+0x50] ;  /* 0x0000500001047983 */ /* 0x002ea80000300800 */
[----:B------:R-:W2:Y:S04]  /*343f0*/  LDL.LU R5, [R1+0x54] ;  /* 0x0000540001057983 */ /* 0x000ea80000300800 */
[----:B------:R-:W2:Y:S04]  /*34400*/  LDL.LU R24, [R1+0x58] ;  /* 0x0000580001187983 */ /* 0x000ea80000300800 */
[----:B------:R-:W2:Y:S04]  /*34410*/  LDL.LU R19, [R1+0x5c] ;  /* 0x00005c0001137983 */ /* 0x000ea80000300800 */
[----:B------:R-:W2:Y:S04]  /*34420*/  LDL.LU R29, [R1+0x40] ;  /* 0x00004000011d7983 */ /* 0x000ea80000300800 */
[----:B------:R-:W2:Y:S04]  /*34430*/  LDL.LU R20, [R1+0x44] ;  /* 0x0000440001147983 */ /* 0x000ea80000300800 */
[----:B------:R-:W2:Y:S04]  /*34440*/  LDL.LU R14, [R1+0x98] ;  /* 0x00009800010e7983 */ /* 0x000ea80000300800 */
[----:B------:R1:W-:Y:S04]  /*34450*/  STL [R1+0x454], R21 ;  /* 0x0004541501007387 */ /* 0x0003e80000100800 */
[----:B-1----:R-:W2:Y:S01]  /*34460*/  LDL.LU R21, [R1+0x94] ;  /* 0x0000940001157983 */ /* 0x002ea20000300800 */
[----:B----4-:R-:W-:-:S03]  /*34470*/  F2FP.SATFINITE.E5M2.F32.PACK_AB_MERGE_C R6, R6, R7, RZ ;  /* 0x000000070606723e */ /* 0x010fc600048060ff */
[----:B------:R-:W4:Y:S04]  /*34480*/  LDL.LU R7, [R1+0x2454] ;  /* 0x0024540001077983 */ /* 0x000f280000300800 */
[----:B------:R1:W-:Y:S04]  /*34490*/  STL [R1+0x450], R6 ;  /* 0x0004500601007387 */ /* 0x0003e80000100800 */
[----:B-1----:R-:W4:Y:S02]  /*344a0*/  LDL.LU R6, [R1+0x2450] ;  /* 0x0024500001067983 */ /* 0x002f240000300800 */
[----:B----4-:R-:W-:-:S02]  /*344b0*/  F2FP.SATFINITE.E5M2.F32.PACK_AB_MERGE_C R6, R6, R7, RZ ;  /* 0x000000070606723e */ /* 0x010fc400048060ff */
        /* <DEDUP_REMOVED lines=13> */
[----:B------:R1:W-:Y:S01]  /*34590*/  STL [R1+0x380], R6 ;  /* 0x0003800601007387 */ /* 0x0003e20000100800 */
[----:B---3--:R-:W-:Y:S02]  /*345a0*/  F2FP.SATFINITE.E5M2.F32.PACK_AB_MERGE_C R13, R13, R10, RZ ;  /* 0x0000000a0d0d723e */ /* 0x008fe400048060ff */
[----:B--2---:R-:W-:Y:S02]  /*345b0*/  F2FP.SATFINITE.E5M2.F32.PACK_AB_MERGE_C R23, R23, R26, RZ ;  /* 0x0000001a1717723e */ /* 0x004fe400048060ff */
[----:B------:R-:W-:Y:S01]  /*345c0*/  F2FP.SATFINITE.E5M2.F32.PACK_AB_MERGE_C R18, R18, R17, RZ ;  /* 0x000000111212723e */ /* 0x000fe200048060ff */
[----:B-1----:R-:W2:Y:S01]  /*345d0*/  LDL.LU R6, [R1+0x2430] ;  /* 0x0024300001067983 */ /* 0x002ea20000300800 */
[----:B------:R-:W-:-:S02]  /*345e0*/  F2FP.SATFINITE.E5M2.F32.PACK_AB_MERGE_C R0, R0, R22, RZ ;  /* 0x000000160000723e */ /* 0x000fc400048060ff */
[----:B------:R-:W-:Y:S02]  /*345f0*/  F2FP.SATFINITE.E5M2.F32.PACK_AB_MERGE_C R27, R27, R2, RZ ;  /* 0x000000021b1b723e */ /* 0x000fe400048060ff */
[----:B------:R-:W-:Y:S02]  /*34600*/  F2FP.SATFINITE.E5M2.F32.PACK_AB_MERGE_C R15, R15, R11, RZ ;  /* 0x0000000b0f0f723e */ /* 0x000fe400048060ff */
[----:B------:R-:W-:Y:S02]  /*34610*/  F2FP.SATFINITE.E5M2.F32.PACK_AB_MERGE_C R11, R28, R25, RZ ;  /* 0x000000191c0b723e */ /* 0x000fe400048060ff */
[----:B------:R-:W-:Y:S02]  /*34620*/  F2FP.SATFINITE.E5M2.F32.PACK_AB_MERGE_C R12, R12, R3, RZ ;  /* 0x000000030c0c723e */ /* 0x000fe400048060ff */
[----:B----4-:R-:W-:Y:S02]  /*34630*/  F2FP.SATFINITE.E5M2.F32.PACK_AB_MERGE_C R9, R9, R7, RZ ;  /* 0x000000070909723e */ /* 0x010fe400048060ff */
[----:B------:R-:W3:Y:S04]  /*34640*/  LDL.LU R7, [R1+0x242c] ;  /* 0x00242c0001077983 */ /* 0x000ee80000300800 */
[----:B------:R1:W-:Y:S04]  /*34650*/  STL [R1+0x3b4], R9 ;  /* 0x0003b40901007387 */ /* 0x0003e80000100800 */
[----:B-1----:R-:W4:Y:S04]  /*34660*/  LDL.LU R9, [R1+0x2428] ;  /* 0x0024280001097983 */ /* 0x002f280000300800 */
[----:B------:R-:W2:Y:S04]  /*34670*/  LDL.LU R10, [R1+0x2424] ;  /* 0x00242400010a7983 */ /* 0x000ea80000300800 */
[----:B------:R1:W-:Y:S04]  /*34680*/  STL [R1+0x3b0], R13 ;  /* 0x0003b00d01007387 */ /* 0x0003e80000100800 */
[----:B-1----:R-:W2:Y:S04]  /*34690*/  LDL.LU R13, [R1+0x2420] ;  /* 0x00242000010d7983 */ /* 0x002ea80000300800 */
        /* <DEDUP_REMOVED lines=8> */
[----:B-1----:R-:W2:Y:S04]  /*34720*/  LDL R0, [R1+0xc08] ;  /* 0x000c080001007983 */ /* 0x002ea80000100800 */
[----:B------:R-:W2:Y:S04]  /*34730*/  LDL.LU R2, [R1+0x2410] ;  /* 0x0024100001027983 */ /* 0x000ea80000300800 */
[----:B------:R1:W-:Y:S04]  /*34740*/  STL [R1+0x3f4], R27 ;  /* 0x0003f41b01007387 */ /* 0x0003e80000100800 */
[----:B-1----:R-:W2:Y:S04]  /*34750*/  LDL.LU R27, [R1+0x834] ;  /* 0x00083400011b7983 */ /* 0x002ea80000300800 */
[----:B------:R-:W2:Y:S04]  /*34760*/  LDL.LU R25, [R1+0x830] ;  /* 0x0008300001197983 */ /* 0x000ea80000300800 */
[----:B------:R1:W-:Y:S04]  /*34770*/  STL [R1+0x408], R15 ;  /* 0x0004080f01007387 */ /* 0x0003e80000100800 */
[----:B-1----:R-:W2:Y:S04]  /*34780*/  LDL.LU R15, [R1+0x200] ;  /* 0x00020000010f7983 */ /* 0x002ea80000300800 */
[----:B------:R1:W-:Y:S04]  /*34790*/  STL [R1+0x404], R11 ;  /* 0x0004040b01007387 */ /* 0x0003e80000100800 */
[----:B------:R-:W2:Y:S04]  /*347a0*/  LDL.LU R28, [R1+0x1fc] ;  /* 0x0001fc00011c7983 */ /* 0x000ea80000300800 */
[----:B-1----:R-:W2:Y:S04]  /*347b0*/  LDL.LU R11, [R1+0x1d4] ;  /* 0x0001d400010b7983 */ /* 0x002ea80000300800 */
[----:B------:R-:W2:Y:S01]  /*347c0*/  LDL.LU R3, [R1+0x240c] ;  /* 0x00240c0001037983 */ /* 0x000ea20000300800 */
[----:B------:R-:W-:-:S03]  /*347d0*/  F2FP.SATFINITE.E5M2.F32.PACK_AB_MERGE_C R16, R16, R8, RZ ;  /* 0x000000081010723e */ /* 0x000fc600048060ff */
[----:B------:R1:W-:Y:S01]  /*347e0*/  STL [R1+0x418], R12 ;  /* 0x0004180c01007387 */ /* 0x0003e20000100800 */
[----:B------:R-:W-:-:S03]  /*347f0*/  F2FP.SATFINITE.E5M2.F32.PACK_AB_MERGE_C R5, R5, R4, RZ ;  /* 0x000000040505723e */ /* 0x000fc600048060ff */
[----:B-1----:R-:W3:Y:S04]  /*34800*/  LDL.LU R12, [R1+0x2408] ;  /* 0x00240800010c7983 */ /* 0x002ee80000300800 */
[----:B------:R-:W3:Y:S04]  /*34810*/  LDL.LU R8, [R1+0x2404] ;  /* 0x0024040001087983 */ /* 0x000ee80000300800 */
[----:B------:R1:W-:Y:S04]  /*34820*/  STL [R1+0x414], R16 ;  /* 0x0004141001007387 */ /* 0x0003e80000100800 */
[----:B-1----:R-:W3:Y:S04]  /*34830*/  LDL.LU R16, [R1+0x1d0] ;  /* 0x0001d00001107983 */ /* 0x002ee80000300800 */
[----:B------:R-:W3:Y:S04]  /*34840*/  LDL.LU R4, [R1+0x2400] ;  /* 0x0024000001047983 */ /* 0x000ee80000300800 */
[----:B------:R1:W-:Y:S04]  /*34850*/  STL [R1+0x438], R5 ;  /* 0x0004380501007387 */ /* 0x0003e80000100800 */
[----:B-1----:R-:W4:Y:S01]  /*34860*/  LDL.LU R5, [R1+0x23fc] ;  /* 0x0023fc0001057983 */ /* 0x002f220000300800 */
[----:B------:R-:W-:-:S02]  /*34870*/  F2FP.SATFINITE.E5M2.F32.PACK_AB_MERGE_C R24, R19, R24, RZ ;  /* 0x000000181318723e */ /* 0x000fc400048060ff */
[----:B------:R-:W-:Y:S02]  /*34880*/  F2FP.SATFINITE.E5M2.F32.PACK_AB_MERGE_C R19, R20, R29, RZ ;  /* 0x0000001d1413723e */ /* 0x000fe400048060ff */
[----:B------:R-:W4:Y:S04]  /*34890*/  LDL.LU R20, [R1+0x1c] ;  /* 0x00001c0001147983 */ /* 0x000f280000300800 */
[----:B------:R-:W-:Y:S04]  /*348a0*/  STL [R1+0x434], R24 ;  /* 0x0004341801007387 */ /* 0x000fe80000100800 */
[----:B------:R1:W-:Y:S01]  /*348b0*/  STL [R1+0x458], R19 ;  /* 0x0004581301007387 */ /* 0x0003e20000100800 */
[----:B------:R-:W-:-:S02]  /*348c0*/  LOP3.LUT R29, R14, 0xffff, RZ, 0xc0, !PT ;  /* 0x0000ffff0e1d7812 */ /* 0x000fc400078ec0ff */
[----:B-1----:R-:W-:Y:S02]  /*348d0*/  LOP3.LUT R19, R21, 0xffff, RZ, 0xc0, !PT ;  /* 0x0000ffff15137812 */ /* 0x002fe400078ec0ff */
[----:B------:R-:W4:Y:S04]  /*348e0*/  LDL.LU R21, [R1+0x18] ;  /* 0x0000180001157983 */ /* 0x000f280000300800 */
[----:B------:R-:W-:Y:S04]  /*348f0*/  STL [R1+0x64], R29 ;  /* 0x0000641d01007387 */ /* 0x000fe80000100800 */
[----:B------:R-:W-:Y:S01]  /*34900*/  STL [R1+0x6c], R19 ;  /* 0x00006c1301007387 */ /* 0x000fe20000100800 */
[----:B--2---:R-:W-:-:S02]  /*34910*/  LOP3.LUT R14, R3, 0xffff, RZ, 0xc0, !PT ;  /* 0x0000ffff030e7812 */ /* 0x004fc400078ec0ff */
[----:B------:R-:W-:Y:S02]  /*34920*/  LOP3.LUT R3, R2, 0xffff, RZ, 0xc0, !PT ;  /* 0x0000ffff02037812 */ /* 0x000fe400078ec0ff */
[--C-:B------:R-:W-:Y:S01]  /*34930*/  PRMT R2, R14, 0x3340, R1.reuse ;  /* 0x000033400e027816 */ /* 0x100fe20000000001 */
[----:B------:R1:W-:Y:S04]  /*34940*/  STL [R1+0x50], R14 ;  /* 0x0000500e01007387 */ /* 0x0003e80000100800 */
[----:B------:R2:W-:Y:S04]  /*34950*/  STL [R1+0x5c], R3 ;  /* 0x00005c0301007387 */ /* 0x0005e80000100800 */
[----:B-1----:R-:W4:Y:S01]  /*34960*/  LDL.LU R14, [R1+0x23f8] ;  /* 0x0023f800010e7983 */ /* 0x002f220000300800 */
[----:B------:R-:W-:Y:S01]  /*34970*/  VIADD R0, R0, 0x1 ;  /* 0x0000000100007836 */ /* 0x000fe20000000000 */
[----:B--2---:R-:W-:-:S02]  /*34980*/  PRMT R3, R3, 0x3340, R1 ;  /* 0x0000334003037816 */ /* 0x004fc40000000001 */
[----:B---3--:R-:W-:Y:S02]  /*34990*/  LOP3.LUT R24, R4, 0xffff, RZ, 0xc0, !PT ;  /* 0x0000ffff04187812 */ /* 0x008fe400078ec0ff */
[----:B0-----:R-:W-:Y:S02]  /*349a0*/  ISETP.GE.AND P1, PT, R0, UR4, PT ;  /* 0x0000000400007c0c */ /* 0x001fe4000bf26270 */
[----:B------:R-:W-:Y:S02]  /*349b0*/  LOP3.LUT R27, R27, 0xffff, RZ, 0xc0, !PT ;  /* 0x0000ffff1b1b7812 */ /* 0x000fe400078ec0ff */
[----:B------:R-:W-:Y:S02]  /*349c0*/  LOP3.LUT R25, R25, 0xffff, RZ, 0xc0, !PT ;  /* 0x0000ffff19197812 */ /* 0x000fe400078ec0ff */
[----:B------:R-:W-:Y:S02]  /*349d0*/  LOP3.LUT R15, R15, 0xffff, RZ, 0xc0, !PT ;  /* 0x0000ffff0f0f7812 */ /* 0x000fe400078ec0ff */
[----:B------:R-:W-:-:S02]  /*349e0*/  LOP3.LUT R28, R28, 0xffff, RZ, 0xc0, !PT ;  /* 0x0000ffff1c1c7812 */ /* 0x000fc400078ec0ff */
[----:B------:R-:W-:Y:S02]  /*349f0*/  LOP3.LUT R8, R8, 0xffff, RZ, 0xc0, !PT ;  /* 0x0000ffff08087812 */ /* 0x000fe400078ec0ff */
[----:B------:R-:W-:Y:S01]  /*34a00*/  LOP3.LUT R12, R12, 0xffff, RZ, 0xc0, !PT ;  /* 0x0000ffff0c0c7812 */ /* 0x000fe200078ec0ff */
[----:B------:R-:W0:Y:S01]  /*34a10*/  LDCU UR4, c[0x0][0x398] ;  /* 0x00007300ff0477ac */ /* 0x000e220008000800 */
[----:B----4-:R-:W-:-:S04]  /*34a20*/  LOP3.LUT R5, R5, 0xffff, RZ, 0xc0, !PT ;  /* 0x0000ffff05057812 */ /* 0x010fc800078ec0ff */
[----:B------:R-:W-:Y:S01]  /*34a30*/  PRMT R4, R29, 0x3340, R5 ;  /* 0x000033401d047816 */ /* 0x000fe20000000005 */
[----:B------:R1:W-:Y:S03]  /*34a40*/  STL [R1+0x58], R5 ;  /* 0x0000580501007387 */ /* 0x0003e60000100800 */
[----:B------:R-:W-:Y:S01]  /*34a50*/  PRMT R2, R4, 0x5410, R2 ;  /* 0x0000541004027816 */ /* 0x000fe20000000002 */
[----:B------:R2:W-:Y:S01]  /*34a60*/  STL [R1+0x60], R24 ;  /* 0x0000601801007387 */ /* 0x0005e20000100800 */
[----:B-1----:R-:W-:Y:S02]  /*34a70*/  PRMT R5, R19, 0x3340, R24 ;  /* 0x0000334013057816 */ /* 0x002fe40000000018 */
[----:B------:R-:W-:Y:S02]  /*34a80*/  F2FP.SATFINITE.E5M2.F32.PACK_AB_MERGE_C R19, R23, R26, RZ ;  /* 0x0000001a1713723e */ /* 0x000fe400048060ff */
[----:B------:R-:W-:-:S03]  /*34a90*/  PRMT R0, R5, 0x5410, R3 ;  /* 0x0000541005007816 */ /* 0x000fc60000000003 */
[----:B------:R-:W-:Y:S04]  /*34aa0*/  STL [R1+0x448], R19 ;  /* 0x0004481301007387 */ /* 0x000fe80000100800 */
[----:B------:R-:W-:Y:S04]  /*34ab0*/  STL [R1+0x4c8], R2 ;  /* 0x0004c80201007387 */ /* 0x000fe80000100800 */
[----:B------:R-:W3:Y:S04]  /*34ac0*/  LDL.LU R26, [R1+0x7c4] ;  /* 0x0007c400011a7983 */ /* 0x000ee80000300800 */
[----:B------:R1:W-:Y:S01]  /*34ad0*/  STL [R1+0x4c4], R0 ;  /* 0x0004c40001007387 */ /* 0x0003e20000100800 */
[----:B------:R-:W-:-:S03]  /*34ae0*/  LOP3.LUT R3, R11, 0xffff, RZ, 0xc0, !PT ;  /* 0x0000ffff0b037812 */ /* 0x000fc600078ec0ff */
[----:B------:R-:W4:Y:S04]  /*34af0*/  LDL.LU R23, [R1+0x7c0] ;  /* 0x0007c00001177983 */ /* 0x000f280000300800 */
[----:B------:R-:W-:Y:S04]  /*34b00*/  STL [R1+0x84], R27 ;  /* 0x0000841b01007387 */ /* 0x000fe80000100800 */
[----:B------:R-:W-:Y:S01]  /*34b10*/  STL [R1+0xe4], R25 ;  /* 0x0000e41901007387 */ /* 0x000fe20000100800 */
[----:B------:R-:W-:-:S03]  /*34b20*/  LOP3.LUT R4, R16, 0xffff, RZ, 0xc0, !PT ;  /* 0x0000ffff10047812 */ /* 0x000fc600078ec0ff */
[----:B------:R-:W-:Y:S04]  /*34b30*/  STL [R1+0x88], R15 ;  /* 0x0000880f01007387 */ /* 0x000fe80000100800 */
[----:B------:R-:W-:Y:S04]  /*34b40*/  STL [R1+0x80], R3 ;  /* 0x0000800301007387 */ /* 0x000fe80000100800 */
[----:B------:R-:W-:Y:S01]  /*34b50*/  STL [R1+0xe0], R28 ;  /* 0x0000e01c01007387 */ /* 0x000fe20000100800 */
[----:B------:R-:W-:-:S03]  /*34b60*/  LOP3.LUT R11, R20, 0xffff, RZ, 0xc0, !PT ;  /* 0x0000ffff140b7812 */ /* 0x000fc600078ec0ff */
[----:B------:R-:W4:Y:S04]  /*34b70*/  LDL.LU R16, [R1+0x1f8] ;  /* 0x0001f80001107983 */ /* 0x000f280000300800 */
[----:B------:R-:W-:Y:S04]  /*34b80*/  STL [R1+0xcc], R4 ;  /* 0x0000cc0401007387 */ /* 0x000fe80000100800 */
[----:B------:R-:W4:Y:S01]  /*34b90*/  LDL.LU R20, [R1+0x1f4] ;  /* 0x0001f40001147983 */ /* 0x000f220000300800 */
[----:B------:R-:W-:-:S03]  /*34ba0*/  LOP3.LUT R5, R21, 0xffff, RZ, 0xc0, !PT ;  /* 0x0000ffff15057812 */ /* 0x000fc600078ec0ff */
[----:B--2---:R-:W2:Y:S04]  /*34bb0*/  LDL.LU R24, [R1+0x1b4] ;  /* 0x0001b40001187983 */ /* 0x004ea80000300800 */
[----:B------:R-:W-:Y:S01]  /*34bc0*/  STL [R1+0x68], R11 ;  /* 0x0000680b01007387 */ /* 0x000fe20000100800 */
[----:B-1----:R-:W-:-:S03]  /*34bd0*/  LOP3.LUT R0, R6, 0xffff, RZ, 0xc0, !PT ;  /* 0x0000ffff06007812 */ /* 0x002fc600078ec0ff */
[----:B------:R-:W2:Y:S01]  /*34be0*/  LDL.LU R19, [R1+0x1b0] ;  /* 0x0001b00001137983 */ /* 0x000ea20000300800 */
[----:B------:R-:W-:-:S03]  /*34bf0*/  LOP3.LUT R2, R7, 0xffff, RZ, 0xc0, !PT ;  /* 0x0000ffff07027812 */ /* 0x000fc600078ec0ff */
[----:B------:R-:W2:Y:S04]  /*34c00*/  LDL.LU R29, [R1+0xd4] ;  /* 0x0000d400011d7983 */ /* 0x000ea80000300800 */
[----:B------:R1:W-:Y:S04]  /*34c10*/  STL [R1+0x48], R5 ;  /* 0x0000480501007387 */ /* 0x0003e80000100800 */
[----:B------:R-:W2:Y:S04]  /*34c20*/  LDL.LU R21, [R1+0xd0] ;  /* 0x0000d00001157983 */ /* 0x000ea80000300800 */
[----:B------:R-:W-:Y:S04]  /*34c30*/  STL [R1+0x4b0], R0 ;  /* 0x0004b00001007387 */ /* 0x000fe80000100800 */
[----:B------:R-:W-:Y:S01]  /*34c40*/  STL [R1+0x54], R2 ;  /* 0x0000540201007387 */ /* 0x000fe20000100800 */
[----:B------:R-:W-:-:S02]  /*34c50*/  PRMT R7, R27, 0x3340, R15 ;  /* 0x000033401b077816 */ /* 0x000fc4000000000f */
[----:B-1----:R-:W-:Y:S02]  /*34c60*/  PRMT R5, R5, 0x3340, R8 ;  /* 0x0000334005057816 */ /* 0x002fe40000000008 */
[----:B------:R-:W-:-:S04]  /*34c70*/  LOP3.LUT R14, R14, 0xffff, RZ, 0xc0, !PT ;  /* 0x0000ffff0e0e7812 */ /* 0x000fc800078ec0ff */
[----:B------:R-:W-:Y:S01]  /*34c80*/  PRMT R6, R11, 0x3340, R14 ;  /* 0x000033400b067816 */ /* 0x000fe2000000000e */
[----:B------:R-:W-:Y:S04]  /*34c90*/  STL [R1+0x4c], R14 ;  /* 0x00004c0e01007387 */ /* 0x000fe80000100800 */
[----:B------:R1:W-:Y:S04]  /*34ca0*/  STL [R1+0x44], R8 ;  /* 0x0000440801007387 */ /* 0x0003e80000100800 */
[----:B------:R-:W2:Y:S04]  /*34cb0*/  LDL.LU R11, [R1+0x23f4] ;  /* 0x0023f400010b7983 */ /* 0x000ea80000300800 */
[----:B------:R-:W2:Y:S04]  /*34cc0*/  LDL.LU R15, [R1+0x23f0] ;  /* 0x0023f000010f7983 */ /* 0x000ea80000300800 */
[----:B------:R-:W2:Y:S01]  /*34cd0*/  LDL.LU R27, [R1+0x23ec] ;  /* 0x0023ec00011b7983 */ /* 0x000ea20000300800 */
[----:B-1----:R-:W-:-:S03]  /*34ce0*/  PRMT R8, R25, 0x3340, R28 ;  /* 0x0000334019087816 */ /* 0x002fc6000000001c */
[----:B------:R-:W2:Y:S01]  /*34cf0*/  LDL.LU R28, [R1+0x23e8] ;  /* 0x0023e800011c7983 */ /* 0x000ea20000300800 */
[--C-:B------:R-:W-:Y:S02]  /*34d00*/  PRMT R0, R0, 0x3340, R1.reuse ;  /* 0x0000334000007816 */ /* 0x100fe40000000001 */
[--C-:B------:R-:W-:Y:S02]  /*34d10*/  PRMT R2, R2, 0x3340, R1.reuse ;  /* 0x0000334002027816 */ /* 0x100fe40000000001 */
[--C-:B------:R-:W-:Y:S02]  /*34d20*/  PRMT R3, R3, 0x3340, R1.reuse ;  /* 0x0000334003037816 */ /* 0x100fe40000000001 */
[----:B------:R-:W-:Y:S02]  /*34d30*/  PRMT R0, R5, 0x5410, R0 ;  /* 0x0000541005007816 */ /* 0x000fe40000000000 */
[----:B------:R-:W-:Y:S02]  /*34d40*/  PRMT R4, R4, 0x3340, R1 ;  /* 0x0000334004047816 */ /* 0x000fe40000000001 */
[----:B------:R-:W-:-:S02]  /*34d50*/  PRMT R5, R6, 0x5410, R2 ;  /* 0x0000541006057816 */ /* 0x000fc40000000002 */
[----:B------:R-:W-:Y:S01]  /*34d60*/  PRMT R2, R7, 0x5410, R3 ;  /* 0x0000541007027816 */ /* 0x000fe20000000003 */
[----:B------:R1:W-:Y:S04]  /*34d70*/  STL [R1+0x4c0], R0 ;  /* 0x0004c00001007387 */ /* 0x0003e80000100800 */
[----:B------:R3:W-:Y:S04]  /*34d80*/  STL [R1+0x4bc], R5 ;  /* 0x0004bc0501007387 */ /* 0x0007e80000100800 */
[----:B------:R-:W-:Y:S01]  /*34d90*/  STL [R1+0x4b8], R2 ;  /* 0x0004b80201007387 */ /* 0x000fe20000100800 */
[----:B-1----:R-:W-:-:S02]  /*34da0*/  PRMT R0, R8, 0x5410, R4 ;  /* 0x0000541008007816 */ /* 0x002fc40000000004 */
[----:B---3--:R-:W-:-:S03]  /*34db0*/  LOP3.LUT R5, R26, 0xffff, RZ, 0xc0, !PT ;  /* 0x0000ffff1a057812 */ /* 0x008fc600078ec0ff */
[----:B------:R2:W-:Y:S04]  /*34dc0*/  STL [R1+0x4b4], R0 ;  /* 0x0004b40001007387 */ /* 0x0005e80000100800 */
[----:B------:R-:W3:Y:S01]  /*34dd0*/  LDL.LU R26, [R1+0x840] ;  /* 0x00084000011a7983 */ /* 0x000ee20000300800 */
[----:B----4-:R-:W-:-:S03]  /*34de0*/  LOP3.LUT R6, R23, 0xffff, RZ, 0xc0, !PT ;  /* 0x0000ffff17067812 */ /* 0x010fc600078ec0ff */
[----:B------:R-:W4:Y:S04]  /*34df0*/  LDL.LU R25, [R1+0x754] ;  /* 0x0007540001197983 */ /* 0x000f280000300800 */
[----:B------:R1:W-:Y:S04]  /*34e00*/  STL [R1+0x40], R5 ;  /* 0x0000400501007387 */ /* 0x0003e80000100800 */
[----:B------:R-:W4:Y:S04]  /*34e10*/  LDL.LU R23, [R1+0x750] ;  /* 0x0007500001177983 */ /* 0x000f280000300800 */
[----:B------:R0:W-:Y:S04]  /*34e20*/  STL [R1+0xa0], R6 ;  /* 0x0000a00601007387 */ /* 0x0001e80000100800 */
[----:B------:R-:W4:Y:S01]  /*34e30*/  LDL.LU R14, [R1+0x1f0] ;  /* 0x0001f000010e7983 */ /* 0x000f220000300800 */
[----:B------:R-:W-:-:S02]  /*34e40*/  LOP3.LUT R16, R16, 0xffff, RZ, 0xc0, !PT ;  /* 0x0000ffff10107812 */ /* 0x000fc400078ec0ff */
[----:B------:R-:W-:Y:S02]  /*34e50*/  LOP3.LUT R20, R20, 0xffff, RZ, 0xc0, !PT ;  /* 0x0000ffff14147812 */ /* 0x000fe400078ec0ff */
[----:B--2---:R-:W-:Y:S01]  /*34e60*/  LOP3.LUT R0, R24, 0xffff, RZ, 0xc0, !PT ;  /* 0x0000ffff18007812 */ /* 0x004fe200078ec0ff */
[----:B------:R2:W-:Y:S04]  /*34e70*/  STL [R1+0x1c], R16 ;  /* 0x00001c1001007387 */ /* 0x0005e80000100800 */
[----:B------:R-:W4:Y:S01]  /*34e80*/  LDL.LU R24, [R1+0x1e4] ;  /* 0x0001e40001187983 */ /* 0x000f220000300800 */
[----:B------:R-:W-:-:S03]  /*34e90*/  LOP3.LUT R2, R19, 0xffff, RZ, 0xc0, !PT ;  /* 0x0000ffff13027812 */ /* 0x000fc600078ec0ff */
[----:B------:R-:W-:Y:S01]  /*34ea0*/  STL [R1+0x18], R0 ;  /* 0x0000180001007387 */ /* 0x000fe20000100800 */
[----:B------:R-:W-:-:S03]  /*34eb0*/  LOP3.LUT R7, R29, 0xffff, RZ, 0xc0, !PT ;  /* 0x0000ffff1d077812 */ /* 0x000fc600078ec0ff */
[----:B------:R0:W-:Y:S01]  /*34ec0*/  STL [R1+0xa4], R20 ;  /* 0x0000a41401007387 */ /* 0x0001e20000100800 */
[----:B------:R-:W-:-:S03]  /*34ed0*/  LOP3.LUT R8, R21, 0xffff, RZ, 0xc0, !PT ;  /* 0x0000ffff15087812 */ /* 0x000fc600078ec0ff */
[----:B------:R-:W-:Y:S04]  /*34ee0*/  STL [R1+0x4a4], R2 ;  /* 0x0004a40201007387 */ /* 0x000fe80000100800 */
[----:B------:R-:W4:Y:S04]  /*34ef0*/  LDL.LU R19, [R1+0x7c] ;  /* 0x00007c0001137983 */ /* 0x000f280000300800 */
[----:B------:R-:W4:Y:S04]  /*34f00*/  LDL.LU R29, [R1+0x78] ;  /* 0x00007800011d7983 */ /* 0x000f280000300800 */
[----:B------:R2:W-:Y:S04]  /*34f10*/  STL [R1+0xd4], R7 ;  /* 0x0000d40701007387 */ /* 0x0005e80000100800 */
[----:B------:R-:W-:Y:S01]  /*34f20*/  STL [R1+0x98], R8 ;  /* 0x0000980801007387 */ /* 0x000fe20000100800 */
[----:B-1----:R-:W-:-:S02]  /*34f30*/  PRMT R5, R5, 0x3340, R16 ;  /* 0x0000334005057816 */ /* 0x002fc40000000010 */
[----:B0-----:R-:W-:Y:S02]  /*34f40*/  PRMT R6, R6, 0x3340, R20 ;  /* 0x0000334006067816 */ /* 0x001fe40000000014 */
[----:B------:R-:W-:Y:S02]  /*34f50*/  LOP3.LUT R3, R11, 0xffff, RZ, 0xc0, !PT ;  /* 0x0000ffff0b037812 */ /* 0x000fe400078ec0ff */
[----:B------:R-:W-:Y:S02]  /*34f60*/  LOP3.LUT R27, R27, 0xffff, RZ, 0xc0, !PT ;  /* 0x0000ffff1b1b7812 */ /* 0x000fe400078ec0ff */
[----:B------:R-:W-:Y:S02]  /*34f70*/  LOP3.LUT R21, R28, 0xffff, RZ, 0xc0, !PT ;  /* 0x0000ffff1c157812 */ /* 0x000fe400078ec0ff */
[----:B------:R-:W4:Y:S04]  /*34f80*/  LDL.LU R28, [R1+0x838] ;  /* 0x00083800011c7983 */ /* 0x000f280000300800 */
[----:B------:R0:W-:Y:S04]  /*34f90*/  STL [R1+0xd0], R21 ;  /* 0x0000d01501007387 */ /* 0x0001e80000100800 */
[----:B------:R-:W-:Y:S04]  /*34fa0*/  STL [R1+0x94], R27 ;  /* 0x0000941b01007387 */ /* 0x000fe80000100800 */
[----:B------:R1:W-:Y:S04]  /*34fb0*/  STL [R1+0x8c], R3 ;  /* 0x00008c0301007387 */ /* 0x0003e80000100800 */
[----:B------:R-:W-:Y:S04]  /*34fc0*/  STL [R1+0x2394], R12 ;  /* 0x0023940c01007387 */ /* 0x000fe80000100800 */
[----:B--2---:R-:W2:Y:S04]  /*34fd0*/  LDL.LU R16, [R1+0x23e4] ;  /* 0x0023e40001107983 */ /* 0x004ea80000300800 */
[----:B------:R-:W2:Y:S01]  /*34fe0*/  LDL.LU R20, [R1+0x23e0] ;  /* 0x0023e00001147983 */ /* 0x000ea20000300800 */
[----:B------:R-:W-:-:S03]  /*34ff0*/  PRMT R7, R7, 0x3340, R21 ;  /* 0x0000334007077816 */ /* 0x000fc60000000015 */
[----:B0-----:R-:W2:Y:S01]  /*35000*/  LDL.LU R21, [R1+0x23dc] ;  /* 0x0023dc0001157983 */ /* 0x001ea20000300800 */
[--C-:B------:R-:W-:Y:S02]  /*35010*/  PRMT R0, R0, 0x3340, R1.reuse ;  /* 0x0000334000007816 */ /* 0x100fe40000000001 */
[--C-:B------:R-:W-:Y:S02]  /*35020*/  PRMT R2, R2, 0x3340, R1.reuse ;  /* 0x0000334002027816 */ /* 0x100fe40000000001 */
[--C-:B-1----:R-:W-:Y:S02]  /*35030*/  PRMT R3, R3, 0x3340, R1.reuse ;  /* 0x0000334003037816 */ /* 0x102fe40000000001 */
[----:B------:R-:W-:Y:S02]  /*35040*/  PRMT R0, R5, 0x5410, R0 ;  /* 0x0000541005007816 */ /* 0x000fe40000000000 */
[----:B------:R-:W-:Y:S02]  /*35050*/  PRMT R4, R12, 0x3340, R1 ;  /* 0x000033400c047816 */ /* 0x000fe40000000001 */
[----:B------:R-:W-:-:S02]  /*35060*/  PRMT R8, R8, 0x3340, R27 ;  /* 0x0000334008087816 */ /* 0x000fc4000000001b */
[----:B------:R-:W-:Y:S02]  /*35070*/  PRMT R5, R6, 0x5410, R2 ;  /* 0x0000541006057816 */ /* 0x000fe40000000002 */
[----:B------:R-:W-:Y:S01]  /*35080*/  PRMT R2, R7, 0x5410, R3 ;  /* 0x0000541007027816 */ /* 0x000fe20000000003 */
[----:B------:R0:W-:Y:S04]  /*35090*/  STL [R1+0x4ac], R0 ;  /* 0x0004ac0001007387 */ /* 0x0001e80000100800 */
[----:B------:R1:W-:Y:S01]  /*350a0*/  STL [R1+0x4a8], R5 ;  /* 0x0004a80501007387 */ /* 0x0003e20000100800 */
[----:B---3--:R-:W-:Y:S02]  /*350b0*/  LOP3.LUT R26, R26, 0xffff, RZ, 0xc0, !PT ;  /* 0x0000ffff1a1a7812 */ /* 0x008fe400078ec0ff */
[----:B----4-:R-:W-:-:S02]  /*350c0*/  LOP3.LUT R25, R25, 0xffff, RZ, 0xc0, !PT ;  /* 0x0000ffff19197812 */ /* 0x010fc400078ec0ff */
[----:B0-----:R-:W-:Y:S01]  /*350d0*/  PRMT R0, R8, 0x5410, R4 ;  /* 0x0000541008007816 */ /* 0x001fe20000000004 */
[----:B------:R-:W-:Y:S01]  /*350e0*/  STL [R1+0x4a0], R2 ;  /* 0x0004a00201007387 */ /* 0x000fe20000100800 */
[----:B------:R-:W-:Y:S02]  /*350f0*/  LOP3.LUT R6, R14, 0xffff, RZ, 0xc0, !PT ;  /* 0x0000ffff0e067812 */ /* 0x000fe400078ec0ff */
[----:B------:R-:W-:Y:S01]  /*35100*/  LOP3.LUT R23, R23, 0xffff, RZ, 0xc0, !PT ;  /* 0x0000ffff17177812 */ /* 0x000fe200078ec0ff */
[----:B------:R0:W-:Y:S04]  /*35110*/  STL [R1+0x49c], R0 ;  /* 0x00049c0001007387 */ /* 0x0001e80000100800 */
[----:B------:R-:W-:Y:S04]  /*35120*/  STL [R1+0x110], R26 ;  /* 0x0001101a01007387 */ /* 0x000fe80000100800 */
[----:B------:R-:W-:Y:S01]  /*35130*/  STL [R1+0x114], R25 ;  /* 0x0001141901007387 */ /* 0x000fe20000100800 */
[----:B------:R-:W-:-:S02]  /*35140*/  LOP3.LUT R7, R24, 0xffff, RZ, 0xc0, !PT ;  /* 0x0000ffff18077812 */ /* 0x000fc400078ec0ff */
[----:B-1----:R-:W-:Y:S02]  /*35150*/  LOP3.LUT R5, R9, 0xffff, RZ, 0xc0, !PT ;  /* 0x0000ffff09057812 */ /* 0x002fe400078ec0ff */
[----:B0-----:R-:W-:Y:S02]  /*35160*/  LOP3.LUT R0, R10, 0xffff, RZ, 0xc0, !PT ;  /* 0x0000ffff0a007812 */ /* 0x001fe400078ec0ff */
[----:B------:R-:W-:Y:S02]  /*35170*/  LOP3.LUT R27, R19, 0xffff, RZ, 0xc0, !PT ;  /* 0x0000ffff131b7812 */ /* 0x000fe400078ec0ff */
[----:B------:R-:W-:Y:S02]  /*35180*/  PRMT R4, R0, 0x3340, R1 ;  /* 0x0000334000047816 */ /* 0x000fe40000000001 */
[----:B------:R-:W-:Y:S02]  /*35190*/  PRMT R10, R26, 0x3340, R25 ;  /* 0x000033401a0a7816 */ /* 0x000fe40000000019 */
[----:B------:R-:W-:-:S05]  /*351a0*/  LOP3.LUT R11, R28, 0xffff, RZ, 0xc0, !PT ;  /* 0x0000ffff1c0b7812 */ /* 0x000fca00078ec0ff */
[----:B------:R-:W-:Y:S04]  /*351b0*/  STL [R1+0xec], R11 ;  /* 0x0000ec0b01007387 */ /* 0x000fe80000100800 */
[----:B------:R-:W-:Y:S04]  /*351c0*/  STL [R1+0x100], R6 ;  /* 0x0001000601007387 */ /* 0x000fe80000100800 */
[----:B------:R-:W-:Y:S04]  /*351d0*/  STL [R1+0x104], R23 ;  /* 0x0001041701007387 */ /* 0x000fe80000100800 */
[----:B------:R-:W3:Y:S04]  /*351e0*/  LDL.LU R24, [R1+0x6e0] ;  /* 0x0006e00001187983 */ /* 0x000ee80000300800 */
[----:B------:R-:W-:Y:S04]  /*351f0*/  STL [R1+0xc4], R7 ;  /* 0x0000c40701007387 */ /* 0x000fe80000100800 */
[----:B------:R-:W4:Y:S04]  /*35200*/  LDL.LU R12, [R1+0xfc] ;  /* 0x0000fc00010c7983 */ /* 0x000f280000300800 */
[----:B------:R-:W4:Y:S04]  /*35210*/  LDL.LU R14, [R1+0xb0] ;  /* 0x0000b000010e7983 */ /* 0x000f280000300800 */
[----:B------:R-:W4:Y:S01]  /*35220*/  LDL.LU R19, [R1+0x24] ;  /* 0x0000240001137983 */ /* 0x000f220000300800 */
[----:B--2---:R-:W-:-:S02]  /*35230*/  LOP3.LUT R2, R21, 0xffff, RZ, 0xc0, !PT ;  /* 0x0000ffff15027812 */ /* 0x004fc400078ec0ff */
[----:B------:R-:W-:Y:S01]  /*35240*/  LOP3.LUT R3, R20, 0xffff, RZ, 0xc0, !PT ;  /* 0x0000ffff14037812 */ /* 0x000fe200078ec0ff */
[----:B------:R-:W2:Y:S04]  /*35250*/  LDL.LU R21, [R1+0x180] ;  /* 0x0001800001157983 */ /* 0x000ea80000300800 */
[----:B------:R-:W-:Y:S04]  /*35260*/  STL [R1+0x490], R5 ;  /* 0x0004900501007387 */ /* 0x000fe80000100800 */
[----:B------:R-:W2:Y:S04]  /*35270*/  LDL.LU R20, [R1+0x1d8] ;  /* 0x0001d80001147983 */ /* 0x000ea80000300800 */
[----:B------:R0:W-:Y:S01]  /*35280*/  STL [R1+0x2398], R0 ;  /* 0x0023980001007387 */ /* 0x0001e20000100800 */
[----:B------:R-:W-:-:S03]  /*35290*/  LOP3.LUT R28, R29, 0xffff, RZ, 0xc0, !PT ;  /* 0x0000ffff1d1c7812 */ /* 0x000fc600078ec0ff */
[----:B0-----:R-:W2:Y:S04]  /*352a0*/  LDL.LU R0, [R1+0x7d0] ;  /* 0x0007d00001007983 */ /* 0x001ea80000300800 */
[----:B------:R-:W2:Y:S04]  /*352b0*/  LDL.LU R29, [R1+0x20] ;  /* 0x00002000011d7983 */ /* 0x000ea80000300800 */
[----:B------:R-:W-:Y:S04]  /*352c0*/  STL [R1+0x23a4], R28 ;  /* 0x0023a41c01007387 */ /* 0x000fe80000100800 */
[----:B------:R-:W-:Y:S04]  /*352d0*/  STL [R1+0x23a0], R3 ;  /* 0x0023a00301007387 */ /* 0x000fe80000100800 */
[----:B------:R-:W-:Y:S04]  /*352e0*/  STL [R1+0x23ac], R27 ;  /* 0x0023ac1b01007387 */ /* 0x000fe80000100800 */
[----:B------:R0:W-:Y:S04]  /*352f0*/  STL [R1+0x23a8], R2 ;  /* 0x0023a80201007387 */ /* 0x0001e80000100800 */
[----:B------:R-:W2:Y:S04]  /*35300*/  LDL.LU R25, [R1+0x23d8] ;  /* 0x0023d80001197983 */ /* 0x000ea80000300800 */
[----:B------:R-:W2:Y:S01]  /*35310*/  LDL.LU R26, [R1+0x23d4] ;  /* 0x0023d400011a7983 */ /* 0x000ea20000300800 */
[----:B------:R-:W-:-:S03]  /*35320*/  PRMT R11, R11, 0x3340, R23 ;  /* 0x000033400b0b7816 */ /* 0x000fc60000000017 */
[----:B------:R-:W2:Y:S01]  /*35330*/  LDL.LU R23, [R1+0x23d0] ;  /* 0x0023d00001177983 */ /* 0x000ea20000300800 */
[----:B------:R-:W-:Y:S02]  /*35340*/  PRMT R5, R5, 0x3340, R1 ;  /* 0x0000334005057816 */ /* 0x000fe40000000001 */
[----:B------:R-:W-:Y:S02]  /*35350*/  PRMT R8, R28, 0x3340, R3 ;  /* 0x000033401c087816 */ /* 0x000fe40000000003 */
[----:B------:R-:W-:Y:S02]  /*35360*/  PRMT R9, R27, 0x3340, R2 ;  /* 0x000033401b097816 */ /* 0x000fe40000000002 */
[----:B------:R-:W-:Y:S02]  /*35370*/  PRMT R6, R6, 0x3340, R1 ;  /* 0x0000334006067816 */ /* 0x000fe40000000001 */
[----:B0-----:R-:W-:Y:S02]  /*35380*/  PRMT R2, R8, 0x5410, R5 ;  /* 0x0000541008027816 */ /* 0x001fe40000000005 */
[----:B------:R-:W-:-:S02]  /*35390*/  PRMT R7, R7, 0x3340, R1 ;  /* 0x0000334007077816 */ /* 0x000fc40000000001 */
[----:B------:R-:W-:Y:S02]  /*353a0*/  PRMT R4, R9, 0x5410, R4 ;  /* 0x0000541009047816 */ /* 0x000fe40000000004 */
[----:B------:R-:W-:Y:S01]  /*353b0*/  PRMT R3, R10, 0x5410, R6 ;  /* 0x000054100a037816 */ /* 0x000fe20000000006 */
[----:B------:R0:W-:Y:S04]  /*353c0*/  STL [R1+0x498], R2 ;  /* 0x0004980201007387 */ /* 0x0001e80000100800 */
[----:B------:R-:W-:Y:S04]  /*353d0*/  STL [R1+0x494], R4 ;  /* 0x0004940401007387 */ /* 0x000fe80000100800 */
[----:B------:R-:W-:Y:S01]  /*353e0*/  STL [R1+0x48c], R3 ;  /* 0x00048c0301007387 */ /* 0x000fe20000100800 */
[----:B0-----:R-:W-:-:S05]  /*353f0*/  PRMT R2, R11, 0x5410, R7 ;  /* 0x000054100b027816 */ /* 0x001fca0000000007 */
[----:B------:R4:W-:Y:S01]  /*35400*/  STL [R1+0x488], R2 ;  /* 0x0004880201007387 */ /* 0x0009e20000100800 */
[----:B------:R-:W-:Y:S02]  /*35410*/  LOP3.LUT R5, R16, 0xffff, RZ, 0xc0, !PT ;  /* 0x0000ffff10057812 */ /* 0x000fe400078ec0ff */
[----:B------:R-:W-:Y:S02]  /*35420*/  LOP3.LUT R7, R13, 0xffff, RZ, 0xc0, !PT ;  /* 0x0000ffff0d077812 */ /* 0x000fe400078ec0ff */
[----:B---3--:R-:W-:Y:S02]  /*35430*/  LOP3.LUT R24, R24, 0xffff, RZ, 0xc0, !PT ;  /* 0x0000ffff18187812 */ /* 0x008fe400078ec0ff */
[----:B----4-:R-:W-:Y:S02]  /*35440*/  LOP3.LUT R2, R12, 0xffff, RZ, 0xc0, !PT ;  /* 0x0000ffff0c027812 */ /* 0x010fe400078ec0ff */
[----:B--2---:R-:W-:Y:S02]  /*35450*/  LOP3.LUT R9, R21, 0xffff, RZ, 0xc0, !PT ;  /* 0x0000ffff15097812 */ /* 0x004fe400078ec0ff */
[----:B------:R-:W-:-:S02]  /*35460*/  LOP3.LUT R4, R20, 0xffff, RZ, 0xc0, !PT ;  /* 0x0000ffff14047812 */ /* 0x000fc400078ec0ff */
[----:B------:R-:W-:Y:S02]  /*35470*/  LOP3.LUT R21, R19, 0xffff, RZ, 0xc0, !PT ;  /* 0x0000ffff13157812 */ /* 0x000fe400078ec0ff */
[----:B------:R-:W-:Y:S02]  /*35480*/  LOP3.LUT R11, R14, 0xffff, RZ, 0xc0, !PT ;  /* 0x0000ffff0e0b7812 */ /* 0x000fe400078ec0ff */
[----:B------:R-:W-:-:S05]  /*35490*/  LOP3.LUT R8, R0, 0xffff, RZ, 0xc0, !PT ;  /* 0x0000ffff00087812 */ /* 0x000fca00078ec0ff */
[----:B------:R-:W-:Y:S04]  /*354a0*/  STL [R1+0xc0], R8 ;  /* 0x0000c00801007387 */ /* 0x000fe80000100800 */
[----:B------:R-:W-:Y:S04]  /*354b0*/  STL [R1+0xc8], R24 ;  /* 0x0000c81801007387 */ /* 0x000fe80000100800 */
[----:B------:R-:W-:Y:S04]  /*354c0*/  STL [R1+0x7c], R4 ;  /* 0x00007c0401007387 */ /* 0x000fe80000100800 */
[----:B------:R0:W-:Y:S04]  /*354d0*/  STL [R1+0x120], R9 ;  /* 0x0001200901007387 */ /* 0x0001e80000100800 */
[----:B------:R-:W2:Y:S04]  /*354e0*/  LDL R27, [R1+0x844] ;  /* 0x00084400011b7983 */ /* 0x000ea80000100800 */
[----:B------:R-:W-:Y:S04]  /*354f0*/  STL [R1+0xac], R2 ;  /* 0x0000ac0201007387 */ /* 0x000fe80000100800 */
[----:B------:R-:W-:Y:S04]  /*35500*/  STL [R1+0x118], R21 ;  /* 0x0001181501007387 */ /* 0x000fe80000100800 */
[----:B------:R-:W3:Y:S04]  /*35510*/  LDL.LU R3, [R1+0x7e0] ;  /* 0x0007e00001037983 */ /* 0x000ee80000300800 */
[----:B------:R-:W-:Y:S04]  /*35520*/  STL [R1+0x144], R11 ;  /* 0x0001440b01007387 */ /* 0x000fe80000100800 */
[----:B------:R-:W4:Y:S01]  /*35530*/  LDL R14, [R1+0x7d4] ;  /* 0x0007d400010e7983 */ /* 0x000f220000100800 */
[----:B------:R-:W-:-:S03]  /*35540*/  LOP3.LUT R10, R29, 0xffff, RZ, 0xc0, !PT ;  /* 0x0000ffff1d0a7812 */ /* 0x000fc600078ec0ff */
[----:B------:R-:W4:Y:S01]  /*35550*/  LDL.LU R0, [R1+0x764] ;  /* 0x0007640001007983 */ /* 0x000f220000300800 */
[----:B------:R-:W-:-:S03]  /*35560*/  LOP3.LUT R29, R23, 0xffff, RZ, 0xc0, !PT ;  /* 0x0000ffff171d7812 */ /* 0x000fc600078ec0ff */
[----:B------:R-:W4:Y:S04]  /*35570*/  LDL.LU R23, [R1+0x848] ;  /* 0x0008480001177983 */ /* 0x000f280000300800 */
[----:B------:R1:W-:Y:S01]  /*35580*/  STL [R1+0x78], R10 ;  /* 0x0000780a01007387 */ /* 0x0003e20000100800 */
[----:B------:R-:W-:-:S03]  /*35590*/  LOP3.LUT R20, R15, 0xffff, RZ, 0xc0, !PT ;  /* 0x0000ffff0f147812 */ /* 0x000fc600078ec0ff */
[----:B------:R0:W-:Y:S04]  /*355a0*/  STL [R1+0x13c], R29 ;  /* 0x00013c1d01007387 */ /* 0x0001e80000100800 */
[----:B------:R0:W-:Y:S04]  /*355b0*/  STL [R1+0xb0], R5 ;  /* 0x0000b00501007387 */ /* 0x0001e80000100800 */
[----:B------:R-:W4:Y:S04]  /*355c0*/  LDL.LU R12, [R1+0x760] ;  /* 0x00076000010c7983 */ /* 0x000f280000300800 */
[----:B------:R1:W-:Y:S04]  /*355d0*/  STL [R1+0x12c], R7 ;  /* 0x00012c0701007387 */ /* 0x0003e80000100800 */
[----:B------:R-:W4:Y:S04]  /*355e0*/  LDL R19, [R1+0x6f4] ;  /* 0x0006f40001137983 */ /* 0x000f280000100800 */
[----:B------:R-:W-:Y:S01]  /*355f0*/  STL [R1+0x23b0], R20 ;  /* 0x0023b01401007387 */ /* 0x000fe20000100800 */
[----:B0-----:R-:W-:-:S02]  /*35600*/  PRMT R9, R9, 0x3340, R21 ;  /* 0x0000334009097816 */ /* 0x001fc40000000015 */
[----:B-1----:R-:W-:Y:S02]  /*35610*/  PRMT R10, R2, 0x3340, R10 ;  /* 0x00003340020a7816 */ /* 0x002fe4000000000a */
[----:B------:R-:W4:Y:S04]  /*35620*/  LDL.LU R2, [R1+0x6f0] ;  /* 0x0006f00001027983 */ /* 0x000f280000300800 */
[----:B------:R-:W4:Y:S04]  /*35630*/  LDL.LU R21, [R1+0x20c] ;  /* 0x00020c0001157983 */ /* 0x000f280000300800 */
[----:B------:R-:W4:Y:S01]  /*35640*/  LDL.LU R28, [R1+0x208] ;  /* 0x00020800011c7983 */ /* 0x000f220000300800 */
[----:B------:R-:W-:-:S02]  /*35650*/  PRMT R8, R8, 0x3340, R24 ;  /* 0x0000334008087816 */ /* 0x000fc40000000018 */
[----:B------:R-:W-:Y:S01]  /*35660*/  PRMT R11, R11, 0x3340, R29 ;  /* 0x000033400b0b7816 */ /* 0x000fe2000000001d */
[----:B------:R-:W4:Y:S04]  /*35670*/  LDL.LU R24, [R1+0x1e8] ;  /* 0x0001e80001187983 */ /* 0x000f280000300800 */
[----:B------:R-:W4:Y:S01]  /*35680*/  LDL.LU R29, [R1+0x1e0] ;  /* 0x0001e000011d7983 */ /* 0x000f220000300800 */
[--C-:B------:R-:W-:Y:S02]  /*35690*/  PRMT R4, R4, 0x3340, R1.reuse ;  /* 0x0000334004047816 */ /* 0x100fe40000000001 */
[--C-:B------:R-:W-:Y:S02]  /*356a0*/  PRMT R5, R5, 0x3340, R1.reuse ;  /* 0x0000334005057816 */ /* 0x100fe40000000001 */
[----:B------:R-:W-:-:S02]  /*356b0*/  PRMT R6, R20, 0x3340, R1 ;  /* 0x0000334014067816 */ /* 0x000fc40000000001 */
[----:B------:R-:W-:Y:S02]  /*356c0*/  PRMT R4, R8, 0x5410, R4 ;  /* 0x0000541008047816 */ /* 0x000fe40000000004 */
[----:B------:R-:W-:Y:S02]  /*356d0*/  PRMT R8, R9, 0x5410, R5 ;  /* 0x0000541009087816 */ /* 0x000fe40000000005 */
[----:B------:R-:W-:Y:S02]  /*356e0*/  PRMT R7, R7, 0x3340, R1 ;  /* 0x0000334007077816 */ /* 0x000fe40000000001 */
[----:B------:R-:W-:Y:S01]  /*356f0*/  PRMT R5, R10, 0x5410, R6 ;  /* 0x000054100a057816 */ /* 0x000fe20000000006 */
[----:B------:R0:W-:Y:S04]  /*35700*/  STL [R1+0x484], R4 ;  /* 0x0004840401007387 */ /* 0x0001e80000100800 */
[----:B------:R1:W-:Y:S04]  /*35710*/  STL [R1+0x480], R8 ;  /* 0x0004800801007387 */ /* 0x0003e80000100800 */
[----:B------:R1:W-:Y:S01]  /*35720*/  STL [R1+0x47c], R5 ;  /* 0x00047c0501007387 */ /* 0x0003e20000100800 */
[----:B0-----:R-:W-:-:S05]  /*35730*/  PRMT R4, R11, 0x5410, R7 ;  /* 0x000054100b047816 */ /* 0x001fca0000000007 */
[----:B------:R0:W-:Y:S01]  /*35740*/  STL [R1+0x478], R4 ;  /* 0x0004780401007387 */ /* 0x0001e20000100800 */
[----:B--2---:R-:W-:Y:S02]  /*35750*/  LOP3.LUT R9, R27, 0xffff, RZ, 0xc0, !PT ;  /* 0x0000ffff1b097812 */ /* 0x004fe400078ec0ff */
[----:B---3--:R-:W-:Y:S02]  /*35760*/  LOP3.LUT R10, R3, 0xffff, RZ, 0xc0, !PT ;  /* 0x0000ffff030a7812 */ /* 0x008fe400078ec0ff */
[----:B----4-:R-:W-:Y:S02]  /*35770*/  LOP3.LUT R11, R14, 0xffff, RZ, 0xc0, !PT ;  /* 0x0000ffff0e0b7812 */ /* 0x010fe400078ec0ff */
[----:B-1----:R-:W-:Y:S02]  /*35780*/  LOP3.LUT R8, R23, 0xffff, RZ, 0xc0, !PT ;  /* 0x0000ffff17087812 */ /* 0x002fe400078ec0ff */
[----:B------:R-:W-:-:S03]  /*35790*/  LOP3.LUT R23, R0, 0xffff, RZ, 0xc0, !PT ;  /* 0x0000ffff00177812 */ /* 0x000fc600078ec0ff */
[----:B------:R1:W-:Y:S04]  /*357a0*/  STL [R1+0x24], R8 ;  /* 0x0000240801007387 */ /* 0x0003e80000100800 */
[----:B------:R-:W2:Y:S04]  /*357b0*/  LDL.LU R27, [R1+0x850] ;  /* 0x00085000011b7983 */ /* 0x000ea80000300800 */
[----:B------:R-:W-:Y:S04]  /*357c0*/  STL [R1+0x11c], R9 ;  /* 0x00011c0901007387 */ /* 0x000fe80000100800 */
[----:B------:R-:W3:Y:S04]  /*357d0*/  LDL.LU R14, [R1+0x84c] ;  /* 0x00084c00010e7983 */ /* 0x000ee80000300800 */
[----:B------:R-:W-:Y:S04]  /*357e0*/  STL [R1+0x140], R10 ;  /* 0x0001400a01007387 */ /* 0x000fe80000100800 */
[----:B------:R-:W-:Y:S01]  /*357f0*/  STL [R1+0x148], R11 ;  /* 0x0001480b01007387 */ /* 0x000fe20000100800 */
[----:B------:R-:W-:-:S03]  /*35800*/  LOP3.LUT R20, R12, 0xffff, RZ, 0xc0, !PT ;  /* 0x0000ffff0c147812 */ /* 0x000fc600078ec0ff */
[----:B------:R-:W4:Y:S04]  /*35810*/  LDL.LU R0, [R1+0x820] ;  /* 0x0008200001007983 */ /* 0x000f280000300800 */
[----:B------:R-:W-:Y:S01]  /*35820*/  STL [R1+0xa8], R23 ;  /* 0x0000a81701007387 */ /* 0x000fe20000100800 */
[----:B------:R-:W-:-:S03]  /*35830*/  LOP3.LUT R16, R19, 0xffff, RZ, 0xc0, !PT ;  /* 0x0000ffff13107812 */ /* 0x000fc600078ec0ff */
[----:B------:R-:W4:Y:S01]  /*35840*/  LDL.LU R3, [R1+0x7b4] ;  /* 0x0007b40001037983 */ /* 0x000f220000300800 */
[----:B------:R-:W-:-:S03]  /*35850*/  LOP3.LUT R15, R2, 0xffff, RZ, 0xc0, !PT ;  /* 0x0000ffff020f7812 */ /* 0x000fc600078ec0ff */
[----:B------:R-:W4:Y:S01]  /*35860*/  LDL.LU R12, [R1+0x7b0] ;  /* 0x0007b000010c7983 */ /* 0x000f220000300800 */
[----:B------:R-:W-:-:S03]  /*35870*/  LOP3.LUT R5, R28, 0xffff, RZ, 0xc0, !PT ;  /* 0x0000ffff1c057812 */ /* 0x000fc600078ec0ff */
[----:B------:R-:W-:Y:S04]  /*35880*/  STL [R1+0x124], R20 ;  /* 0x0001241401007387 */ /* 0x000fe80000100800 */
[----:B------:R-:W4:Y:S01]  /*35890*/  LDL.LU R19, [R1+0x740] ;  /* 0x0007400001137983 */ /* 0x000f220000300800 */
[----:B------:R-:W-:-:S03]  /*358a0*/  LOP3.LUT R6, R24, 0xffff, RZ, 0xc0, !PT ;  /* 0x0000ffff18067812 */ /* 0x000fc600078ec0ff */
[----:B------:R-:W-:Y:S04]  /*358b0*/  STL [R1+0x134], R16 ;  /* 0x0001341001007387 */ /* 0x000fe80000100800 */
[----:B------:R-:W-:Y:S01]  /*358c0*/  STL [R1+0x138], R15 ;  /* 0x0001380f01007387 */ /* 0x000fe20000100800 */
[----:B------:R-:W-:Y:S02]  /*358d0*/  LOP3.LUT R7, R29, 0xffff, RZ, 0xc0, !PT ;  /* 0x0000ffff1d077812 */ /* 0x000fe400078ec0ff */
[----:B------:R-:W-:Y:S01]  /*358e0*/  LOP3.LUT R21, R21, 0xffff, RZ, 0xc0, !PT ;  /* 0x0000ffff15157812 */ /* 0x000fe200078ec0ff */
[----:B------:R0:W-:Y:S04]  /*358f0*/  STL [R1+0xfc], R5 ;  /* 0x0000fc0501007387 */ /* 0x0001e80000100800 */
[----:B------:R-:W4:Y:S04]  /*35900*/  LDL.LU R2, [R1+0x1578] ;  /* 0x0015780001027983 */ /* 0x000f280000300800 */
[----:B------:R0:W-:Y:S04]  /*35910*/  STL [R1+0x128], R6 ;  /* 0x0001280601007387 */ /* 0x0001e80000100800 */
[----:B------:R-:W4:Y:S04]  /*35920*/  LDL.LU R29, [R1+0x6d0] ;  /* 0x0006d000011d7983 */ /* 0x000f280000300800 */
[----:B------:R0:W-:Y:S04]  /*35930*/  STL [R1+0x464], R7 ;  /* 0x0004640701007387 */ /* 0x0001e80000100800 */
[----:B------:R-:W-:Y:S04]  /*35940*/  STL [R1+0x23b4], R21 ;  /* 0x0023b41501007387 */ /* 0x000fe80000100800 */
[----:B------:R-:W4:Y:S04]  /*35950*/  LDL R28, [R1+0x6d4] ;  /* 0x0006d400011c7983 */ /* 0x000f280000100800 */
[----:B------:R-:W4:Y:S01]  /*35960*/  LDL.LU R24, [R1+0x204] ;  /* 0x0002040001187983 */ /* 0x000f220000300800 */
[----:B0-----:R-:W-:-:S02]  /*35970*/  PRMT R4, R21, 0x3340, R1 ;  /* 0x0000334015047816 */ /* 0x001fc40000000001 */
[----:B-1----:R-:W-:Y:S02]  /*35980*/  PRMT R8, R8, 0x3340, R23 ;  /* 0x0000334008087816 */ /* 0x002fe40000000017 */
[--C-:B------:R-:W-:Y:S02]  /*35990*/  PRMT R5, R5, 0x3340, R1.reuse ;  /* 0x0000334005057816 */ /* 0x100fe40000000001 */
[----:B------:R-:W-:Y:S02]  /*359a0*/  PRMT R9, R9, 0x3340, R20 ;  /* 0x0000334009097816 */ /* 0x000fe40000000014 */
[--C-:B------:R-:W-:Y:S02]  /*359b0*/  PRMT R6, R6, 0x3340, R1.reuse ;  /* 0x0000334006067816 */ /* 0x100fe40000000001 */
[----:B------:R-:W-:Y:S02]  /*359c0*/  PRMT R10, R10, 0x3340, R16 ;  /* 0x000033400a0a7816 */ /* 0x000fe40000000010 */
[----:B------:R-:W-:-:S02]  /*359d0*/  PRMT R7, R7, 0x3340, R1 ;  /* 0x0000334007077816 */ /* 0x000fc40000000001 */
[----:B------:R-:W-:Y:S02]  /*359e0*/  PRMT R11, R11, 0x3340, R15 ;  /* 0x000033400b0b7816 */ /* 0x000fe4000000000f */
[----:B------:R-:W-:Y:S02]  /*359f0*/  PRMT R8, R8, 0x5410, R4 ;  /* 0x0000541008087816 */ /* 0x000fe40000000004 */
[----:B------:R-:W-:Y:S02]  /*35a00*/  PRMT R4, R9, 0x5410, R5 ;  /* 0x0000541009047816 */ /* 0x000fe40000000005 */
[----:B------:R-:W-:Y:S02]  /*35a10*/  PRMT R6, R10, 0x5410, R6 ;  /* 0x000054100a067816 */ /* 0x000fe40000000006 */
[----:B------:R-:W-:Y:S01]  /*35a20*/  PRMT R5, R11, 0x5410, R7 ;  /* 0x000054100b057816 */ /* 0x000fe20000000007 */
[----:B------:R3:W-:Y:S04]  /*35a30*/  STL [R1+0x474], R8 ;  /* 0x0004740801007387 */ /* 0x0007e80000100800 */
[----:B------:R0:W-:Y:S04]  /*35a40*/  STL [R1+0x470], R4 ;  /* 0x0004700401007387 */ /* 0x0001e80000100800 */
[----:B------:R-:W-:Y:S04]  /*35a50*/  STL [R1+0x46c], R6 ;  /* 0x00046c0601007387 */ /* 0x000fe80000100800 */
[----:B------:R1:W-:Y:S01]  /*35a60*/  STL [R1+0x468], R5 ;  /* 0x0004680501007387 */ /* 0x0003e20000100800 */
[----:B------:R-:W0:Y:S01]  /*35a70*/  S2R R13, SR_TID.X ;  /* 0x00000000000d7919 */ /* 0x000e220000002100 */
[----:B--2---:R-:W-:-:S02]  /*35a80*/  LOP3.LUT R9, R27, 0xffff, RZ, 0xc0, !PT ;  /* 0x0000ffff1b097812 */ /* 0x004fc400078ec0ff */
[----:B---3--:R-:W-:Y:S02]  /*35a90*/  LOP3.LUT R8, R14, 0xffff, RZ, 0xc0, !PT ;  /* 0x0000ffff0e087812 */ /* 0x008fe400078ec0ff */
[----:B------:R-:W2:Y:S01]  /*35aa0*/  LDL.LU R14, [R1+0x824] ;  /* 0x00082400010e7983 */ /* 0x000ea20000300800 */
[----:B----4-:R-:W-:-:S03]  /*35ab0*/  LOP3.LUT R0, R0, 0xffff, RZ, 0xc0, !PT ;  /* 0x0000ffff00007812 */ /* 0x010fc600078ec0ff */
[----:B------:R-:W-:Y:S01]  /*35ac0*/  STL [R1+0x1e8], R9 ;  /* 0x0001e80901007387 */ /* 0x000fe20000100800 */
[----:B------:R-:W-:Y:S02]  /*35ad0*/  LOP3.LUT R10, R3, 0xffff, RZ, 0xc0, !PT ;  /* 0x0000ffff030a7812 */ /* 0x000fe400078ec0ff */
[----:B------:R-:W-:Y:S01]  /*35ae0*/  LOP3.LUT R16, R12, 0xffff, RZ, 0xc0, !PT ;  /* 0x0000ffff0c107812 */ /* 0x000fe200078ec0ff */
[----:B------:R-:W-:Y:S04]  /*35af0*/  STL [R1+0x1e0], R8 ;  /* 0x0001e00801007387 */ /* 0x000fe80000100800 */
[----:B------:R-:W-:Y:S01]  /*35b00*/  STL [R1+0x21c], R0 ;  /* 0x00021c0001007387 */ /* 0x000fe20000100800 */
[----:B------:R-:W-:-:S03]  /*35b10*/  LOP3.LUT R3, R19, 0xffff, RZ, 0xc0, !PT ;  /* 0x0000ffff13037812 */ /* 0x000fc600078ec0ff */
[----:B------:R-:W-:Y:S04]  /*35b20*/  STL [R1+0x1f0], R10 ;  /* 0x0001f00a01007387 */ /* 0x000fe80000100800 */
[----:B------:R-:W-:Y:S04]  /*35b30*/  STL [R1+0x14c], R16 ;  /* 0x00014c1001007387 */ /* 0x000fe80000100800 */
[----:B------:R-:W3:Y:S04]  /*35b40*/  LDL R12, [R1+0x744] ;  /* 0x00074400010c7983 */ /* 0x000ee80000100800 */
[----:B------:R-:W-:Y:S04]  /*35b50*/  STL [R1+0x210], R3 ;  /* 0x0002100301007387 */ /* 0x000fe80000100800 */
[----:B------:R-:W4:Y:S01]  /*35b60*/  LDL.LU R19, [R1+0x660] ;  /* 0x0006600001137983 */ /* 0x000f220000300800 */
[----:B0-----:R-:W-:-:S02]  /*35b70*/  LOP3.LUT R4, R2, 0xf0, RZ, 0xc0, !PT ;  /* 0x000000f002047812 */ /* 0x001fc400078ec0ff */
[----:B-1----:R-:W-:Y:S02]  /*35b80*/  LOP3.LUT R5, R29, 0xffff, RZ, 0xc0, !PT ;  /* 0x0000ffff1d057812 */ /* 0x002fe400078ec0ff */
[----:B------:R-:W4:Y:S01]  /*35b90*/  LDL.LU R29, [R1+0x1a4] ;  /* 0x0001a400011d7983 */ /* 0x000f220000300800 */
[----:B------:R-:W-:Y:S02]  /*35ba0*/  LOP3.LUT R2, R28, 0xffff, RZ, 0xc0, !PT ;  /* 0x0000ffff1c027812 */ /* 0x000fe400078ec0ff */
[----:B------:R-:W-:Y:S01]  /*35bb0*/  LOP3.LUT R7, R24, 0xffff, RZ, 0xc0, !PT ;  /* 0x0000ffff18077812 */ /* 0x000fe200078ec0ff */
[----:B------:R-:W-:Y:S04]  /*35bc0*/  STL [R1+0x20c], R5 ;  /* 0x00020c0501007387 */ /* 0x000fe80000100800 */
[----:B------:R0:W-:Y:S04]  /*35bd0*/  STL [R1+0x1e4], R2 ;  /* 0x0001e40201007387 */ /* 0x0001e80000100800 */
[----:B------:R-:W4:Y:S04]  /*35be0*/  LDL.LU R21, [R1+0x198] ;  /* 0x0001980001157983 */ /* 0x000f280000300800 */
[----:B------:R1:W-:Y:S01]  /*35bf0*/  STL [R1+0x240], R7 ;  /* 0x0002400701007387 */ /* 0x0003e20000100800 */
[----:B------:R-:W-:-:S03]  /*35c00*/  PRMT R6, R2, 0x3340, R1 ;  /* 0x0000334002067816 */ /* 0x000fc60000000001 */
[----:B0-----:R-:W4:Y:S04]  /*35c10*/  LDL.LU R2, [R1+0x174] ;  /* 0x0001740001027983 */ /* 0x001f280000300800 */
[----:B------:R-:W4:Y:S04]  /*35c20*/  LDL.LU R20, [R1+0xf8] ;  /* 0x0000f80001147983 */ /* 0x000f280000300800 */
[----:B------:R-:W4:Y:S04]  /*35c30*/  LDL.LU R15, [R1+0xdc] ;  /* 0x0000dc00010f7983 */ /* 0x000f280000300800 */
[----:B------:R-:W4:Y:S04]  /*35c40*/  LDL.LU R23, [R1+0x38] ;  /* 0x0000380001177983 */ /* 0x000f280000300800 */
[----:B------:R-:W4:Y:S04]  /*35c50*/  LDL.LU R27, [R1] ;  /* 0x00000000011b7983 */ /* 0x000f280000300800 */
[----:B------:R-:W4:Y:S01]  /*35c60*/  LDL.LU R24, [R1+0xc] ;  /* 0x00000c0001187983 */ /* 0x000f220000300800 */
[----:B------:R-:W-:-:S05]  /*35c70*/  IMAD.SHL.U32 R11, R13, 0x20, RZ ;  /* 0x000000200d0b7824 */ /* 0x000fca00078e00ff */
[----:B------:R-:W-:Y:S02]  /*35c80*/  LOP3.LUT R11, R11, 0x200, RZ, 0xc0, !PT ;  /* 0x000002000b0b7812 */ /* 0x000fe400078ec0ff */
[--C-:B------:R-:W-:Y:S02]  /*35c90*/  PRMT R5, R5, 0x3340, R1.reuse ;  /* 0x0000334005057816 */ /* 0x100fe40000000001 */
[----:B------:R-:W-:Y:S02]  /*35ca0*/  PRMT R8, R8, 0x3340, R16 ;  /* 0x0000334008087816 */ /* 0x000fe40000000010 */
[----:B------:R-:W-:Y:S02]  /*35cb0*/  IADD3 R4, PT, PT, R11, UR5, R4 ;  /* 0x000000050b047c10 */ /* 0x000fe4000fffe004 */
[----:B------:R-:W-:Y:S02]  /*35cc0*/  PRMT R9, R9, 0x3340, R10 ;  /* 0x0000334009097816 */ /* 0x000fe4000000000a */
[----:B-1----:R-:W-:-:S02]  /*35cd0*/  PRMT R7, R7, 0x3340, R1 ;  /* 0x0000334007077816 */ /* 0x002fc40000000001 */
[----:B------:R-:W-:Y:S01]  /*35ce0*/  PRMT R10, R0, 0x3340, R3 ;  /* 0x00003340000a7816 */ /* 0x000fe20000000003 */
[----:B------:R0:W-:Y:S01]  /*35cf0*/  STL [R1+0x23b8], R4 ;  /* 0x0023b80401007387 */ /* 0x0001e20000100800 */
[----:B------:R-:W-:Y:S02]  /*35d00*/  PRMT R3, R9, 0x5410, R6 ;  /* 0x0000541009037816 */ /* 0x000fe40000000006 */
[----:B------:R-:W-:Y:S02]  /*35d10*/  PRMT R0, R10, 0x5410, R7 ;  /* 0x000054100a007816 */ /* 0x000fe40000000007 */
[----:B0-----:R-:W-:-:S05]  /*35d20*/  PRMT R4, R8, 0x5410, R5 ;  /* 0x0000541008047816 */ /* 0x001fca0000000005 */
[----:B------:R-:W-:Y:S04]  /*35d30*/  STL [R1+0x37c], R4 ;  /* 0x00037c0401007387 */ /* 0x000fe80000100800 */
[----:B------:R0:W-:Y:S04]  /*35d40*/  STL [R1+0x370], R3 ;  /* 0x0003700301007387 */ /* 0x0001e80000100800 */
[----:B0-----:R-:W4:Y:S04]  /*35d50*/  LDL.LU R3, [R1+0x18c] ;  /* 0x00018c0001037983 */ /* 0x001f280000300800 */
[----:B------:R0:W-:Y:S04]  /*35d60*/  STL [R1+0x378], R0 ;  /* 0x0003780001007387 */ /* 0x0001e80000100800 */
[----:B------:R-:W4:Y:S01]  /*35d70*/  LDL.LU R28, [R1+0x188] ;  /* 0x00018800011c7983 */ /* 0x000f220000300800 */
[----:B--2---:R-:W-:-:S03]  /*35d80*/  LOP3.LUT R9, R14, 0xffff, RZ, 0xc0, !PT ;  /* 0x0000ffff0e097812 */ /* 0x004fc600078ec0ff */
[----:B------:R-:W2:Y:S04]  /*35d90*/  LDL.LU R14, [R1+0x17c] ;  /* 0x00017c00010e7983 */ /* 0x000ea80000300800 */
[----:B------:R-:W-:Y:S04]  /*35da0*/  STL [R1+0x1fc], R9 ;  /* 0x0001fc0901007387 */ /* 0x000fe80000100800 */
[----:B0-----:R-:W2:Y:S01]  /*35db0*/  LDL.LU R0, [R1+0x170] ;  /* 0x0001700001007983 */ /* 0x001ea20000300800 */
[----:B---3--:R-:W-:Y:S02]  /*35dc0*/  LOP3.LUT R16, R12, 0xffff, RZ, 0xc0, !PT ;  /* 0x0000ffff0c107812 */ /* 0x008fe400078ec0ff */
[----:B----4-:R-:W-:Y:S01]  /*35dd0*/  LOP3.LUT R5, R19, 0xffff, RZ, 0xc0, !PT ;  /* 0x0000ffff13057812 */ /* 0x010fe200078ec0ff */
[----:B------:R-:W3:Y:S04]  /*35de0*/  LDL.LU R12, [R1+0xb8] ;  /* 0x0000b800010c7983 */ /* 0x000ee80000300800 */
[----:B------:R-:W-:Y:S01]  /*35df0*/  STL [R1+0x1f8], R16 ;  /* 0x0001f81001007387 */ /* 0x000fe20000100800 */
[----:B------:R-:W-:-:S03]  /*35e00*/  LOP3.LUT R11, R29, 0xffff, RZ, 0xc0, !PT ;  /* 0x0000ffff1d0b7812 */ /* 0x000fc600078ec0ff */
[----:B------:R-:W4:Y:S04]  /*35e10*/  LDL.LU R29, [R1+0xb4] ;  /* 0x0000b400011d7983 */ /* 0x000f280000300800 */
[----:B------:R0:W-:Y:S04]  /*35e20*/  STL [R1+0x1f4], R5 ;  /* 0x0001f40501007387 */ /* 0x0001e80000100800 */
[----:B------:R-:W3:Y:S01]  /*35e30*/  LDL.LU R19, [R1+0x90] ;  /* 0x0000900001137983 */ /* 0x000ee20000300800 */
[----:B------:R-:W-:-:S03]  /*35e40*/  LOP3.LUT R10, R21, 0xffff, RZ, 0xc0, !PT ;  /* 0x0000ffff150a7812 */ /* 0x000fc600078ec0ff */
[----:B------:R1:W-:Y:S04]  /*35e50*/  STL [R1+0x24c], R11 ;  /* 0x00024c0b01007387 */ /* 0x0003e80000100800 */
[----:B------:R-:W-:Y:S01]  /*35e60*/  STL [R1+0x244], R10 ;  /* 0x0002440a01007387 */ /* 0x000fe20000100800 */
[----:B------:R-:W-:Y:S02]  /*35e70*/  LOP3.LUT R2, R2, 0xffff, RZ, 0xc0, !PT ;  /* 0x0000ffff02027812 */ /* 0x000fe400078ec0ff */
[----:B------:R-:W-:Y:S02]  /*35e80*/  LOP3.LUT R13, R20, 0xffff, RZ, 0xc0, !PT ;  /* 0x0000ffff140d7812 */ /* 0x000fe400078ec0ff */
[----:B------:R-:W-:Y:S02]  /*35e90*/  LOP3.LUT R15, R15, 0xffff, RZ, 0xc0, !PT ;  /* 0x0000ffff0f0f7812 */ /* 0x000fe400078ec0ff */
[----:B------:R-:W-:Y:S01]  /*35ea0*/  LOP3.LUT R4, R23, 0xffff, RZ, 0xc0, !PT ;  /* 0x0000ffff17047812 */ /* 0x000fe200078ec0ff */
[----:B------:R-:W-:Y:S04]  /*35eb0*/  STL [R1+0x27c], R2 ;  /* 0x00027c0201007387 */ /* 0x000fe80000100800 */
[----:B------:R0:W-:Y:S04]  /*35ec0*/  STL [R1+0x248], R13 ;  /* 0x0002480d01007387 */ /* 0x0001e80000100800 */
[----:B------:R-:W-:Y:S01]  /*35ed0*/  STL [R1+0x238], R15 ;  /* 0x0002380f01007387 */ /* 0x000fe20000100800 */
[----:B------:R-:W-:-:S03]  /*35ee0*/  LOP3.LUT R7, R24, 0xffff, RZ, 0xc0, !PT ;  /* 0x0000ffff18077812 */ /* 0x000fc600078ec0ff */
[----:B------:R-:W-:Y:S04]  /*35ef0*/  STL [R1+0x274], R4 ;  /* 0x0002740401007387 */ /* 0x000fe80000100800 */
[----:B------:R-:W3:Y:S01]  /*35f00*/  LDL.LU R24, [R1+0x28] ;  /* 0x0000280001187983 */ /* 0x000ee20000300800 */
[----:B------:R-:W-:Y:S02]  /*35f10*/  LOP3.LUT R6, R27, 0xffff, RZ, 0xc0, !PT ;  /* 0x0000ffff1b067812 */ /* 0x000fe400078ec0ff */
[----:B------:R-:W-:Y:S02]  /*35f20*/  LOP3.LUT R8, R18, 0xffff, RZ, 0xc0, !PT ;  /* 0x0000ffff12087812 */ /* 0x000fe400078ec0ff */
[----:B0-----:R-:W-:Y:S02]  /*35f30*/  PRMT R5, R5, 0x3340, R1 ;  /* 0x0000334005057816 */ /* 0x001fe40000000001 */
[----:B------:R-:W-:-:S02]  /*35f40*/  PRMT R9, R9, 0x3340, R16 ;  /* 0x0000334009097816 */ /* 0x000fc40000000010 */
[----:B-1----:R-:W-:Y:S01]  /*35f50*/  PRMT R11, R11, 0x3340, R13 ;  /* 0x000033400b0b7816 */ /* 0x002fe2000000000d */
[----:B------:R0:W-:Y:S01]  /*35f60*/  STL [R1+0x234], R6 ;  /* 0x0002340601007387 */ /* 0x0001e20000100800 */
[----:B------:R-:W-:-:S03]  /*35f70*/  PRMT R13, R2, 0x3340, R4 ;  /* 0x00003340020d7816 */ /* 0x000fc60000000004 */
[----:B------:R1:W-:Y:S01]  /*35f80*/  STL [R1+0x23c], R7 ;  /* 0x00023c0701007387 */ /* 0x0003e20000100800 */
[----:B------:R-:W-:Y:S02]  /*35f90*/  PRMT R10, R10, 0x3340, R15 ;  /* 0x000033400a0a7816 */ /* 0x000fe4000000000f */
[----:B------:R-:W-:Y:S01]  /*35fa0*/  PRMT R2, R9, 0x5410, R5 ;  /* 0x0000541009027816 */ /* 0x000fe20000000005 */
[----:B------:R1:W-:Y:S01]  /*35fb0*/  STL [R1+0x270], R8 ;  /* 0x0002700801007387 */ /* 0x0003e20000100800 */
[--C-:B0-----:R-:W-:Y:S02]  /*35fc0*/  PRMT R6, R6, 0x3340, R1.reuse ;  /* 0x0000334006067816 */ /* 0x101fe40000000001 */
[--C-:B-1----:R-:W-:Y:S02]  /*35fd0*/  PRMT R7, R7, 0x3340, R1.reuse ;  /* 0x0000334007077816 */ /* 0x102fe40000000001 */
[----:B------:R-:W-:Y:S02]  /*35fe0*/  PRMT R8, R8, 0x3340, R1 ;  /* 0x0000334008087816 */ /* 0x000fe40000000001 */
[----:B------:R-:W-:-:S02]  /*35ff0*/  PRMT R5, R10, 0x5410, R6 ;  /* 0x000054100a057816 */ /* 0x000fc40000000006 */
[----:B------:R-:W-:Y:S01]  /*36000*/  PRMT R4, R11, 0x5410, R7 ;  /* 0x000054100b047816 */ /* 0x000fe20000000007 */
[----:B------:R0:W-:Y:S04]  /*36010*/  STL [R1+0x358], R2 ;  /* 0x0003580201007387 */ /* 0x0001e80000100800 */
[----:B------:R-:W-:Y:S04]  /*36020*/  STL [R1+0x3d0], R5 ;  /* 0x0003d00501007387 */ /* 0x000fe80000100800 */
[----:B------:R1:W-:Y:S01]  /*36030*/  STL [R1+0x3c0], R4 ;  /* 0x0003c00401007387 */ /* 0x0003e20000100800 */
[----:B0-----:R-:W-:-:S02]  /*36040*/  PRMT R2, R13, 0x5410, R8 ;  /* 0x000054100d027816 */ /* 0x001fc40000000008 */
[----:B------:R-:W-:Y:S02]  /*36050*/  LOP3.LUT R15, R3, 0xffff, RZ, 0xc0, !PT ;  /* 0x0000ffff030f7812 */ /* 0x000fe400078ec0ff */
[----:B------:R-:W-:Y:S01]  /*36060*/  LOP3.LUT R16, R28, 0xffff, RZ, 0xc0, !PT ;  /* 0x0000ffff1c107812 */ /* 0x000fe200078ec0ff */
[----:B------:R0:W-:Y:S04]  /*36070*/  STL [R1+0x3c4], R2 ;  /* 0x0003c40201007387 */ /* 0x0001e80000100800 */
[----:B------:R-:W-:Y:S01]  /*36080*/  STL [R1+0x20], R15 ;  /* 0x0000200f01007387 */ /* 0x000fe20000100800 */
[----:B------:R-:W-:Y:S02]  /*36090*/  LOP3.LUT R3, R22, 0xffff, RZ, 0xc0, !PT ;  /* 0x0000ffff16037812 */ /* 0x000fe400078ec0ff */
[----:B------:R-:W-:-:S02]  /*360a0*/  LOP3.LUT R8, R26, 0xffff, RZ, 0xc0, !PT ;  /* 0x0000ffff1a087812 */ /* 0x000fc400078ec0ff */
[----:B------:R-:W-:Y:S02]  /*360b0*/  LOP3.LUT R6, R25, 0xffff, RZ, 0xc0, !PT ;  /* 0x0000ffff19067812 */ /* 0x000fe400078ec0ff */
[----:B------:R-:W-:Y:S02]  /*360c0*/  LOP3.LUT R7, R17, 0xffff, RZ, 0xc0, !PT ;  /* 0x0000ffff11077812 */ /* 0x000fe400078ec0ff */
[----:B------:R-:W-:Y:S02]  /*360d0*/  PRMT R9, R3, 0x3340, R1 ;  /* 0x0000334003097816 */ /* 0x000fe40000000001 */
[----:B--2---:R-:W-:-:S05]  /*360e0*/  LOP3.LUT R14, R14, 0xffff, RZ, 0xc0, !PT ;  /* 0x0000ffff0e0e7812 */ /* 0x004fca00078ec0ff */
[----:B------:R2:W-:Y:S04]  /*360f0*/  STL [R1+0x230], R14 ;  /* 0x0002300e01007387 */ /* 0x0005e80000100800 */
[----:B------:R-:W-:Y:S04]  /*36100*/  STL [R1+0xf8], R16 ;  /* 0x0000f81001007387 */ /* 0x000fe80000100800 */
[----:B-1----:R-:W3:Y:S04]  /*36110*/  LDL.LU R4, [R1+0x858] ;  /* 0x0008580001047983 */ /* 0x002ee80000300800 */
[----:B------:R-:W3:Y:S01]  /*36120*/  LDL R20, [R1+0x854] ;  /* 0x0008540001147983 */ /* 0x000ee20000100800 */
[----:B------:R-:W-:-:S02]  /*36130*/  LOP3.LUT R23, R0, 0xffff, RZ, 0xc0, !PT ;  /* 0x0000ffff00177812 */ /* 0x000fc400078ec0ff */
[----:B----4-:R-:W-:Y:S02]  /*36140*/  LOP3.LUT R29, R29, 0xffff, RZ, 0xc0, !PT ;  /* 0x0000ffff1d1d7812 */ /* 0x010fe400078ec0ff */
[----:B---3--:R-:W-:-:S03]  /*36150*/  LOP3.LUT R19, R19, 0xffff, RZ, 0xc0, !PT ;  /* 0x0000ffff13137812 */ /* 0x008fc600078ec0ff */
[----:B------:R-:W-:Y:S04]  /*36160*/  STL [R1+0x38], R29 ;  /* 0x0000381d01007387 */ /* 0x000fe80000100800 */
[----:B------:R-:W-:Y:S04]  /*36170*/  STL [R1+0xb8], R19 ;  /* 0x0000b81301007387 */ /* 0x000fe80000100800 */
[----:B0-----:R-:W3:Y:S01]  /*36180*/  LDL R2, [R1+0x7e4] ;  /* 0x0007e40001027983 */ /* 0x001ee20000100800 */
[----:B------:R-:W-:-:S03]  /*36190*/  LOP3.LUT R18, R12, 0xffff, RZ, 0xc0, !PT ;  /* 0x0000ffff0c127812 */ /* 0x000fc600078ec0ff */
[----:B------:R-:W4:Y:S04]  /*361a0*/  LDL.LU R0, [R1+0x774] ;  /* 0x0007740001007983 */ /* 0x000f280000300800 */
[----:B------:R-:W4:Y:S04]  /*361b0*/  LDL.LU R12, [R1+0x770] ;  /* 0x00077000010c7983 */ /* 0x000f280000300800 */
[----:B------:R0:W-:Y:S04]  /*361c0*/  STL [R1+0xb4], R3 ;  /* 0x0000b40301007387 */ /* 0x0001e80000100800 */
[----:B------:R-:W4:Y:S04]  /*361d0*/  LDL.LU R22, [R1+0x700] ;  /* 0x0007000001167983 */ /* 0x000f280000300800 */
[----:B------:R-:W4:Y:S04]  /*361e0*/  LDL R21, [R1+0x694] ;  /* 0x0006940001157983 */ /* 0x000f280000100800 */
[----:B------:R-:W4:Y:S01]  /*361f0*/  LDL.LU R27, [R1+0x690] ;  /* 0x00069000011b7983 */ /* 0x000f220000300800 */
[----:B--2---:R-:W-:-:S03]  /*36200*/  PRMT R14, R14, 0x3340, R19 ;  /* 0x000033400e0e7816 */ /* 0x004fc60000000013 */
[----:B0-----:R-:W2:Y:S04]  /*36210*/  LDL.LU R3, [R1+0x620] ;  /* 0x0006200001037983 */ /* 0x001ea80000300800 */
[----:B------:R-:W2:Y:S01]  /*36220*/  LDL.LU R28, [R1+0x178] ;  /* 0x00017800011c7983 */ /* 0x000ea20000300800 */
[----:B------:R-:W-:-:S03]  /*36230*/  LOP3.LUT R5, R24, 0xffff, RZ, 0xc0, !PT ;  /* 0x0000ffff18057812 */ /* 0x000fc600078ec0ff */
[----:B------:R-:W2:Y:S04]  /*36240*/  LDL.LU R24, [R1+0x74] ;  /* 0x0000740001187983 */ /* 0x000ea80000300800 */
[----:B------:R-:W-:Y:S04]  /*36250*/  STL [R1+0x23bc], R8 ;  /* 0x0023bc0801007387 */ /* 0x000fe80000100800 */
[----:B------:R0:W-:Y:S04]  /*36260*/  STL [R1+0x23c0], R6 ;  /* 0x0023c00601007387 */ /* 0x0001e80000100800 */
[----:B------:R1:W-:Y:S04]  /*36270*/  STL [R1+0x23c4], R7 ;  /* 0x0023c40701007387 */ /* 0x0003e80000100800 */
[----:B------:R-:W2:Y:S01]  /*36280*/  LDL.LU R19, [R1+0x23cc] ;  /* 0x0023cc0001137983 */ /* 0x000ea20000300800 */
[----:B------:R-:W-:-:S02]  /*36290*/  PRMT R11, R6, 0x3340, R1 ;  /* 0x00003340060b7816 */ /* 0x000fc40000000001 */
[----:B------:R-:W-:Y:S02]  /*362a0*/  PRMT R10, R8, 0x3340, R1 ;  /* 0x00003340080a7816 */ /* 0x000fe40000000001 */
[----:B------:R-:W-:Y:S02]  /*362b0*/  PRMT R15, R15, 0x3340, R18 ;  /* 0x000033400f0f7816 */ /* 0x000fe40000000012 */
[----:B------:R-:W-:Y:S02]  /*362c0*/  PRMT R16, R16, 0x3340, R29 ;  /* 0x0000334010107816 */ /* 0x000fe4000000001d */
[----:B------:R-:W-:Y:S02]  /*362d0*/  PRMT R13, R7, 0x3340, R1 ;  /* 0x00003340070d7816 */ /* 0x000fe40000000001 */
[----:B------:R-:W-:Y:S01]  /*362e0*/  PRMT R17, R23, 0x3340, R5 ;  /* 0x0000334017117816 */ /* 0x000fe20000000005 */
[----:B------:R-:W2:Y:S01]  /*362f0*/  LDL.LU R29, [R1+0x23c8] ;  /* 0x0023c800011d7983 */ /* 0x000ea20000300800 */
[----:B0-----:R-:W-:-:S02]  /*36300*/  PRMT R6, R14, 0x5410, R9 ;  /* 0x000054100e067816 */ /* 0x001fc40000000009 */
[----:B------:R-:W-:Y:S02]  /*36310*/  PRMT R8, R15, 0x5410, R10 ;  /* 0x000054100f087816 */ /* 0x000fe4000000000a */
[----:B-1----:R-:W-:Y:S01]  /*36320*/  PRMT R7, R16, 0x5410, R11 ;  /* 0x0000541010077816 */ /* 0x002fe2000000000b */
[----:B------:R0:W-:Y:S04]  /*36330*/  STL [R1+0x3ac], R6 ;  /* 0x0003ac0601007387 */ /* 0x0001e80000100800 */
[----:B------:R-:W-:Y:S04]  /*36340*/  STL [R1+0x44c], R8 ;  /* 0x00044c0801007387 */ /* 0x000fe80000100800 */
[----:B------:R1:W-:Y:S01]  /*36350*/  STL [R1+0x444], R7 ;  /* 0x0004440701007387 */ /* 0x0003e20000100800 */
[----:B0-----:R-:W-:-:S05]  /*36360*/  PRMT R6, R17, 0x5410, R13 ;  /* 0x0000541011067816 */ /* 0x001fca000000000d */
[----:B------:R0:W-:Y:S01]  /*36370*/  STL [R1+0x440], R6 ;  /* 0x0004400601007387 */ /* 0x0001e20000100800 */
[----:B------:R-:W-:Y:S02]  /*36380*/  LOP3.LUT R16, R20, 0xffff, RZ, 0xc0, !PT ;  /* 0x0000ffff14107812 */ /* 0x000fe400078ec0ff */
[----:B------:R-:W-:-:S03]  /*36390*/  LOP3.LUT R26, R4, 0xffff, RZ, 0xc0, !PT ;  /* 0x0000ffff041a7812 */ /* 0x000fc600078ec0ff */
[----:B------:R-:W-:Y:S01]  /*363a0*/  STL [R1+0x220], R16 ;  /* 0x0002201001007387 */ /* 0x000fe20000100800 */
[----:B---3--:R-:W-:Y:S02]  /*363b0*/  LOP3.LUT R4, R2, 0xffff, RZ, 0xc0, !PT ;  /* 0x0000ffff02047812 */ /* 0x008fe400078ec0ff */
[----:B----4-:R-:W-:Y:S02]  /*363c0*/  LOP3.LUT R15, R0, 0xffff, RZ, 0xc0, !PT ;  /* 0x0000ffff000f7812 */ /* 0x010fe400078ec0ff */
[----:B------:R-:W-:Y:S01]  /*363d0*/  LOP3.LUT R17, R12, 0xffff, RZ, 0xc0, !PT ;  /* 0x0000ffff0c117812 */ /* 0x000fe200078ec0ff */
[----:B------:R-:W3:Y:S04]  /*363e0*/  LDL.LU R0, [R1+0x860] ;  /* 0x0008600001007983 */ /* 0x000ee80000300800 */
[----:B------:R-:W-:Y:S04]  /*363f0*/  STL [R1+0x28], R15 ;  /* 0x0000280f01007387 */ /* 0x000fe80000100800 */
[----:B------:R-:W-:Y:S01]  /*36400*/  STL [R1+0x224], R4 ;  /* 0x0002240401007387 */ /* 0x000fe20000100800 */
[----:B-1----:R-:W-:-:S03]  /*36410*/  LOP3.LUT R7, R22, 0xffff, RZ, 0xc0, !PT ;  /* 0x0000ffff16077812 */ /* 0x002fc600078ec0ff */
[----:B------:R-:W-:Y:S01]  /*36420*/  STL [R1+0x214], R17 ;  /* 0x0002141101007387 */ /* 0x000fe20000100800 */
[----:B0-----:R-:W-:-:S03]  /*36430*/  LOP3.LUT R6, R27, 0xffff, RZ, 0xc0, !PT ;  /* 0x0000ffff1b067812 */ /* 0x001fc600078ec0ff */
[----:B------:R-:W4:Y:S04]  /*36440*/  LDL.LU R20, [R1+0x85c] ;  /* 0x00085c0001147983 */ /* 0x000f280000300800 */
[----:B------:R-:W4:Y:S04]  /*36450*/  LDL.LU R2, [R1+0x814] ;  /* 0x0008140001027983 */ /* 0x000f280000300800 */
[----:B------:R-:W4:Y:S01]  /*36460*/  LDL.LU R12, [R1+0x810] ;  /* 0x00081000010c7983 */ /* 0x000f220000300800 */
[----:B--2---:R-:W-:-:S03]  /*36470*/  LOP3.LUT R3, R3, 0xffff, RZ, 0xc0, !PT ;  /* 0x0000ffff03037812 */ /* 0x004fc600078ec0ff */
[----:B------:R-:W-:Y:S04]  /*36480*/  STL [R1+0x218], R7 ;  /* 0x0002180701007387 */ /* 0x000fe80000100800 */
[----:B------:R-:W-:Y:S01]  /*36490*/  STL [R1+0x204], R6 ;  /* 0x0002040601007387 */ /* 0x000fe20000100800 */
[----:B------:R-:W-:Y:S02]  /*364a0*/  LOP3.LUT R22, R28, 0xffff, RZ, 0xc0, !PT ;  /* 0x0000ffff1c167812 */ /* 0x000fe400078ec0ff */
[----:B------:R-:W-:Y:S02]  /*364b0*/  LOP3.LUT R8, R19, 0xffff, RZ, 0xc0, !PT ;  /* 0x0000ffff13087812 */ /* 0x000fe400078ec0ff */
[----:B------:R-:W-:-:S03]  /*364c0*/  LOP3.LUT R19, R24, 0xffff, RZ, 0xc0, !PT ;  /* 0x0000ffff18137812 */ /* 0x000fc600078ec0ff */
[----:B------:R0:W-:Y:S04]  /*364d0*/  STL [R1+0x41c], R8 ;  /* 0x00041c0801007387 */ /* 0x0001e80000100800 */
[----:B------:R1:W-:Y:S04]  /*364e0*/  STL [R1+0x208], R3 ;  /* 0x0002080301007387 */ /* 0x0003e80000100800 */
[----:B------:R-:W2:Y:S01]  /*364f0*/  LDL R27, [R1+0x7a4] ;  /* 0x0007a400011b7983 */ /* 0x000ea20000100800 */
[----:B------:R-:W-:-:S03]  /*36500*/  PRMT R9, R8, 0x3340, R1 ;  /* 0x0000334008097816 */ /* 0x000fc60000000001 */
[----:B------:R-:W2:Y:S01]  /*36510*/  LDL.LU R24, [R1+0x7a0] ;  /* 0x0007a00001187983 */ /* 0x000ea20000300800 */
[----:B------:R-:W-:Y:S02]  /*36520*/  PRMT R13, R3, 0x3340, R1 ;  /* 0x00003340030d7816 */ /* 0x000fe40000000001 */
[----:B------:R-:W-:Y:S02]  /*36530*/  PRMT R14, R22, 0x3340, R19 ;  /* 0x00003340160e7816 */ /* 0x000fe40000000013 */
[----:B------:R-:W-:Y:S02]  /*36540*/  PRMT R11, R6, 0x3340, R1 ;  /* 0x00003340060b7816 */ /* 0x000fe40000000001 */
[----:B------:R-:W-:Y:S01]  /*36550*/  LOP3.LUT R25, R21, 0xffff, RZ, 0xc0, !PT ;  /* 0x0000ffff15197812 */ /* 0x000fe200078ec0ff */
[----:B0-----:R-:W2:Y:S04]  /*36560*/  LDL.LU R8, [R1+0x730] ;  /* 0x0007300001087983 */ /* 0x001ea80000300800 */
[----:B-1----:R-:W2:Y:S04]  /*36570*/  LDL.LU R3, [R1+0x6c4] ;  /* 0x0006c40001037983 */ /* 0x002ea80000300800 */
[----:B------:R-:W2:Y:S01]  /*36580*/  LDL.LU R6, [R1+0x6c0] ;  /* 0x0006c00001067983 */ /* 0x000ea20000300800 */
[----:B------:R-:W-:-:S03]  /*36590*/  PRMT R16, R16, 0x3340, R17 ;  /* 0x0000334010107816 */ /* 0x000fc60000000011 */
[----:B------:R-:W2:Y:S01]  /*365a0*/  LDL.LU R21, [R1+0x654] ;  /* 0x0006540001157983 */ /* 0x000ea20000300800 */
[----:B------:R-:W-:-:S03]  /*365b0*/  PRMT R17, R4, 0x3340, R7 ;  /* 0x0000334004117816 */ /* 0x000fc60000000007 */
[----:B------:R-:W2:Y:S01]  /*365c0*/  LDL.LU R28, [R1+0x650] ;  /* 0x00065000011c7983 */ /* 0x000ea20000300800 */
[----:B------:R-:W-:-:S03]  /*365d0*/  PRMT R4, R14, 0x5410, R9 ;  /* 0x000054100e047816 */ /* 0x000fc60000000009 */
[----:B------:R-:W2:Y:S01]  /*365e0*/  LDL.LU R9, [R1+0x734] ;  /* 0x0007340001097983 */ /* 0x000ea20000300800 */
[----:B------:R-:W-:Y:S02]  /*365f0*/  PRMT R10, R25, 0x3340, R1 ;  /* 0x00003340190a7816 */ /* 0x000fe40000000001 */
[----:B------:R-:W-:Y:S01]  /*36600*/  PRMT R15, R26, 0x3340, R15 ;  /* 0x000033401a0f7816 */ /* 0x000fe2000000000f */
[----:B------:R0:W-:Y:S01]  /*36610*/  STL [R1+0x43c], R4 ;  /* 0x00043c0401007387 */ /* 0x0001e20000100800 */
[----:B------:R-:W-:Y:S02]  /*36620*/  PRMT R7, R16, 0x5410, R11 ;  /* 0x0000541010077816 */ /* 0x000fe4000000000b */
[----:B------:R-:W-:Y:S02]  /*36630*/  PRMT R10, R15, 0x5410, R10 ;  /* 0x000054100f0a7816 */ /* 0x000fe4000000000a */
[----:B0-----:R-:W-:-:S03]  /*36640*/  PRMT R4, R17, 0x5410, R13 ;  /* 0x0000541011047816 */ /* 0x001fc6000000000d */
[----:B------:R-:W-:Y:S04]  /*36650*/  STL [R1+0x428], R10 ;  /* 0x0004280a01007387 */ /* 0x000fe80000100800 */
[----:B------:R0:W-:Y:S04]  /*36660*/  STL [R1+0x424], R7 ;  /* 0x0004240701007387 */ /* 0x0001e80000100800 */
[----:B------:R1:W-:Y:S01]  /*36670*/  STL [R1+0x420], R4 ;  /* 0x0004200401007387 */ /* 0x0003e20000100800 */
[----:B---3--:R-:W-:Y:S02]  /*36680*/  LOP3.LUT R0, R0, 0xffff, RZ, 0xc0, !PT ;  /* 0x0000ffff00007812 */ /* 0x008fe400078ec0ff */
[----:B----4-:R-:W-:-:S02]  /*36690*/  LOP3.LUT R15, R20, 0xffff, RZ, 0xc0, !PT ;  /* 0x0000ffff140f7812 */ /* 0x010fc400078ec0ff */
[----:B------:R-:W-:Y:S02]  /*366a0*/  LOP3.LUT R16, R2, 0xffff, RZ, 0xc0, !PT ;  /* 0x0000ffff02107812 */ /* 0x000fe400078ec0ff */
[----:B0-----:R-:W-:Y:S01]  /*366b0*/  LOP3.LUT R7, R12, 0xffff, RZ, 0xc0, !PT ;  /* 0x0000ffff0c077812 */ /* 0x001fe200078ec0ff */
[----:B------:R-:W-:Y:S04]  /*366c0*/  STL [R1+0x2c4], R0 ;  /* 0x0002c40001007387 */ /* 0x000fe80000100800 */
[----:B------:R-:W3:Y:S04]  /*366d0*/  LDL.LU R12, [R1+0x1cc] ;  /* 0x0001cc00010c7983 */ /* 0x000ee80000300800 */
[----:B------:R-:W-:Y:S04]  /*366e0*/  STL [R1+0x264], R15 ;  /* 0x0002640f01007387 */ /* 0x000fe80000100800 */
[----:B-1----:R-:W4:Y:S04]  /*366f0*/  LDL.LU R4, [R1+0x1c4] ;  /* 0x0001c40001047983 */ /* 0x002f280000300800 */
[----:B------:R-:W-:Y:S04]  /*36700*/  STL [R1+0x314], R16 ;  /* 0x0003141001007387 */ /* 0x000fe80000100800 */
[----:B------:R-:W4:Y:S04]  /*36710*/  LDL.LU R20, [R1+0x1a0] ;  /* 0x0001a00001147983 */ /* 0x000f280000300800 */
[----:B------:R-:W-:Y:S04]  /*36720*/  STL [R1+0x2c8], R7 ;  /* 0x0002c80701007387 */ /* 0x000fe80000100800 */
[----:B------:R-:W4:Y:S01]  /*36730*/  LDL.LU R2, [R1+0x194] ;  /* 0x0001940001027983 */ /* 0x000f220000300800 */
[----:B--2---:R-:W-:-:S02]  /*36740*/  LOP3.LUT R14, R27, 0xffff, RZ, 0xc0, !PT ;  /* 0x0000ffff1b0e7812 */ /* 0x004fc400078ec0ff */
[----:B------:R-:W-:Y:S01]  /*36750*/  LOP3.LUT R24, R24, 0xffff, RZ, 0xc0, !PT ;  /* 0x0000ffff18187812 */ /* 0x000fe200078ec0ff */
[----:B------:R-:W2:Y:S04]  /*36760*/  LDL.LU R27, [R1+0x16c] ;  /* 0x00016c00011b7983 */ /* 0x000ea80000300800 */
[----:B------:R-:W-:Y:S01]  /*36770*/  STL [R1+0x2ac], R14 ;  /* 0x0002ac0e01007387 */ /* 0x000fe20000100800 */
[----:B------:R-:W-:Y:S02]  /*36780*/  LOP3.LUT R8, R8, 0xffff, RZ, 0xc0, !PT ;  /* 0x0000ffff08087812 */ /* 0x000fe400078ec0ff */
[----:B------:R-:W-:Y:S02]  /*36790*/  LOP3.LUT R3, R3, 0xffff, RZ, 0xc0, !PT ;  /* 0x0000ffff03037812 */ /* 0x000fe400078ec0ff */
[----:B------:R-:W-:Y:S01]  /*367a0*/  LOP3.LUT R10, R6, 0xffff, RZ, 0xc0, !PT ;  /* 0x0000ffff060a7812 */ /* 0x000fe200078ec0ff */
[----:B------:R-:W-:Y:S01]  /*367b0*/  STL [R1+0x25c], R24 ;  /* 0x00025c1801007387 */ /* 0x000fe20000100800 */
[----:B------:R-:W-:-:S02]  /*367c0*/  LOP3.LUT R11, R21, 0xffff, RZ, 0xc0, !PT ;  /* 0x0000ffff150b7812 */ /* 0x000fc400078ec0ff */
[----:B------:R-:W-:Y:S02]  /*367d0*/  LOP3.LUT R17, R9, 0xffff, RZ, 0xc0, !PT ;  /* 0x0000ffff09117812 */ /* 0x000fe400078ec0ff */
[----:B------:R-:W-:-:S03]  /*367e0*/  LOP3.LUT R13, R28, 0xffff, RZ, 0xc0, !PT ;  /* 0x0000ffff1c0d7812 */ /* 0x000fc600078ec0ff */
[----:B------:R-:W-:Y:S04]  /*367f0*/  STL [R1+0x300], R17 ;  /* 0x0003001101007387 */ /* 0x000fe80000100800 */
[----:B------:R0:W-:Y:S04]  /*36800*/  STL [R1+0x2a4], R3 ;  /* 0x0002a40301007387 */ /* 0x0001e80000100800 */
[----:B------:R-:W-:Y:S04]  /*36810*/  STL [R1+0x2b4], R8 ;  /* 0x0002b40801007387 */ /* 0x000fe80000100800 */
[----:B------:R1:W-:Y:S04]  /*36820*/  STL [R1+0x2a0], R10 ;  /* 0x0002a00a01007387 */ /* 0x0003e80000100800 */
[----:B------:R0:W-:Y:S04]  /*36830*/  STL [R1+0x2f8], R11 ;  /* 0x0002f80b01007387 */ /* 0x0001e80000100800 */
[----:B------:R-:W2:Y:S04]  /*36840*/  LDL.LU R21, [R1+0x164] ;  /* 0x0001640001157983 */ /* 0x000ea80000300800 */
[----:B------:R-:W2:Y:S01]  /*36850*/  LDL.LU R6, [R1+0xf4] ;  /* 0x0000f40001067983 */ /* 0x000ea20000300800 */
[----:B------:R-:W-:-:S03]  /*36860*/  PRMT R9, R3, 0x3340, R1 ;  /* 0x0000334003097816 */ /* 0x000fc60000000001 */
[----:B------:R1:W-:Y:S04]  /*36870*/  STL [R1+0x2f4], R13 ;  /* 0x0002f40d01007387 */ /* 0x0003e80000100800 */
[----:B0-----:R-:W2:Y:S04]  /*36880*/  LDL.LU R3, [R1+0xd8] ;  /* 0x0000d80001037983 */ /* 0x001ea80000300800 */
[----:B------:R-:W2:Y:S01]  /*36890*/  LDL.LU R28, [R1+0x34] ;  /* 0x00003400011c7983 */ /* 0x000ea20000300800 */
[----:B------:R-:W-:-:S03]  /*368a0*/  PRMT R14, R0, 0x3340, R14 ;  /* 0x00003340000e7816 */ /* 0x000fc6000000000e */
[----:B------:R-:W2:Y:S01]  /*368b0*/  LDL.LU R0, [R1+0x70] ;  /* 0x0000700001007983 */ /* 0x000ea20000300800 */
[----:B------:R-:W-:-:S03]  /*368c0*/  PRMT R15, R15, 0x3340, R24 ;  /* 0x000033400f0f7816 */ /* 0x000fc60000000018 */
[----:B------:R-:W2:Y:S01]  /*368d0*/  LDL.LU R24, [R1+0x8] ;  /* 0x0000080001187983 */ /* 0x000ea20000300800 */
[----:B------:R-:W-:Y:S02]  /*368e0*/  PRMT R16, R16, 0x3340, R17 ;  /* 0x0000334010107816 */ /* 0x000fe40000000011 */
[--C-:B-1----:R-:W-:Y:S02]  /*368f0*/  PRMT R10, R10, 0x3340, R1.reuse ;  /* 0x000033400a0a7816 */ /* 0x102fe40000000001 */
[----:B------:R-:W-:Y:S02]  /*36900*/  PRMT R17, R7, 0x3340, R8 ;  /* 0x0000334007117816 */ /* 0x000fe40000000008 */
[----:B------:R-:W-:Y:S02]  /*36910*/  PRMT R11, R11, 0x3340, R1 ;  /* 0x000033400b0b7816 */ /* 0x000fe40000000001 */
[----:B------:R-:W-:Y:S02]  /*36920*/  PRMT R7, R14, 0x5410, R9 ;  /* 0x000054100e077816 */ /* 0x000fe40000000009 */
[----:B------:R-:W-:-:S02]  /*36930*/  PRMT R13, R13, 0x3340, R1 ;  /* 0x000033400d0d7816 */ /* 0x000fc40000000001 */
[----:B------:R-:W-:Y:S02]  /*36940*/  PRMT R9, R15, 0x5410, R10 ;  /* 0x000054100f097816 */ /* 0x000fe4000000000a */
[----:B------:R-:W-:Y:S01]  /*36950*/  PRMT R8, R16, 0x5410, R11 ;  /* 0x0000541010087816 */ /* 0x000fe2000000000b */
[----:B------:R0:W-:Y:S04]  /*36960*/  STL [R1+0x394], R7 ;  /* 0x0003940701007387 */ /* 0x0001e80000100800 */
[----:B------:R-:W-:Y:S04]  /*36970*/  STL [R1+0x390], R9 ;  /* 0x0003900901007387 */ /* 0x000fe80000100800 */
[----:B------:R1:W-:Y:S01]  /*36980*/  STL [R1+0x38c], R8 ;  /* 0x00038c0801007387 */ /* 0x0003e20000100800 */
[----:B0-----:R-:W-:-:S05]  /*36990*/  PRMT R7, R17, 0x5410, R13 ;  /* 0x0000541011077816 */ /* 0x001fca000000000d */
[----:B------:R0:W-:Y:S01]  /*369a0*/  STL [R1+0x388], R7 ;  /* 0x0003880701007387 */ /* 0x0001e20000100800 */
[----:B------:R-:W-:Y:S02]  /*369b0*/  LOP3.LUT R11, R29, 0xffff, RZ, 0xc0, !PT ;  /* 0x0000ffff1d0b7812 */ /* 0x000fe400078ec0ff */
[----:B---3--:R-:W-:Y:S02]  /*369c0*/  LOP3.LUT R12, R12, 0xffff, RZ, 0xc0, !PT ;  /* 0x0000ffff0c0c7812 */ /* 0x008fe400078ec0ff */
[----:B----4-:R-:W-:Y:S02]  /*369d0*/  LOP3.LUT R14, R4, 0xffff, RZ, 0xc0, !PT ;  /* 0x0000ffff040e7812 */ /* 0x010fe400078ec0ff */
[----:B-1----:R-:W-:Y:S01]  /*369e0*/  LOP3.LUT R8, R20, 0xffff, RZ, 0xc0, !PT ;  /* 0x0000ffff14087812 */ /* 0x002fe200078ec0ff */
[----:B------:R-:W-:Y:S01]  /*369f0*/  STL [R1+0x2ec], R12 ;  /* 0x0002ec0c01007387 */ /* 0x000fe20000100800 */
[----:B------:R-:W-:-:S03]  /*36a00*/  LOP3.LUT R16, R2, 0xffff, RZ, 0xc0, !PT ;  /* 0x0000ffff02107812 */ /* 0x000fc600078ec0ff */
[----:B------:R1:W-:Y:S04]  /*36a10*/  STL [R1+0x2d8], R14 ;  /* 0x0002d80e01007387 */ /* 0x0003e80000100800 */
[----:B------:R-:W3:Y:S04]  /*36a20*/  LDL.LU R4, [R1+0x864] ;  /* 0x0008640001047983 */ /* 0x000ee80000300800 */
[----:B------:R-:W-:Y:S04]  /*36a30*/  STL [R1+0x344], R8 ;  /* 0x0003440801007387 */ /* 0x000fe80000100800 */
[----:B------:R-:W-:Y:S01]  /*36a40*/  STL [R1+0x334], R16 ;  /* 0x0003341001007387 */ /* 0x000fe20000100800 */
[----:B--2---:R-:W-:-:S05]  /*36a50*/  LOP3.LUT R15, R27, 0xffff, RZ, 0xc0, !PT ;  /* 0x0000ffff1b0f7812 */ /* 0x004fca00078ec0ff */
[----:B------:R-:W-:Y:S04]  /*36a60*/  STL [R1+0x2e0], R15 ;  /* 0x0002e00f01007387 */ /* 0x000fe80000100800 */
[----:B------:R-:W2:Y:S04]  /*36a70*/  LDL.LU R20, [R1+0x780] ;  /* 0x0007800001147983 */ /* 0x000ea80000300800 */
[----:B------:R-:W4:Y:S04]  /*36a80*/  LDL.LU R2, [R1+0x6a0] ;  /* 0x0006a00001027983 */ /* 0x000f280000300800 */
[----:B------:R-:W4:Y:S01]  /*36a90*/  LDL.LU R27, [R1+0x1c8] ;  /* 0x0001c800011b7983 */ /* 0x000f220000300800 */
[----:B------:R-:W-:-:S02]  /*36aa0*/  LOP3.LUT R21, R21, 0xffff, RZ, 0xc0, !PT ;  /* 0x0000ffff15157812 */ /* 0x000fc400078ec0ff */
[----:B------:R-:W-:Y:S02]  /*36ab0*/  LOP3.LUT R17, R6, 0xffff, RZ, 0xc0, !PT ;  /* 0x0000ffff06117812 */ /* 0x000fe400078ec0ff */
[----:B0-----:R-:W-:Y:S02]  /*36ac0*/  LOP3.LUT R7, R3, 0xffff, RZ, 0xc0, !PT ;  /* 0x0000ffff03077812 */ /* 0x001fe400078ec0ff */
[----:B------:R-:W-:Y:S01]  /*36ad0*/  LOP3.LUT R6, R28, 0xffff, RZ, 0xc0, !PT ;  /* 0x0000ffff1c067812 */ /* 0x000fe200078ec0ff */
[----:B------:R-:W4:Y:S04]  /*36ae0*/  LDL.LU R3, [R1+0x1c0] ;  /* 0x0001c00001037983 */ /* 0x000f280000300800 */
[----:B------:R-:W-:Y:S01]  /*36af0*/  STL [R1+0x2cc], R21 ;  /* 0x0002cc1501007387 */ /* 0x000fe20000100800 */
[----:B------:R-:W-:-:S03]  /*36b00*/  LOP3.LUT R0, R0, 0xffff, RZ, 0xc0, !PT ;  /* 0x0000ffff00007812 */ /* 0x000fc600078ec0ff */
[----:B------:R-:W-:Y:S04]  /*36b10*/  STL [R1+0x330], R17 ;  /* 0x0003301101007387 */ /* 0x000fe80000100800 */
[----:B------:R-:W-:Y:S01]  /*36b20*/  STL [R1+0x32c], R7 ;  /* 0x00032c0701007387 */ /* 0x000fe20000100800 */
[----:B------:R-:W-:-:S03]  /*36b30*/  LOP3.LUT R13, R24, 0xffff, RZ, 0xc0, !PT ;  /* 0x0000ffff180d7812 */ /* 0x000fc600078ec0ff */
[----:B------:R0:W-:Y:S04]  /*36b40*/  STL [R1+0x324], R6 ;  /* 0x0003240601007387 */ /* 0x0001e80000100800 */
[----:B------:R0:W-:Y:S01]  /*36b50*/  STL [R1+0x2d0], R0 ;  /* 0x0002d00001007387 */ /* 0x0001e20000100800 */
[----:B------:R-:W-:-:S03]  /*36b60*/  PRMT R9, R6, 0x3340, R1 ;  /* 0x0000334006097816 */ /* 0x000fc60000000001 */
[----:B------:R0:W-:Y:S01]  /*36b70*/  STL [R1+0x34c], R11 ;  /* 0x00034c0b01007387 */ /* 0x0001e20000100800 */
[----:B------:R-:W-:Y:S02]  /*36b80*/  PRMT R10, R0, 0x3340, R1 ;  /* 0x00003340000a7816 */ /* 0x000fe40000000001 */
[----:B-1----:R-:W-:Y:S01]  /*36b90*/  PRMT R14, R14, 0x3340, R21 ;  /* 0x000033400e0e7816 */ /* 0x002fe20000000015 */
[----:B0-----:R-:W4:Y:S04]  /*36ba0*/  LDL.LU R6, [R1+0x19c] ;  /* 0x00019c0001067983 */ /* 0x001f280000300800 */
[----:B------:R0:W-:Y:S04]  /*36bb0*/  STL [R1+0x328], R13 ;  /* 0x0003280d01007387 */ /* 0x0001e80000100800 */
[----:B------:R-:W4:Y:S04]  /*36bc0*/  LDL.LU R0, [R1+0x168] ;  /* 0x0001680001007983 */ /* 0x000f280000300800 */
[----:B------:R-:W4:Y:S04]  /*36bd0*/  LDL.LU R29, [R1+0x160] ;  /* 0x00016000011d7983 */ /* 0x000f280000300800 */
[----:B------:R-:W4:Y:S04]  /*36be0*/  LDL.LU R21, [R1+0x3c] ;  /* 0x00003c0001157983 */ /* 0x000f280000300800 */
[----:B------:R-:W4:Y:S01]  /*36bf0*/  LDL.LU R28, [R1+0x30] ;  /* 0x00003000011c7983 */ /* 0x000f220000300800 */
[----:B------:R-:W-:-:S03]  /*36c00*/  PRMT R15, R12, 0x3340, R15 ;  /* 0x000033400c0f7816 */ /* 0x000fc6000000000f */
[----:B------:R-:W4:Y:S04]  /*36c10*/  LDL.LU R12, [R1+0x4] ;  /* 0x00000400010c7983 */ /* 0x000f280000300800 */
[----:B------:R-:W4:Y:S01]  /*36c20*/  LDL.LU R24, [R1+0xf0] ;  /* 0x0000f00001187983 */ /* 0x000f220000300800 */
[----:B------:R-:W-:Y:S02]  /*36c30*/  PRMT R17, R8, 0x3340, R17 ;  /* 0x0000334008117816 */ /* 0x000fe40000000011 */
[----:B------:R-:W-:Y:S02]  /*36c40*/  PRMT R9, R14, 0x5410, R9 ;  /* 0x000054100e097816 */ /* 0x000fe40000000009 */
[----:B------:R-:W-:Y:S02]  /*36c50*/  PRMT R11, R11, 0x3340, R1 ;  /* 0x000033400b0b7816 */ /* 0x000fe40000000001 */
[----:B------:R-:W-:-:S02]  /*36c60*/  PRMT R16, R16, 0x3340, R7 ;  /* 0x0000334010107816 */ /* 0x000fc40000000007 */
[----:B------:R-:W-:Y:S02]  /*36c70*/  PRMT R8, R15, 0x5410, R10 ;  /* 0x000054100f087816 */ /* 0x000fe4000000000a */
[----:B0-----:R-:W-:Y:S01]  /*36c80*/  PRMT R13, R13, 0x3340, R1 ;  /* 0x000033400d0d7816 */ /* 0x001fe20000000001 */
[----:B------:R-:W4:Y:S01]  /*36c90*/  LDL.LU R7, [R1+0x23c4] ;  /* 0x0023c40001077983 */ /* 0x000f220000300800 */
[----:B------:R-:W-:-:S03]  /*36ca0*/  PRMT R10, R16, 0x5410, R11 ;  /* 0x00005410100a7816 */ /* 0x000fc6000000000b */
[----:B------:R0:W-:Y:S04]  /*36cb0*/  STL [R1+0x374], R9 ;  /* 0x0003740901007387 */ /* 0x0001e80000100800 */
[----:B------:R3:W-:Y:S04]  /*36cc0*/  STL [R1+0x368], R8 ;  /* 0x0003680801007387 */ /* 0x0007e80000100800 */
[----:B------:R1:W-:Y:S01]  /*36cd0*/  STL [R1+0x36c], R10 ;  /* 0x00036c0a01007387 */ /* 0x0003e20000100800 */
[----:B0-----:R-:W-:-:S05]  /*36ce0*/  PRMT R9, R17, 0x5410, R13 ;  /* 0x0000541011097816 */ /* 0x001fca000000000d */
[----:B------:R0:W-:Y:S01]  /*36cf0*/  STL [R1+0x364], R9 ;  /* 0x0003640901007387 */ /* 0x0001e20000100800 */
[----:B---3--:R-:W-:-:S05]  /*36d00*/  LOP3.LUT R8, R4, 0xffff, RZ, 0xc0, !PT ;  /* 0x0000ffff04087812 */ /* 0x008fca00078ec0ff */
[----:B------:R-:W-:Y:S01]  /*36d10*/  STL [R1+0x1d4], R8 ;  /* 0x0001d40801007387 */ /* 0x000fe20000100800 */
[----:B--2---:R-:W-:Y:S02]  /*36d20*/  LOP3.LUT R17, R20, 0xffff, RZ, 0xc0, !PT ;  /* 0x0000ffff14117812 */ /* 0x004fe400078ec0ff */
[----:B----4-:R-:W-:Y:S02]  /*36d30*/  LOP3.LUT R13, R2, 0xffff, RZ, 0xc0, !PT ;  /* 0x0000ffff020d7812 */ /* 0x010fe400078ec0ff */
[----:B------:R-:W-:Y:S01]  /*36d40*/  LOP3.LUT R14, R27, 0xffff, RZ, 0xc0, !PT ;  /* 0x0000ffff1b0e7812 */ /* 0x000fe200078ec0ff */
[----:B------:R-:W-:Y:S04]  /*36d50*/  STL [R1+0x1d8], R17 ;  /* 0x0001d81101007387 */ /* 0x000fe80000100800 */
[----:B------:R-:W-:Y:S04]  /*36d60*/  STL [R1+0x1d0], R13 ;  /* 0x0001d00d01007387 */ /* 0x000fe80000100800 */
[----:B------:R2:W-:Y:S04]  /*36d70*/  STL [R1+0x74], R14 ;  /* 0x0000740e01007387 */ /* 0x0005e80000100800 */
[----:B------:R-:W3:Y:S04]  /*36d80*/  LDL R4, [R1+0x86c] ;  /* 0x00086c0001047983 */ /* 0x000ee80000100800 */
[----:B------:R-:W4:Y:S04]  /*36d90*/  LDL.LU R20, [R1+0x868] ;  /* 0x0008680001147983 */ /* 0x000f280000300800 */
[----:B------:R-:W4:Y:S01]  /*36da0*/  LDL R27, [R1+0x7f4] ;  /* 0x0007f400011b7983 */ /* 0x000f220000100800 */
[----:B------:R-:W-:-:S05]  /*36db0*/  LOP3.LUT R2, R3, 0xffff, RZ, 0xc0, !PT ;  /* 0x0000ffff03027812 */ /* 0x000fca00078ec0ff */
[----:B------:R-:W-:Y:S04]  /*36dc0*/  STL [R1+0x1c0], R2 ;  /* 0x0001c00201007387 */ /* 0x000fe80000100800 */
[----:B------:R-:W4:Y:S01]  /*36dd0*/  LDL.LU R3, [R1+0x7f0] ;  /* 0x0007f00001037983 */ /* 0x000f220000300800 */
[----:B------:R-:W-:Y:S02]  /*36de0*/  LOP3.LUT R16, R6, 0xffff, RZ, 0xc0, !PT ;  /* 0x0000ffff06107812 */ /* 0x000fe400078ec0ff */
[----:B------:R-:W-:Y:S02]  /*36df0*/  LOP3.LUT R6, R0, 0xffff, RZ, 0xc0, !PT ;  /* 0x0000ffff00067812 */ /* 0x000fe400078ec0ff */
[----:B------:R-:W-:Y:S01]  /*36e00*/  LOP3.LUT R15, R29, 0xffff, RZ, 0xc0, !PT ;  /* 0x0000ffff1d0f7812 */ /* 0x000fe200078ec0ff */
[----:B------:R-:W4:Y:S01]  /*36e10*/  LDL.LU R0, [R1+0x790] ;  /* 0x0007900001007983 */ /* 0x000f220000300800 */
[----:B-1----:R-:W-:-:S03]  /*36e20*/  LOP3.LUT R10, R28, 0xffff, RZ, 0xc0, !PT ;  /* 0x0000ffff1c0a7812 */ /* 0x002fc600078ec0ff */
[----:B------:R-:W-:Y:S01]  /*36e30*/  STL [R1+0x90], R16 ;  /* 0x0000901001007387 */ /* 0x000fe20000100800 */
[----:B------:R-:W-:Y:S02]  /*36e40*/  LOP3.LUT R29, R21, 0xffff, RZ, 0xc0, !PT ;  /* 0x0000ffff151d7812 */ /* 0x000fe400078ec0ff */
[----:B------:R-:W-:Y:S01]  /*36e50*/  LOP3.LUT R11, R12, 0xffff, RZ, 0xc0, !PT ;  /* 0x0000ffff0c0b7812 */ /* 0x000fe200078ec0ff */
[----:B------:R1:W-:Y:S01]  /*36e60*/  STL [R1+0x70], R6 ;  /* 0x0000700601007387 */ /* 0x0003e20000100800 */
[----:B------:R-:W-:-:S03]  /*36e70*/  LOP3.LUT R28, R24, 0xffff, RZ, 0xc0, !PT ;  /* 0x0000ffff181c7812 */ /* 0x000fc600078ec0ff */
[----:B------:R-:W-:Y:S04]  /*36e80*/  STL [R1+0xd8], R15 ;  /* 0x0000d80f01007387 */ /* 0x000fe80000100800 */
[----:B------:R1:W-:Y:S04]  /*36e90*/  STL [R1+0x3c], R10 ;  /* 0x00003c0a01007387 */ /* 0x0003e80000100800 */
[----:B------:R-:W4:Y:S01]  /*36ea0*/  LDL R12, [R1+0x784] ;  /* 0x00078400010c7983 */ /* 0x000f220000100800 */
[----:B0-----:R-:W-:Y:S02]  /*36eb0*/  PRMT R9, R29, 0x3340, R1 ;  /* 0x000033401d097816 */ /* 0x001fe40000000001 */
[----:B--2---:R-:W-:Y:S01]  /*36ec0*/  PRMT R14, R14, 0x3340, R6 ;  /* 0x000033400e0e7816 */ /* 0x004fe20000000006 */
[----:B------:R-:W-:Y:S04]  /*36ed0*/  STL [R1+0x30], R11 ;  /* 0x0000300b01007387 */ /* 0x000fe80000100800 */
[----:B------:R0:W-:Y:S04]  /*36ee0*/  STL [R1+0x34], R28 ;  /* 0x0000341c01007387 */ /* 0x0001e80000100800 */
[----:B------:R-:W2:Y:S04]  /*36ef0*/  LDL R24, [R1+0x714] ;  /* 0x0007140001187983 */ /* 0x000ea80000100800 */
[----:B------:R-:W2:Y:S01]  /*36f00*/  LDL.LU R21, [R1+0x630] ;  /* 0x0006300001157983 */ /* 0x000ea20000300800 */
[----:B------:R-:W-:-:S03]  /*36f10*/  PRMT R14, R14, 0x5410, R9 ;  /* 0x000054100e0e7816 */ /* 0x000fc60000000009 */
[----:B-1----:R-:W2:Y:S01]  /*36f20*/  LDL.LU R6, [R1+0x23c0] ;  /* 0x0023c00001067983 */ /* 0x002ea20000300800 */
[----:B------:R-:W-:Y:S02]  /*36f30*/  PRMT R10, R10, 0x3340, R1 ;  /* 0x000033400a0a7816 */ /* 0x000fe40000000001 */
[----:B------:R-:W-:Y:S02]  /*36f40*/  PRMT R15, R2, 0x3340, R15 ;  /* 0x00003340020f7816 */ /* 0x000fe4000000000f */
[----:B------:R-:W-:Y:S01]  /*36f50*/  PRMT R16, R16, 0x3340, R28 ;  /* 0x0000334010107816 */ /* 0x000fe2000000001c */
[----:B------:R-:W2:Y:S04]  /*36f60*/  LDL R2, [R1+0x634] ;  /* 0x0006340001027983 */ /* 0x000ea80000100800 */
[----:B0-----:R-:W2:Y:S01]  /*36f70*/  LDL.LU R28, [R1+0x6b0] ;  /* 0x0006b000011c7983 */ /* 0x001ea20000300800 */
[----:B------:R-:W-:-:S03]  /*36f80*/  PRMT R17, R8, 0x3340, R17 ;  /* 0x0000334008117816 */ /* 0x000fc60000000011 */
[----:B------:R-:W2:Y:S01]  /*36f90*/  LDL.LU R9, [R1+0x6a4] ;  /* 0x0006a40001097983 */ /* 0x000ea20000300800 */
[----:B------:R-:W-:-:S03]  /*36fa0*/  PRMT R8, R15, 0x5410, R10 ;  /* 0x000054100f087816 */ /* 0x000fc6000000000a */
[----:B------:R-:W-:Y:S04]  /*36fb0*/  STL [R1+0x3d8], R14 ;  /* 0x0003d80e01007387 */ /* 0x000fe80000100800 */
[----:B------:R-:W2:Y:S01]  /*36fc0*/  LDL.LU R10, [R1+0x710] ;  /* 0x00071000010a7983 */ /* 0x000ea20000300800 */
[--C-:B------:R-:W-:Y:S02]  /*36fd0*/  PRMT R11, R11, 0x3340, R1.reuse ;  /* 0x000033400b0b7816 */ /* 0x100fe40000000001 */
[----:B------:R-:W-:Y:S01]  /*36fe0*/  PRMT R13, R13, 0x3340, R1 ;  /* 0x000033400d0d7816 */ /* 0x000fe20000000001 */
[----:B------:R0:W-:Y:S01]  /*36ff0*/  STL [R1+0x3cc], R8 ;  /* 0x0003cc0801007387 */ /* 0x0001e20000100800 */
[----:B------:R-:W-:Y:S02]  /*37000*/  PRMT R11, R16, 0x5410, R11 ;  /* 0x00005410100b7816 */ /* 0x000fe4000000000b */
[----:B0-----:R-:W-:-:S03]  /*37010*/  PRMT R8, R17, 0x5410, R13 ;  /* 0x0000541011087816 */ /* 0x001fc6000000000d */
[----:B------:R-:W-:Y:S04]  /*37020*/  STL [R1+0x3c8], R11 ;  /* 0x0003c80b01007387 */ /* 0x000fe80000100800 */
[----:B------:R0:W-:Y:S01]  /*37030*/  STL [R1+0x3b8], R8 ;  /* 0x0003b80801007387 */ /* 0x0001e20000100800 */
[----:B---3--:R-:W-:Y:S02]  /*37040*/  LOP3.LUT R17, R4, 0xffff, RZ, 0xc0, !PT ;  /* 0x0000ffff04117812 */ /* 0x008fe400078ec0ff */
[----:B----4-:R-:W-:Y:S02]  /*37050*/  LOP3.LUT R14, R20, 0xffff, RZ, 0xc0, !PT ;  /* 0x0000ffff140e7812 */ /* 0x010fe400078ec0ff */
[----:B------:R-:W-:Y:S01]  /*37060*/  LOP3.LUT R16, R27, 0xffff, RZ, 0xc0, !PT ;  /* 0x0000ffff1b107812 */ /* 0x000fe200078ec0ff */
[----:B------:R-:W-:Y:S04]  /*37070*/  STL [R1+0x29c], R17 ;  /* 0x00029c1101007387 */ /* 0x000fe80000100800 */
[----:B------:R1:W-:Y:S04]  /*37080*/  STL [R1+0x1b4], R14 ;  /* 0x0001b40e01007387 */ /* 0x0003e80000100800 */
[----:B------:R-:W-:Y:S01]  /*37090*/  STL [R1+0x22c], R16 ;  /* 0x00022c1001007387 */ /* 0x000fe20000100800 */
[----:B------:R-:W-:-:S05]  /*370a0*/  LOP3.LUT R3, R3, 0xffff, RZ, 0xc0, !PT ;  /* 0x0000ffff03037812 */ /* 0x000fca00078ec0ff */
[----:B------:R-:W-:Y:S04]  /*370b0*/  STL [R1+0x1c8], R3 ;  /* 0x0001c80301007387 */ /* 0x000fe80000100800 */
[----:B------:R-:W3:Y:S04]  /*370c0*/  LDL.LU R4, [R1+0x804] ;  /* 0x0008040001047983 */ /* 0x000ee80000300800 */
[----:B------:R-:W4:Y:S01]  /*370d0*/  LDL.LU R20, [R1+0x800] ;  /* 0x0008000001147983 */ /* 0x000f220000300800 */
[----:B0-----:R-:W-:-:S03]  /*370e0*/  LOP3.LUT R8, R0, 0xffff, RZ, 0xc0, !PT ;  /* 0x0000ffff00087812 */ /* 0x001fc600078ec0ff */
[----:B------:R-:W4:Y:S04]  /*370f0*/  LDL.LU R0, [R1+0x794] ;  /* 0x0007940001007983 */ /* 0x000f280000300800 */
[----:B------:R-:W-:Y:S01]  /*37100*/  STL [R1+0x28c], R8 ;  /* 0x00028c0801007387 */ /* 0x000fe20000100800 */
[----:B------:R-:W-:-:S03]  /*37110*/  LOP3.LUT R27, R12, 0xffff, RZ, 0xc0, !PT ;  /* 0x0000ffff0c1b7812 */ /* 0x000fc600078ec0ff */
[----:B------:R-:W4:Y:S01]  /*37120*/  LDL R12, [R1+0x724] ;  /* 0x00072400010c7983 */ /* 0x000f220000100800 */
[----:B--2---:R-:W-:-:S03]  /*37130*/  LOP3.LUT R24, R24, 0xffff, RZ, 0xc0, !PT ;  /* 0x0000ffff18187812 */ /* 0x004fc600078ec0ff */
[----:B------:R-:W-:Y:S04]  /*37140*/  STL [R1+0x1c4], R27 ;  /* 0x0001c41b01007387 */ /* 0x000fe80000100800 */
[----:B------:R-:W-:Y:S01]  /*37150*/  STL [R1+0x228], R24 ;  /* 0x0002281801007387 */ /* 0x000fe20000100800 */
[----:B------:R-:W-:Y:S02]  /*37160*/  LOP3.LUT R9, R9, 0xffff, RZ, 0xc0, !PT ;  /* 0x0000ffff09097812 */ /* 0x000fe400078ec0ff */
[----:B------:R-:W-:Y:S02]  /*37170*/  LOP3.LUT R15, R10, 0xffff, RZ, 0xc0, !PT ;  /* 0x0000ffff0a0f7812 */ /* 0x000fe400078ec0ff */
[----:B------:R-:W-:Y:S02]  /*37180*/  LOP3.LUT R10, R21, 0xffff, RZ, 0xc0, !PT ;  /* 0x0000ffff150a7812 */ /* 0x000fe400078ec0ff */
[----:B------:R-:W-:-:S02]  /*37190*/  LOP3.LUT R11, R2, 0xffff, RZ, 0xc0, !PT ;  /* 0x0000ffff020b7812 */ /* 0x000fc400078ec0ff */
[----:B------:R-:W-:Y:S01]  /*371a0*/  LOP3.LUT R13, R28, 0xffff, RZ, 0xc0, !PT ;  /* 0x0000ffff1c0d7812 */ /* 0x000fe200078ec0ff */
[----:B------:R0:W-:Y:S04]  /*371b0*/  STL [R1+0x1cc], R15 ;  /* 0x0001cc0f01007387 */ /* 0x0001e80000100800 */
[----:B------:R2:W-:Y:S04]  /*371c0*/  STL [R1+0x1b0], R9 ;  /* 0x0001b00901007387 */ /* 0x0005e80000100800 */
[----:B------:R-:W-:Y:S04]  /*371d0*/  STL [R1+0x35c], R10 ;  /* 0x00035c0a01007387 */ /* 0x000fe80000100800 */
[----:B------:R-:W4:Y:S04]  /*371e0*/  LDL.LU R21, [R1+0x720] ;  /* 0x0007200001157983 */ /* 0x000f280000300800 */
[----:B------:R-:W4:Y:S04]  /*371f0*/  LDL R2, [R1+0x644] ;  /* 0x0006440001027983 */ /* 0x000f280000100800 */
[----:B------:R-:W-:Y:S04]  /*37200*/  STL [R1+0x200], R11 ;  /* 0x0002000b01007387 */ /* 0x000fe80000100800 */
[----:B------:R-:W4:Y:S01]  /*37210*/  LDL.LU R28, [R1+0x640] ;  /* 0x00064000011c7983 */ /* 0x000f220000300800 */
[----:B-1----:R-:W-:-:S03]  /*37220*/  PRMT R14, R14, 0x3340, R27 ;  /* 0x000033400e0e7816 */ /* 0x002fc6000000001b */
[----:B------:R-:W-:Y:S01]  /*37230*/  STL [R1+0x2a8], R13 ;  /* 0x0002a80d01007387 */ /* 0x000fe20000100800 */
[----:B0-----:R-:W-:Y:S02]  /*37240*/  PRMT R15, R3, 0x3340, R15 ;  /* 0x00003340030f7816 */ /* 0x001fe4000000000f */
[----:B--2---:R-:W-:Y:S01]  /*37250*/  PRMT R9, R9, 0x3340, R1 ;  /* 0x0000334009097816 */ /* 0x004fe20000000001 */
[----:B------:R-:W2:Y:S01]  /*37260*/  LDL.LU R3, [R1+0x1dc] ;  /* 0x0001dc0001037983 */ /* 0x000ea20000300800 */
[----:B------:R-:W-:-:S03]  /*37270*/  PRMT R16, R16, 0x3340, R24 ;  /* 0x0000334010107816 */ /* 0x000fc60000000018 */
[----:B------:R-:W2:Y:S04]  /*37280*/  LDL.LU R27, [R1+0x184] ;  /* 0x00018400011b7983 */ /* 0x000ea80000300800 */
[----:B------:R-:W2:Y:S01]  /*37290*/  LDL.LU R24, [R1+0x9c] ;  /* 0x00009c0001187983 */ /* 0x000ea20000300800 */
[----:B------:R-:W-:Y:S02]  /*372a0*/  PRMT R17, R17, 0x3340, R8 ;  /* 0x0000334011117816 */ /* 0x000fe40000000008 */
[----:B------:R-:W-:Y:S01]  /*372b0*/  PRMT R9, R14, 0x5410, R9 ;  /* 0x000054100e097816 */ /* 0x000fe20000000009 */
[----:B------:R-:W2:Y:S04]  /*372c0*/  LDL.LU R8, [R1+0x23bc] ;  /* 0x0023bc0001087983 */ /* 0x000ea80000300800 */
[----:B------:R-:W2:Y:S04]  /*372d0*/  LDL.LU R14, [R1+0x870] ;  /* 0x00087000010e7983 */ /* 0x000ea80000300800 */
[----:B------:R0:W-:Y:S04]  /*372e0*/  STL [R1+0x3a0], R9 ;  /* 0x0003a00901007387 */ /* 0x0001e80000100800 */
[----:B0-----:R-:W2:Y:S01]  /*372f0*/  LDL.LU R9, [R1+0x6b4] ;  /* 0x0006b40001097983 */ /* 0x001ea20000300800 */
[----:B------:R-:W-:-:S02]  /*37300*/  PRMT R10, R10, 0x3340, R1 ;  /* 0x000033400a0a7816 */ /* 0x000fc40000000001 */
[--C-:B------:R-:W-:Y:S02]  /*37310*/  PRMT R11, R11, 0x3340, R1.reuse ;  /* 0x000033400b0b7816 */ /* 0x100fe40000000001 */
[----:B------:R-:W-:Y:S02]  /*37320*/  PRMT R13, R13, 0x3340, R1 ;  /* 0x000033400d0d7816 */ /* 0x000fe40000000001 */
[----:B------:R-:W-:Y:S02]  /*37330*/  PRMT R15, R15, 0x5410, R10 ;  /* 0x000054100f0f7816 */ /* 0x000fe4000000000a */
[----:B------:R-:W-:Y:S02]  /*37340*/  PRMT R11, R16, 0x5410, R11 ;  /* 0x00005410100b7816 */ /* 0x000fe4000000000b */
[----:B------:R-:W-:Y:S01]  /*37350*/  PRMT R10, R17, 0x5410, R13 ;  /* 0x00005410110a7816 */ /* 0x000fe2000000000d */
[----:B------:R4:W-:Y:S04]  /*37360*/  STL [R1+0x39c], R15 ;  /* 0x00039c0f01007387 */ /* 0x0009e80000100800 */
[----:B------:R0:W-:Y:S04]  /*37370*/  STL [R1+0x398], R11 ;  /* 0x0003980b01007387 */ /* 0x0001e80000100800 */
[----:B------:R1:W-:Y:S01]  /*37380*/  STL [R1+0x350], R10 ;  /* 0x0003500a01007387 */ /* 0x0003e20000100800 */
[----:B---3--:R-:W-:-:S02]  /*37390*/  LOP3.LUT R16, R4, 0xffff, RZ, 0xc0, !PT ;  /* 0x0000ffff04107812 */ /* 0x008fc400078ec0ff */
[----:B----4-:R-:W-:Y:S02]  /*373a0*/  LOP3.LUT R15, R20, 0xffff, RZ, 0xc0, !PT ;  /* 0x0000ffff140f7812 */ /* 0x010fe400078ec0ff */
[----:B------:R-:W-:Y:S02]  /*373b0*/  LOP3.LUT R4, R0, 0xffff, RZ, 0xc0, !PT ;  /* 0x0000ffff00047812 */ /* 0x000fe400078ec0ff */
[----:B------:R-:W-:Y:S02]  /*373c0*/  LOP3.LUT R20, R12, 0xffff, RZ, 0xc0, !PT ;  /* 0x0000ffff0c147812 */ /* 0x000fe400078ec0ff */
[----:B------:R-:W-:Y:S02]  /*373d0*/  LOP3.LUT R21, R21, 0xffff, RZ, 0xc0, !PT ;  /* 0x0000ffff15157812 */ /* 0x000fe400078ec0ff */
[----:B0-----:R-:W-:Y:S02]  /*373e0*/  LOP3.LUT R11, R2, 0xffff, RZ, 0xc0, !PT ;  /* 0x0000ffff020b7812 */ /* 0x001fe400078ec0ff */
[----:B-1----:R-:W-:-:S02]  /*373f0*/  LOP3.LUT R10, R28, 0xffff, RZ, 0xc0, !PT ;  /* 0x0000ffff1c0a7812 */ /* 0x002fc400078ec0ff */
[----:B--2---:R-:W-:-:S05]  /*37400*/  LOP3.LUT R14, R14, 0xffff, RZ, 0xc0, !PT ;  /* 0x0000ffff0e0e7812 */ /* 0x004fca00078ec0ff */
[----:B------:R0:W-:Y:S04]  /*37410*/  STL [R1+0x258], R14 ;  /* 0x0002580e01007387 */ /* 0x0001e80000100800 */
[----:B------:R-:W-:Y:S04]  /*37420*/  STL [R1+0x280], R16 ;  /* 0x0002801001007387 */ /* 0x000fe80000100800 */
[----:B------:R-:W-:Y:S04]  /*37430*/  STL [R1+0x254], R4 ;  /* 0x0002540401007387 */ /* 0x000fe80000100800 */
[----:B------:R-:W-:Y:S04]  /*37440*/  STL [R1+0x308], R15 ;  /* 0x0003080f01007387 */ /* 0x000fe80000100800 */
[----:B------:R-:W2:Y:S04]  /*37450*/  LDL.LU R0, [R1+0x1ec] ;  /* 0x0001ec0001007983 */ /* 0x000ea80000300800 */
[----:B------:R-:W3:Y:S01]  /*37460*/  LDL.LU R12, [R1+0x1bc] ;  /* 0x0001bc00010c7983 */ /* 0x000ee20000300800 */
[----:B------:R-:W-:-:S03]  /*37470*/  LOP3.LUT R9, R9, 0xffff, RZ, 0xc0, !PT ;  /* 0x0000ffff09097812 */ /* 0x000fc600078ec0ff */
[----:B------:R-:W-:Y:S04]  /*37480*/  STL [R1+0x278], R20 ;  /* 0x0002781401007387 */ /* 0x000fe80000100800 */
[----:B------:R-:W-:Y:S01]  /*37490*/  STL [R1+0x2fc], R21 ;  /* 0x0002fc1501007387 */ /* 0x000fe20000100800 */
[----:B------:R-:W-:-:S03]  /*374a0*/  LOP3.LUT R17, R3, 0xffff, RZ, 0xc0, !PT ;  /* 0x0000ffff03117812 */ /* 0x000fc600078ec0ff */
[----:B------:R1:W-:Y:S04]  /*374b0*/  STL [R1+0x250], R9 ;  /* 0x0002500901007387 */ /* 0x0003e80000100800 */
[----:B------:R-:W4:Y:S04]  /*374c0*/  LDL.LU R2, [R1+0x190] ;  /* 0x0001900001027983 */ /* 0x000f280000300800 */
[----:B------:R-:W-:Y:S01]  /*374d0*/  STL [R1+0x298], R11 ;  /* 0x0002980b01007387 */ /* 0x000fe20000100800 */
[----:B------:R-:W-:-:S03]  /*374e0*/  LOP3.LUT R27, R27, 0xffff, RZ, 0xc0, !PT ;  /* 0x0000ffff1b1b7812 */ /* 0x000fc600078ec0ff */
[----:B------:R0:W-:Y:S01]  /*374f0*/  STL [R1+0x2f0], R10 ;  /* 0x0002f00a01007387 */ /* 0x0001e20000100800 */
[----:B------:R-:W-:-:S03]  /*37500*/  LOP3.LUT R13, R24, 0xffff, RZ, 0xc0, !PT ;  /* 0x0000ffff180d7812 */ /* 0x000fc600078ec0ff */
[----:B------:R-:W4:Y:S04]  /*37510*/  LDL.LU R28, [R1+0x15c] ;  /* 0x00015c00011c7983 */ /* 0x000f280000300800 */
[----:B------:R-:W4:Y:S04]  /*37520*/  LDL.LU R3, [R1+0x158] ;  /* 0x0001580001037983 */ /* 0x000f280000300800 */
[----:B------:R1:W-:Y:S01]  /*37530*/  STL [R1+0x26c], R17 ;  /* 0x00026c1101007387 */ /* 0x0003e20000100800 */
[----:B0-----:R-:W-:Y:S02]  /*37540*/  PRMT R14, R14, 0x3340, R4 ;  /* 0x000033400e0e7816 */ /* 0x001fe40000000004 */
[--C-:B-1----:R-:W-:Y:S01]  /*37550*/  PRMT R9, R9, 0x3340, R1.reuse ;  /* 0x0000334009097816 */ /* 0x102fe20000000001 */
[----:B------:R0:W-:Y:S04]  /*37560*/  STL [R1+0x268], R27 ;  /* 0x0002681b01007387 */ /* 0x0001e80000100800 */
[----:B------:R1:W-:Y:S04]  /*37570*/  STL [R1+0x260], R13 ;  /* 0x0002600d01007387 */ /* 0x0003e80000100800 */
[----:B------:R-:W4:Y:S01]  /*37580*/  LDL.LU R24, [R1+0x154] ;  /* 0x0001540001187983 */ /* 0x000f220000300800 */
[----:B------:R-:W-:-:S02]  /*37590*/  PRMT R10, R10, 0x3340, R1 ;  /* 0x000033400a0a7816 */ /* 0x000fc40000000001 */
[----:B------:R-:W-:Y:S01]  /*375a0*/  PRMT R15, R15, 0x3340, R21 ;  /* 0x000033400f0f7816 */ /* 0x000fe20000000015 */
[----:B------:R-:W4:Y:S01]  /*375b0*/  LDL.LU R4, [R1+0x23b8] ;  /* 0x0023b80001047983 */ /* 0x000f220000300800 */
[----:B------:R-:W-:-:S03]  /*375c0*/  PRMT R14, R14, 0x5410, R9 ;  /* 0x000054100e0e7816 */ /* 0x000fc60000000009 */
[----:B------:R-:W4:Y:S01]  /*375d0*/  LDL.LU R21, [R1+0x23b4] ;  /* 0x0023b40001157983 */ /* 0x000f220000300800 */
[----:B------:R-:W-:Y:S02]  /*375e0*/  PRMT R16, R16, 0x3340, R20 ;  /* 0x0000334010107816 */ /* 0x000fe40000000014 */
[----:B------:R-:W-:Y:S01]  /*375f0*/  PRMT R11, R11, 0x3340, R1 ;  /* 0x000033400b0b7816 */ /* 0x000fe20000000001 */
[----:B------:R-:W4:Y:S01]  /*37600*/  LDL.LU R20, [R1+0x23b0] ;  /* 0x0023b00001147983 */ /* 0x000f220000300800 */
[----:B------:R-:W-:-:S03]  /*37610*/  PRMT R17, R17, 0x3340, R27 ;  /* 0x0000334011117816 */ /* 0x000fc6000000001b */
[----:B0-----:R-:W4:Y:S01]  /*37620*/  LDL.LU R27, [R1+0x23ac] ;  /* 0x0023ac00011b7983 */ /* 0x001f220000300800 */
[----:B------:R-:W-:-:S03]  /*37630*/  PRMT R15, R15, 0x5410, R10 ;  /* 0x000054100f0f7816 */ /* 0x000fc6000000000a */
[----:B------:R-:W4:Y:S04]  /*37640*/  LDL.LU R9, [R1+0xbc] ;  /* 0x0000bc0001097983 */ /* 0x000f280000300800 */
[----:B------:R0:W-:Y:S04]  /*37650*/  STL [R1+0x33c], R14 ;  /* 0x00033c0e01007387 */ /* 0x0001e80000100800 */
[----:B------:R-:W4:Y:S01]  /*37660*/  LDL.LU R10, [R1+0x2c] ;  /* 0x00002c00010a7983 */ /* 0x000f220000300800 */
[----:B-1----:R-:W-:-:S03]  /*37670*/  PRMT R13, R13, 0x3340, R1 ;  /* 0x000033400d0d7816 */ /* 0x002fc60000000001 */
[----:B------:R-:W-:Y:S01]  /*37680*/  STL [R1+0x340], R15 ;  /* 0x0003400f01007387 */ /* 0x000fe20000100800 */
[----:B0-----:R-:W-:-:S03]  /*37690*/  PRMT R14, R16, 0x5410, R11 ;  /* 0x00005410100e7816 */ /* 0x001fc6000000000b */
[----:B------:R-:W4:Y:S04]  /*376a0*/  LDL.LU R16, [R1+0x1b8] ;  /* 0x0001b80001107983 */ /* 0x000f280000300800 */
[----:B------:R-:W4:Y:S04]  /*376b0*/  LDL.LU R11, [R1+0x14] ;  /* 0x00001400010b7983 */ /* 0x000f280000300800 */
[----:B------:R0:W-:Y:S02]  /*376c0*/  STL [R1+0x338], R14 ;  /* 0x0003380e01007387 */ /* 0x0001e40000100800 */
[----:B0-----:R-:W-:-:S02]  /*376d0*/  PRMT R14, R17, 0x5410, R13 ;  /* 0x00005410110e7816 */ /* 0x001fc4000000000d */
[----:B------:R-:W4:Y:S04]  /*376e0*/  LDL.LU R17, [R1+0x1ac] ;  /* 0x0001ac0001117983 */ /* 0x000f280000300800 */
[----:B------:R-:W4:Y:S04]  /*376f0*/  LDL.LU R13, [R1+0x10] ;  /* 0x00001000010d7983 */ /* 0x000f280000300800 */
[----:B------:R2:W-:Y:S02]  /*37700*/  STL [R1+0x348], R14 ;  /* 0x0003480e01007387 */ /* 0x0005e40000100800 */
[----:B--2---:R-:W-:-:S02]  /*37710*/  LOP3.LUT R14, R0, 0xffff, RZ, 0xc0, !PT ;  /* 0x0000ffff000e7812 */ /* 0x004fc400078ec0ff */
[----:B---3--:R-:W-:Y:S01]  /*37720*/  LOP3.LUT R15, R12, 0xffff, RZ, 0xc0, !PT ;  /* 0x0000ffff0c0f7812 */ /* 0x008fe200078ec0ff */
[----:B------:R-:W2:Y:S04]  /*37730*/  LDL.LU R0, [R1+0x704] ;  /* 0x0007040001007983 */ /* 0x000ea80000300800 */
[----:B------:R-:W3:Y:S04]  /*37740*/  LDL R12, [R1+0x6e4] ;  /* 0x0006e400010c7983 */ /* 0x000ee80000100800 */
[----:B------:R0:W-:Y:S04]  /*37750*/  STL [R1+0x1ec], R14 ;  /* 0x0001ec0e01007387 */ /* 0x0001e80000100800 */
[----:B------:R1:W-:Y:S01]  /*37760*/  STL [R1+0x290], R15 ;  /* 0x0002900f01007387 */ /* 0x0003e20000100800 */
[----:B----4-:R-:W-:-:S02]  /*37770*/  LOP3.LUT R2, R2, 0xffff, RZ, 0xc0, !PT ;  /* 0x0000ffff02027812 */ /* 0x010fc400078ec0ff */
[----:B------:R-:W-:Y:S02]  /*37780*/  LOP3.LUT R28, R28, 0xffff, RZ, 0xc0, !PT ;  /* 0x0000ffff1c1c7812 */ /* 0x000fe400078ec0ff */
[----:B------:R-:W-:Y:S02]  /*37790*/  LOP3.LUT R3, R3, 0xffff, RZ, 0xc0, !PT ;  /* 0x0000ffff03037812 */ /* 0x000fe400078ec0ff */
[----:B0-----:R-:W-:Y:S02]  /*377a0*/  PRMT R14, R14, 0x3340, R2 ;  /* 0x000033400e0e7816 */ /* 0x001fe40000000002 */
[----:B------:R-:W-:Y:S02]  /*377b0*/  LOP3.LUT R24, R24, 0xffff, RZ, 0xc0, !PT ;  /* 0x0000ffff18187812 */ /* 0x000fe400078ec0ff */
[----:B-1----:R-:W-:Y:S02]  /*377c0*/  PRMT R15, R15, 0x3340, R28 ;  /* 0x000033400f0f7816 */ /* 0x002fe4000000001c */
[----:B------:R-:W-:-:S02]  /*377d0*/  LOP3.LUT R9, R9, 0xffff, RZ, 0xc0, !PT ;  /* 0x0000ffff09097812 */ /* 0x000fc400078ec0ff */
[----:B------:R-:W-:Y:S02]  /*377e0*/  LOP3.LUT R10, R10, 0xffff, RZ, 0xc0, !PT ;  /* 0x0000ffff0a0a7812 */ /* 0x000fe400078ec0ff */
[----:B------:R-:W-:Y:S02]  /*377f0*/  LOP3.LUT R16, R16, 0xffff, RZ, 0xc0, !PT ;  /* 0x0000ffff10107812 */ /* 0x000fe400078ec0ff */
[----:B------:R-:W-:-:S03]  /*37800*/  LOP3.LUT R11, R11, 0xffff, RZ, 0xc0, !PT ;  /* 0x0000ffff0b0b7812 */ /* 0x000fc600078ec0ff */
[----:B------:R-:W-:Y:S04]  /*37810*/  STL [R1+0x294], R16 ;  /* 0x0002941001007387 */ /* 0x000fe80000100800 */
[----:B------:R0:W-:Y:S01]  /*37820*/  STL [R1+0x1dc], R2 ;  /* 0x0001dc0201007387 */ /* 0x0001e20000100800 */
[----:B------:R-:W-:Y:S02]  /*37830*/  LOP3.LUT R17, R17, 0xffff, RZ, 0xc0, !PT ;  /* 0x0000ffff11117812 */ /* 0x000fe400078ec0ff */
[----:B------:R-:W-:-:S03]  /*37840*/  LOP3.LUT R13, R13, 0xffff, RZ, 0xc0, !PT ;  /* 0x0000ffff0d0d7812 */ /* 0x000fc600078ec0ff */
[----:B------:R-:W-:Y:S04]  /*37850*/  STL [R1+0x2e8], R17 ;  /* 0x0002e81101007387 */ /* 0x000fe80000100800 */
[----:B------:R1:W-:Y:S04]  /*37860*/  STL [R1+0x284], R28 ;  /* 0x0002841c01007387 */ /* 0x0003e80000100800 */
[----:B------:R-:W-:Y:S04]  /*37870*/  STL [R1+0x288], R3 ;  /* 0x0002880301007387 */ /* 0x000fe80000100800 */
[----:B------:R4:W-:Y:S04]  /*37880*/  STL [R1+0x1b8], R9 ;  /* 0x0001b80901007387 */ /* 0x0009e80000100800 */
[----:B------:R-:W-:Y:S04]  /*37890*/  STL [R1+0x2d4], R24 ;  /* 0x0002d41801007387 */ /* 0x000fe80000100800 */
[----:B------:R0:W-:Y:S04]  /*378a0*/  STL [R1+0x1bc], R10 ;  /* 0x0001bc0a01007387 */ /* 0x0001e80000100800 */
[----:B------:R1:W-:Y:S04]  /*378b0*/  STL [R1+0x2bc], R11 ;  /* 0x0002bc0b01007387 */ /* 0x0003e80000100800 */
[----:B------:R-:W-:Y:S04]  /*378c0*/  STL [R1+0x2b8], R13 ;  /* 0x0002b80d01007387 */ /* 0x000fe80000100800 */
[----:B0-----:R-:W3:Y:S04]  /*378d0*/  LDL.LU R2, [R1+0x23a8] ;  /* 0x0023a80001027983 */ /* 0x001ee80000300800 */
[----:B-1----:R-:W3:Y:S01]  /*378e0*/  LDL.LU R28, [R1+0x23a4] ;  /* 0x0023a400011c7983 */ /* 0x002ee20000300800 */
[----:B----4-:R-:W-:-:S02]  /*378f0*/  PRMT R9, R9, 0x3340, R1 ;  /* 0x0000334009097816 */ /* 0x010fc40000000001 */
[----:B------:R-:W-:Y:S02]  /*37900*/  PRMT R10, R10, 0x3340, R1 ;  /* 0x000033400a0a7816 */ /* 0x000fe40000000001 */
[----:B------:R-:W-:Y:S02]  /*37910*/  PRMT R16, R16, 0x3340, R3 ;  /* 0x0000334010107816 */ /* 0x000fe40000000003 */
[----:B------:R-:W-:Y:S01]  /*37920*/  PRMT R9, R14, 0x5410, R9 ;  /* 0x000054100e097816 */ /* 0x000fe20000000009 */
[----:B------:R-:W4:Y:S01]  /*37930*/  LDL.LU R3, [R1+0x23a0] ;  /* 0x0023a00001037983 */ /* 0x000f220000300800 */
[----:B------:R-:W-:-:S03]  /*37940*/  PRMT R17, R17, 0x3340, R24 ;  /* 0x0000334011117816 */ /* 0x000fc60000000018 */
[----:B------:R-:W4:Y:S01]  /*37950*/  LDL.LU R24, [R1+0x239c] ;  /* 0x00239c0001187983 */ /* 0x000f220000300800 */
[----:B------:R-:W-:-:S03]  /*37960*/  PRMT R15, R15, 0x5410, R10 ;  /* 0x000054100f0f7816 */ /* 0x000fc6000000000a */
[----:B------:R-:W4:Y:S01]  /*37970*/  LDL.LU R14, [R1+0x7c8] ;  /* 0x0007c800010e7983 */ /* 0x000f220000300800 */
[----:B------:R-:W-:-:S03]  /*37980*/  PRMT R11, R11, 0x3340, R1 ;  /* 0x000033400b0b7816 */ /* 0x000fc60000000001 */
[----:B------:R0:W-:Y:S01]  /*37990*/  STL [R1+0x320], R9 ;  /* 0x0003200901007387 */ /* 0x0001e20000100800 */
[----:B------:R-:W-:-:S03]  /*379a0*/  PRMT R11, R16, 0x5410, R11 ;  /* 0x00005410100b7816 */ /* 0x000fc6000000000b */
[----:B0-----:R-:W4:Y:S04]  /*379b0*/  LDL.LU R9, [R1+0x50] ;  /* 0x0000500001097983 */ /* 0x001f280000300800 */
[----:B------:R-:W4:Y:S04]  /*379c0*/  LDL R10, [R1+0x624] ;  /* 0x00062400010a7983 */ /* 0x000f280000100800 */
[----:B------:R0:W-:Y:S04]  /*379d0*/  STL [R1+0x31c], R15 ;  /* 0x00031c0f01007387 */ /* 0x0001e80000100800 */
[----:B0-----:R-:W4:Y:S04]  /*379e0*/  LDL.LU R15, [R1+0x1a8] ;  /* 0x0001a800010f7983 */ /* 0x001f280000300800 */
[----:B------:R-:W4:Y:S04]  /*379f0*/  LDL.LU R16, [R1+0x7e8] ;  /* 0x0007e80001107983 */ /* 0x000f280000300800 */
[----:B------:R0:W-:Y:S04]  /*37a00*/  STL [R1+0x318], R11 ;  /* 0x0003180b01007387 */ /* 0x0001e80000100800 */
[----:B0-----:R-:W4:Y:S01]  /*37a10*/  LDL.LU R11, [R1+0x600] ;  /* 0x00060000010b7983 */ /* 0x001f220000300800 */
[----:B------:R-:W-:-:S04]  /*37a20*/  PRMT R13, R13, 0x3340, R1 ;  /* 0x000033400d0d7816 */ /* 0x000fc80000000001 */
[----:B------:R-:W-:Y:S02]  /*37a30*/  PRMT R13, R17, 0x5410, R13 ;  /* 0x00005410110d7816 */ /* 0x000fe4000000000d */
[----:B------:R-:W4:Y:S04]  /*37a40*/  LDL.LU R17, [R1+0x44] ;  /* 0x0000440001117983 */ /* 0x000f280000300800 */
[----:B------:R0:W-:Y:S01]  /*37a50*/  STL [R1+0x354], R13 ;  /* 0x0003540d01007387 */ /* 0x0001e20000100800 */
[----:B--2---:R-:W-:Y:S02]  /*37a60*/  LOP3.LUT R0, R0, 0xffff, RZ, 0xc0, !PT ;  /* 0x0000ffff00007812 */ /* 0x004fe400078ec0ff */
[----:B---3--:R-:W-:Y:S02]  /*37a70*/  LOP3.LUT R12, R12, 0xffff, RZ, 0xc0, !PT ;  /* 0x0000ffff0c0c7812 */ /* 0x008fe400078ec0ff */
[----:B----4-:R-:W-:-:S02]  /*37a80*/  LOP3.LUT R14, R14, 0xffff, RZ, 0xc0, !PT ;  /* 0x0000ffff0e0e7812 */ /* 0x010fc400078ec0ff */
[----:B------:R-:W-:Y:S02]  /*37a90*/  LOP3.LUT R10, R10, 0xffff, RZ, 0xc0, !PT ;  /* 0x0000ffff0a0a7812 */ /* 0x000fe400078ec0ff */
[----:B------:R-:W-:-:S05]  /*37aa0*/  LOP3.LUT R16, R16, 0xffff, RZ, 0xc0, !PT ;  /* 0x0000ffff10107812 */ /* 0x000fca00078ec0ff */
[----:B------:R1:W-:Y:S04]  /*37ab0*/  STL [R1+0x2c0], R16 ;  /* 0x0002c01001007387 */ /* 0x0003e80000100800 */
[----:B------:R-:W-:Y:S04]  /*37ac0*/  STL [R1+0x2b0], R0 ;  /* 0x0002b00001007387 */ /* 0x000fe80000100800 */
[----:B------:R-:W-:Y:S04]  /*37ad0*/  STL [R1+0x310], R14 ;  /* 0x0003100e01007387 */ /* 0x000fe80000100800 */
[----:B------:R2:W-:Y:S04]  /*37ae0*/  STL [R1+0x14], R10 ;  /* 0x0000140a01007387 */ /* 0x0005e80000100800 */
[----:B------:R-:W-:Y:S01]  /*37af0*/  STL [R1+0x30c], R12 ;  /* 0x00030c0c01007387 */ /* 0x000fe20000100800 */
[----:B0-----:R-:W-:-:S02]  /*37b00*/  LOP3.LUT R13, R11, 0xffff, RZ, 0xc0, !PT ;  /* 0x0000ffff0b0d7812 */ /* 0x001fc400078ec0ff */
[----:B------:R-:W-:Y:S02]  /*37b10*/  LOP3.LUT R11, R24, 0xffff, RZ, 0xc0, !PT ;  /* 0x0000ffff180b7812 */ /* 0x000fe400078ec0ff */
[----:B------:R-:W3:Y:S01]  /*37b20*/  LDL.LU R24, [R1+0x150] ;  /* 0x0001500001187983 */ /* 0x000ee20000300800 */
[----:B------:R-:W-:-:S03]  /*37b30*/  LOP3.LUT R15, R15, 0xffff, RZ, 0xc0, !PT ;  /* 0x0000ffff0f0f7812 */ /* 0x000fc600078ec0ff */
[----:B------:R0:W-:Y:S01]  /*37b40*/  STL [R1+0x304], R13 ;  /* 0x0003040d01007387 */ /* 0x0001e20000100800 */
[----:B-1----:R-:W-:Y:S02]  /*37b50*/  PRMT R16, R16, 0x3340, R0 ;  /* 0x0000334010107816 */ /* 0x002fe40000000000 */
[----:B--2---:R-:W-:Y:S01]  /*37b60*/  PRMT R10, R10, 0x3340, R1 ;  /* 0x000033400a0a7816 */ /* 0x004fe20000000001 */
[----:B------:R1:W-:Y:S04]  /*37b70*/  STL [R1+0x10], R11 ;  /* 0x0000100b01007387 */ /* 0x0003e80000100800 */
[----:B------:R2:W-:Y:S01]  /*37b80*/  STL [R1+0x2e4], R15 ;  /* 0x0002e40f01007387 */ /* 0x0005e20000100800 */
[----:B------:R-:W-:Y:S02]  /*37b90*/  PRMT R16, R16, 0x5410, R10 ;  /* 0x0000541010107816 */ /* 0x000fe4000000000a */
[----:B------:R-:W-:-:S02]  /*37ba0*/  PRMT R14, R14, 0x3340, R12 ;  /* 0x000033400e0e7816 */ /* 0x000fc4000000000c */
[--C-:B0-----:R-:W-:Y:S02]  /*37bb0*/  PRMT R13, R13, 0x3340, R1.reuse ;  /* 0x000033400d0d7816 */ /* 0x101fe40000000001 */
[----:B-1----:R-:W-:Y:S02]  /*37bc0*/  PRMT R11, R11, 0x3340, R1 ;  /* 0x000033400b0b7816 */ /* 0x002fe40000000001 */
[----:B------:R-:W-:Y:S02]  /*37bd0*/  PRMT R13, R14, 0x5410, R13 ;  /* 0x000054100e0d7816 */ /* 0x000fe4000000000d */
[----:B---3--:R-:W-:-:S04]  /*37be0*/  LOP3.LUT R24, R24, 0xffff, RZ, 0xc0, !PT ;  /* 0x0000ffff18187812 */ /* 0x008fc800078ec0ff */
[----:B--2---:R-:W-:Y:S01]  /*37bf0*/  PRMT R15, R15, 0x3340, R24 ;  /* 0x000033400f0f7816 */ /* 0x004fe20000000018 */
[----:B------:R0:W-:Y:S04]  /*37c00*/  STL [R1+0x2dc], R24 ;  /* 0x0002dc1801007387 */ /* 0x0001e80000100800 */
[----:B------:R-:W2:Y:S01]  /*37c10*/  LDL.LU R0, [R1+0x2398] ;  /* 0x0023980001007983 */ /* 0x000ea20000300800 */
[----:B------:R-:W-:-:S03]  /*37c20*/  PRMT R11, R15, 0x5410, R11 ;  /* 0x000054100f0b7816 */ /* 0x000fc6000000000b */
[----:B0-----:R-:W3:Y:S04]  /*37c30*/  LDL.LU R24, [R1+0x88] ;  /* 0x0000880001187983 */ /* 0x001ee80000300800 */
[----:B------:R-:W4:Y:S04]  /*37c40*/  LDL.LU R12, [R1+0x2394] ;  /* 0x00239400010c7983 */ /* 0x000f280000300800 */
[----:B------:R-:W2:Y:S04]  /*37c50*/  LDL.LU R10, [R1+0x60] ;  /* 0x00006000010a7983 */ /* 0x000ea80000300800 */
[----:B------:R0:W-:Y:S04]  /*37c60*/  STL [R1+0x360], R16 ;  /* 0x0003601001007387 */ /* 0x0001e80000100800 */
[----:B0-----:R-:W3:Y:S04]  /*37c70*/  LDL.LU R16, [R1+0x48] ;  /* 0x0000480001107983 */ /* 0x001ee80000300800 */
[----:B------:R-:W3:Y:S04]  /*37c80*/  LDL.LU R15, [R1+0x5c] ;  /* 0x00005c00010f7983 */ /* 0x000ee80000300800 */
[----:B------:R0:W-:Y:S04]  /*37c90*/  STL [R1+0x3bc], R11 ;  /* 0x0003bc0b01007387 */ /* 0x0001e80000100800 */
[----:B0-----:R-:W4:Y:S04]  /*37ca0*/  LDL.LU R11, [R1+0x6c] ;  /* 0x00006c00010b7983 */ /* 0x001f280000300800 */
[----:B------:R-:W4:Y:S04]  /*37cb0*/  LDL.LU R14, [R1+0x64] ;  /* 0x00006400010e7983 */ /* 0x000f280000300800 */
[----:B------:R0:W-:Y:S04]  /*37cc0*/  STL [R1+0x3e8], R13 ;  /* 0x0003e80d01007387 */ /* 0x0001e80000100800 */
[----:B0-----:R-:W4:Y:S01]  /*37cd0*/  LDL.LU R13, [R1+0x58] ;  /* 0x00005800010d7983 */ /* 0x001f220000300800 */
[----:B------:R-:W-:-:S04]  /*37ce0*/  SHF.R.U32.HI R9, RZ, 0x8, R9 ;  /* 0x00000008ff097819 */ /* 0x000fc80000011609 */
[----:B------:R-:W-:-:S04]  /*37cf0*/  LOP3.LUT R9, R9, 0xffff, RZ, 0xc0, !PT ;  /* 0x0000ffff09097812 */ /* 0x000fc800078ec0ff */
[----:B------:R-:W-:-:S05]  /*37d00*/  PRMT R9, R9, 0x3340, R1 ;  /* 0x0000334009097816 */ /* 0x000fca0000000001 */
[----:B------:R3:W-:Y:S01]  /*37d10*/  STL [R1+0x158], R9 ;  /* 0x0001580901007387 */ /* 0x0007e20000100800 */
[----:B--2---:R-:W-:-:S04]  /*37d20*/  SHF.R.U32.HI R10, RZ, 0x8, R10 ;  /* 0x00000008ff0a7819 */ /* 0x004fc8000001160a */
[----:B------:R-:W-:Y:S02]  /*37d30*/  LOP3.LUT R10, R10, 0xffff, RZ, 0xc0, !PT ;  /* 0x0000ffff0a0a7812 */ /* 0x000fe400078ec0ff */
[----:B---3--:R-:W-:Y:S02]  /*37d40*/  SHF.R.U32.HI R9, RZ, 0x8, R15 ;  /* 0x00000008ff097819 */ /* 0x008fe4000001160f */
[----:B------:R-:W-:Y:S02]  /*37d50*/  SHF.R.U32.HI R15, RZ, 0x8, R16 ;  /* 0x00000008ff0f7819 */ /* 0x000fe40000011610 */
[----:B------:R-:W-:Y:S02]  /*37d60*/  LOP3.LUT R9, R9, 0xffff, RZ, 0xc0, !PT ;  /* 0x0000ffff09097812 */ /* 0x000fe400078ec0ff */
[----:B----4-:R-:W-:Y:S02]  /*37d70*/  SHF.R.U32.HI R14, RZ, 0x8, R14 ;  /* 0x00000008ff0e7819 */ /* 0x010fe4000001160e */
[----:B------:R-:W-:-:S02]  /*37d80*/  SHF.R.U32.HI R11, RZ, 0x8, R11 ;  /* 0x00000008ff0b7819 */ /* 0x000fc4000001160b */
[----:B------:R-:W-:Y:S02]  /*37d90*/  LOP3.LUT R14, R14, 0xffff, RZ, 0xc0, !PT ;  /* 0x0000ffff0e0e7812 */ /* 0x000fe400078ec0ff */
[----:B------:R-:W-:-:S04]  /*37da0*/  SHF.R.U32.HI R13, RZ, 0x8, R13 ;  /* 0x00000008ff0d7819 */ /* 0x000fc8000001160d */
[----:B------:R-:W-:Y:S02]  /*37db0*/  LOP3.LUT R13, R13, 0xffff, RZ, 0xc0, !PT ;  /* 0x0000ffff0d0d7812 */ /* 0x000fe400078ec0ff */
[----:B------:R-:W-:Y:S02]  /*37dc0*/  SHF.R.U32.HI R16, RZ, 0x8, R17 ;  /* 0x00000008ff107819 */ /* 0x000fe40000011611 */
[----:B------:R-:W-:Y:S02]  /*37dd0*/  LOP3.LUT R11, R11, 0xffff, RZ, 0xc0, !PT ;  /* 0x0000ffff0b0b7812 */ /* 0x000fe400078ec0ff */
[----:B------:R-:W-:Y:S02]  /*37de0*/  PRMT R9, R9, 0x3340, R1 ;  /* 0x0000334009097816 */ /* 0x000fe40000000001 */
[----:B------:R-:W-:Y:S01]  /*37df0*/  PRMT R14, R14, 0x3340, R13 ;  /* 0x000033400e0e7816 */ /* 0x000fe2000000000d */
[----:B------:R-:W2:Y:S04]  /*37e00*/  LDL.LU R17, [R1+0xe0] ;  /* 0x0000e00001117983 */ /* 0x000ea80000300800 */
[----:B------:R-:W3:Y:S01]  /*37e10*/  LDL.LU R13, [R1+0x4c] ;  /* 0x00004c00010d7983 */ /* 0x000ee20000300800 */
[----:B------:R-:W-:-:S03]  /*37e20*/  PRMT R10, R11, 0x3340, R10 ;  /* 0x000033400b0a7816 */ /* 0x000fc6000000000a */
[----:B------:R0:W-:Y:S04]  /*37e30*/  STL [R1+0x1a4], R14 ;  /* 0x0001a40e01007387 */ /* 0x0001e80000100800 */
[----:B0-----:R-:W4:Y:S04]  /*37e40*/  LDL.LU R14, [R1+0x80] ;  /* 0x00008000010e7983 */ /* 0x001f280000300800 */
[----:B------:R0:W-:Y:S04]  /*37e50*/  STL [R1+0x130], R9 ;  /* 0x0001300901007387 */ /* 0x0001e80000100800 */
[----:B0-----:R-:W2:Y:S04]  /*37e60*/  LDL.LU R9, [R1+0x84] ;  /* 0x0000840001097983 */ /* 0x001ea80000300800 */
[----:B------:R-:W2:Y:S04]  /*37e70*/  LDL.LU R11, [R1+0x54] ;  /* 0x00005400010b7983 */ /* 0x000ea80000300800 */
[----:B------:R0:W-:Y:S04]  /*37e80*/  STL [R1+0x1a0], R10 ;  /* 0x0001a00a01007387 */ /* 0x0001e80000100800 */
[----:B0-----:R-:W2:Y:S01]  /*37e90*/  LDL.LU R10, [R1+0x68] ;  /* 0x00006800010a7983 */ /* 0x001ea20000300800 */
[----:B------:R-:W-:-:S02]  /*37ea0*/  LOP3.LUT R15, R15, 0xffff, RZ, 0xc0, !PT ;  /* 0x0000ffff0f0f7812 */ /* 0x000fc400078ec0ff */
[----:B------:R-:W-:-:S04]  /*37eb0*/  LOP3.LUT R16, R16, 0xffff, RZ, 0xc0, !PT ;  /* 0x0000ffff10107812 */ /* 0x000fc800078ec0ff */
[----:B------:R-:W-:-:S05]  /*37ec0*/  PRMT R16, R15, 0x3340, R16 ;  /* 0x000033400f107816 */ /* 0x000fca0000000010 */
[----:B------:R0:W-:Y:S04]  /*37ed0*/  STL [R1+0x1ac], R16 ;  /* 0x0001ac1001007387 */ /* 0x0001e80000100800 */
[----:B0-----:R-:W2:Y:S01]  /*37ee0*/  LDL.LU R16, [R1+0x94] ;  /* 0x0000940001107983 */ /* 0x001ea20000300800 */
[----:B---3--:R-:W-:-:S04]  /*37ef0*/  SHF.R.U32.HI R13, RZ, 0x8, R13 ;  /* 0x00000008ff0d7819 */ /* 0x008fc8000001160d */
[----:B------:R-:W-:Y:S02]  /*37f00*/  LOP3.LUT R13, R13, 0xffff, RZ, 0xc0, !PT ;  /* 0x0000ffff0d0d7812 */ /* 0x000fe400078ec0ff */
[----:B----4-:R-:W-:Y:S02]  /*37f10*/  SHF.R.U32.HI R14, RZ, 0x8, R14 ;  /* 0x00000008ff0e7819 */ /* 0x010fe4000001160e */
[----:B--2---:R-:W-:-:S04]  /*37f20*/  SHF.R.U32.HI R15, RZ, 0x8, R11 ;  /* 0x00000008ff0f7819 */ /* 0x004fc8000001160b */
[----:B------:R-:W-:Y:S02]  /*37f30*/  LOP3.LUT R15, R15, 0xffff, RZ, 0xc0, !PT ;  /* 0x0000ffff0f0f7812 */ /* 0x000fe400078ec0ff */
[----:B------:R-:W-:Y:S02]  /*37f40*/  LOP3.LUT R14, R14, 0xffff, RZ, 0xc0, !PT ;  /* 0x0000ffff0e0e7812 */ /* 0x000fe400078ec0ff */
[----:B------:R-:W-:Y:S02]  /*37f50*/  SHF.R.U32.HI R11, RZ, 0x8, R10 ;  /* 0x00000008ff0b7819 */ /* 0x000fe4000001160a */
[----:B------:R-:W-:Y:S02]  /*37f60*/  PRMT R15, R15, 0x3340, R1 ;  /* 0x000033400f0f7816 */ /* 0x000fe40000000001 */
[----:B------:R-:W-:Y:S02]  /*37f70*/  LOP3.LUT R11, R11, 0xffff, RZ, 0xc0, !PT ;  /* 0x0000ffff0b0b7812 */ /* 0x000fe400078ec0ff */
[----:B------:R-:W-:-:S02]  /*37f80*/  SHF.R.U32.HI R10, RZ, 0x8, R24 ;  /* 0x00000008ff0a7819 */ /* 0x000fc40000011618 */
[----:B------:R-:W-:Y:S01]  /*37f90*/  SHF.R.U32.HI R9, RZ, 0x8, R9 ;  /* 0x00000008ff097819 */ /* 0x000fe20000011609 */
[----:B------:R-:W2:Y:S01]  /*37fa0*/  LDL.LU R24, [R1+0x8c] ;  /* 0x00008c0001187983 */ /* 0x000ea20000300800 */
[----:B------:R-:W-:-:S03]  /*37fb0*/  PRMT R13, R11, 0x3340, R13 ;  /* 0x000033400b0d7816 */ /* 0x000fc6000000000d */
[----:B------:R0:W-:Y:S01]  /*37fc0*/  STL [R1+0x10c], R15 ;  /* 0x00010c0f01007387 */ /* 0x0001e20000100800 */
[----:B------:R-:W-:Y:S02]  /*37fd0*/  PRMT R14, R14, 0x3340, R1 ;  /* 0x000033400e0e7816 */ /* 0x000fe40000000001 */
[----:B------:R-:W-:Y:S02]  /*37fe0*/  LOP3.LUT R10, R10, 0xffff, RZ, 0xc0, !PT ;  /* 0x0000ffff0a0a7812 */ /* 0x000fe400078ec0ff */
[----:B------:R-:W-:Y:S01]  /*37ff0*/  LOP3.LUT R9, R9, 0xffff, RZ, 0xc0, !PT ;  /* 0x0000ffff09097812 */ /* 0x000fe200078ec0ff */
[----:B0-----:R-:W3:Y:S04]  /*38000*/  LDL.LU R15, [R1+0x18] ;  /* 0x00001800010f7983 */ /* 0x001ee80000300800 */
[----:B------:R-:W4:Y:S04]  /*38010*/  LDL.LU R11, [R1+0x1c] ;  /* 0x00001c00010b7983 */ /* 0x000f280000300800 */
[----:B------:R0:W-:Y:S01]  /*38020*/  STL [R1+0x19c], R13 ;  /* 0x00019c0d01007387 */ /* 0x0001e20000100800 */
[----:B------:R-:W-:-:S03]  /*38030*/  PRMT R9, R9, 0x3340, R10 ;  /* 0x0000334009097816 */ /* 0x000fc6000000000a */
[----:B0-----:R-:W2:Y:S04]  /*38040*/  LDL.LU R13, [R1+0xcc] ;  /* 0x0000cc00010d7983 */ /* 0x001ea80000300800 */
[----:B------:R0:W-:Y:S04]  /*38050*/  STL [R1+0x108], R14 ;  /* 0x0001080e01007387 */ /* 0x0001e80000100800 */
[----:B0-----:R-:W2:Y:S04]  /*38060*/  LDL.LU R14, [R1+0xe4] ;  /* 0x0000e400010e7983 */ /* 0x001ea80000300800 */
[----:B------:R-:W2:Y:S04]  /*38070*/  LDL.LU R10, [R1+0x40] ;  /* 0x00004000010a7983 */ /* 0x000ea80000300800 */
[----:B------:R0:W-:Y:S01]  /*38080*/  STL [R1+0x194], R9 ;  /* 0x0001940901007387 */ /* 0x0001e20000100800 */
[----:B---3--:R-:W-:-:S02]  /*38090*/  SHF.R.U32.HI R15, RZ, 0x8, R15 ;  /* 0x00000008ff0f7819 */ /* 0x008fc4000001160f */
[----:B----4-:R-:W-:Y:S02]  /*380a0*/  SHF.R.U32.HI R11, RZ, 0x8, R11 ;  /* 0x00000008ff0b7819 */ /* 0x010fe4000001160b */
[----:B------:R-:W-:Y:S02]  /*380b0*/  LOP3.LUT R15, R15, 0xffff, RZ, 0xc0, !PT ;  /* 0x0000ffff0f0f7812 */ /* 0x000fe400078ec0ff */
[----:B------:R-:W-:Y:S02]  /*380c0*/  LOP3.LUT R11, R11, 0xffff, RZ, 0xc0, !PT ;  /* 0x0000ffff0b0b7812 */ /* 0x000fe400078ec0ff */
[----:B------:R-:W-:Y:S02]  /*380d0*/  PRMT R15, R15, 0x3340, R1 ;  /* 0x000033400f0f7816 */ /* 0x000fe40000000001 */
[----:B--2---:R-:W-:Y:S02]  /*380e0*/  SHF.R.U32.HI R10, RZ, 0x8, R10 ;  /* 0x00000008ff0a7819 */ /* 0x004fe4000001160a */
[----:B0-----:R-:W-:-:S02]  /*380f0*/  SHF.R.U32.HI R9, RZ, 0x8, R14 ;  /* 0x00000008ff097819 */ /* 0x001fc4000001160e */
[----:B------:R-:W-:Y:S02]  /*38100*/  SHF.R.U32.HI R14, RZ, 0x8, R17 ;  /* 0x00000008ff0e7819 */ /* 0x000fe40000011611 */
[----:B------:R-:W-:Y:S01]  /*38110*/  LOP3.LUT R10, R10, 0xffff, RZ, 0xc0, !PT ;  /* 0x0000ffff0a0a7812 */ /* 0x000fe200078ec0ff */
[----:B------:R-:W2:Y:S04]  /*38120*/  LDL.LU R17, [R1+0xd0] ;  /* 0x0000d00001117983 */ /* 0x000ea80000300800 */
[----:B------:R0:W-:Y:S01]  /*38130*/  STL [R1+0xf4], R15 ;  /* 0x0000f40f01007387 */ /* 0x0001e20000100800 */
[----:B------:R-:W-:-:S03]  /*38140*/  PRMT R11, R10, 0x3340, R11 ;  /* 0x000033400a0b7816 */ /* 0x000fc6000000000b */
[----:B0-----:R-:W3:Y:S04]  /*38150*/  LDL.LU R15, [R1+0xa0] ;  /* 0x0000a000010f7983 */ /* 0x001ee80000300800 */
[----:B------:R-:W4:Y:S01]  /*38160*/  LDL.LU R10, [R1+0xa4] ;  /* 0x0000a400010a7983 */ /* 0x000f220000300800 */
[----:B------:R-:W-:-:S03]  /*38170*/  SHF.R.U32.HI R13, RZ, 0x8, R13 ;  /* 0x00000008ff0d7819 */ /* 0x000fc6000001160d */
[----:B------:R0:W-:Y:S01]  /*38180*/  STL [R1+0x190], R11 ;  /* 0x0001900b01007387 */ /* 0x0001e20000100800 */
[----:B------:R-:W-:Y:S02]  /*38190*/  LOP3.LUT R13, R13, 0xffff, RZ, 0xc0, !PT ;  /* 0x0000ffff0d0d7812 */ /* 0x000fe400078ec0ff */
[----:B------:R-:W-:Y:S02]  /*381a0*/  LOP3.LUT R9, R9, 0xffff, RZ, 0xc0, !PT ;  /* 0x0000ffff09097812 */ /* 0x000fe400078ec0ff */
[----:B------:R-:W-:Y:S01]  /*381b0*/  PRMT R13, R13, 0x3340, R1 ;  /* 0x000033400d0d7816 */ /* 0x000fe20000000001 */
[----:B0-----:R-:W2:Y:S01]  /*381c0*/  LDL.LU R11, [R1+0x98] ;  /* 0x00009800010b7983 */ /* 0x001ea20000300800 */
[----:B------:R-:W-:-:S03]  /*381d0*/  LOP3.LUT R14, R14, 0xffff, RZ, 0xc0, !PT ;  /* 0x0000ffff0e0e7812 */ /* 0x000fc600078ec0ff */
[----:B------:R4:W-:Y:S01]  /*381e0*/  STL [R1+0xf0], R13 ;  /* 0x0000f00d01007387 */ /* 0x0009e20000100800 */
[----:B------:R-:W-:Y:S02]  /*381f0*/  PRMT R9, R9, 0x3340, R14 ;  /* 0x0000334009097816 */ /* 0x000fe4000000000e */
[----:B------:R-:W-:-:S03]  /*38200*/  SHF.R.U32.HI R14, RZ, 0x8, R12 ;  /* 0x00000008ff0e7819 */ /* 0x000fc6000001160c */
[----:B------:R2:W-:Y:S01]  /*38210*/  STL [R1+0x18c], R9 ;  /* 0x00018c0901007387 */ /* 0x0005e20000100800 */
[----:B---3--:R-:W-:Y:S02]  /*38220*/  SHF.R.U32.HI R15, RZ, 0x8, R15 ;  /* 0x00000008ff0f7819 */ /* 0x008fe4000001160f */
[----:B----4-:R-:W-:Y:S02]  /*38230*/  SHF.R.U32.HI R13, RZ, 0x8, R10 ;  /* 0x00000008ff0d7819 */ /* 0x010fe4000001160a */
[----:B------:R-:W-:Y:S02]  /*38240*/  LOP3.LUT R12, R15, 0xffff, RZ, 0xc0, !PT ;  /* 0x0000ffff0f0c7812 */ /* 0x000fe400078ec0ff */
[----:B------:R-:W-:-:S04]  /*38250*/  LOP3.LUT R13, R13, 0xffff, RZ, 0xc0, !PT ;  /* 0x0000ffff0d0d7812 */ /* 0x000fc800078ec0ff */
[----:B------:R-:W-:Y:S02]  /*38260*/  PRMT R15, R12, 0x3340, R13 ;  /* 0x000033400c0f7816 */ /* 0x000fe4000000000d */
[----:B------:R-:W3:Y:S01]  /*38270*/  LDL.LU R12, [R1+0xd4] ;  /* 0x0000d400010c7983 */ /* 0x000ee20000300800 */
[----:B------:R-:W-:Y:S02]  /*38280*/  SHF.R.U32.HI R10, RZ, 0x8, R16 ;  /* 0x00000008ff0a7819 */ /* 0x000fe40000011610 */
[----:B--2---:R-:W-:Y:S02]  /*38290*/  SHF.R.U32.HI R9, RZ, 0x8, R11 ;  /* 0x00000008ff097819 */ /* 0x004fe4000001160b */
[----:B------:R-:W-:Y:S01]  /*382a0*/  LOP3.LUT R14, R14, 0xffff, RZ, 0xc0, !PT ;  /* 0x0000ffff0e0e7812 */ /* 0x000fe200078ec0ff */
[----:B------:R-:W2:Y:S01]  /*382b0*/  LDL.LU R13, [R1+0x104] ;  /* 0x00010400010d7983 */ /* 0x000ea20000300800 */
[----:B------:R-:W-:Y:S02]  /*382c0*/  LOP3.LUT R10, R10, 0xffff, RZ, 0xc0, !PT ;  /* 0x0000ffff0a0a7812 */ /* 0x000fe400078ec0ff */
[----:B------:R-:W-:-:S02]  /*382d0*/  LOP3.LUT R9, R9, 0xffff, RZ, 0xc0, !PT ;  /* 0x0000ffff09097812 */ /* 0x000fc400078ec0ff */
[--C-:B------:R-:W-:Y:S02]  /*382e0*/  PRMT R14, R14, 0x3340, R1.reuse ;  /* 0x000033400e0e7816 */ /* 0x100fe40000000001 */
[----:B------:R-:W-:Y:S01]  /*382f0*/  SHF.R.U32.HI R11, RZ, 0x8, R24 ;  /* 0x00000008ff0b7819 */ /* 0x000fe20000011618 */
[----:B------:R0:W-:Y:S01]  /*38300*/  STL [R1+0x1a8], R15 ;  /* 0x0001a80f01007387 */ /* 0x0001e20000100800 */
[----:B------:R-:W-:Y:S02]  /*38310*/  PRMT R10, R9, 0x3340, R10 ;  /* 0x00003340090a7816 */ /* 0x000fe4000000000a */
[----:B------:R-:W-:Y:S01]  /*38320*/  LOP3.LUT R11, R11, 0xffff, RZ, 0xc0, !PT ;  /* 0x0000ffff0b0b7812 */ /* 0x000fe200078ec0ff */
[----:B0-----:R-:W4:Y:S04]  /*38330*/  LDL.LU R15, [R1+0x100] ;  /* 0x00010000010f7983 */ /* 0x001f280000300800 */
[----:B------:R-:W2:Y:S04]  /*38340*/  LDL.LU R16, [R1+0x110] ;  /* 0x0001100001107983 */ /* 0x000ea80000300800 */
[----:B------:R-:W2:Y:S04]  /*38350*/  LDL.LU R24, [R1+0x114] ;  /* 0x0001140001187983 */ /* 0x000ea80000300800 */
[----:B------:R0:W-:Y:S01]  /*38360*/  STL [R1+0xe4], R14 ;  /* 0x0000e40e01007387 */ /* 0x0001e20000100800 */
[----:B------:R-:W-:-:S03]  /*38370*/  PRMT R11, R11, 0x3340, R1 ;  /* 0x000033400b0b7816 */ /* 0x000fc60000000001 */
[----:B0-----:R-:W2:Y:S04]  /*38380*/  LDL.LU R14, [R1+0xec] ;  /* 0x0000ec00010e7983 */ /* 0x001ea80000300800 */
[----:B------:R0:W-:Y:S04]  /*38390*/  STL [R1+0x188], R10 ;  /* 0x0001880a01007387 */ /* 0x0001e80000100800 */
[----:B------:R1:W-:Y:S01]  /*383a0*/  STL [R1+0xe8], R11 ;  /* 0x0000e80b01007387 */ /* 0x0003e20000100800 */
[----:B0-----:R-:W-:Y:S02]  /*383b0*/  SHF.R.U32.HI R10, RZ, 0x8, R17 ;  /* 0x00000008ff0a7819 */ /* 0x001fe40000011611 */
[----:B-1----:R-:W-:Y:S01]  /*383c0*/  SHF.R.U32.HI R11, RZ, 0x8, R27 ;  /* 0x00000008ff0b7819 */ /* 0x002fe2000001161b */
[----:B------:R-:W4:Y:S04]  /*383d0*/  LDL.LU R17, [R1+0x78] ;  /* 0x0000780001117983 */ /* 0x000f280000300800 */
[----:B------:R-:W4:Y:S01]  /*383e0*/  LDL.LU R27, [R1+0xac] ;  /* 0x0000ac00011b7983 */ /* 0x000f220000300800 */
[----:B------:R-:W-:-:S02]  /*383f0*/  LOP3.LUT R10, R10, 0xffff, RZ, 0xc0, !PT ;  /* 0x0000ffff0a0a7812 */ /* 0x000fc400078ec0ff */
[----:B---3--:R-:W-:Y:S02]  /*38400*/  SHF.R.U32.HI R9, RZ, 0x8, R12 ;  /* 0x00000008ff097819 */ /* 0x008fe4000001160c */
[----:B------:R-:W-:Y:S02]  /*38410*/  SHF.R.U32.HI R12, RZ, 0x8, R2 ;  /* 0x00000008ff0c7819 */ /* 0x000fe40000011602 */
[----:B------:R-:W-:Y:S02]  /*38420*/  LOP3.LUT R9, R9, 0xffff, RZ, 0xc0, !PT ;  /* 0x0000ffff09097812 */ /* 0x000fe400078ec0ff */
[----:B------:R-:W-:Y:S02]  /*38430*/  SHF.R.U32.HI R2, RZ, 0x8, R28 ;  /* 0x00000008ff027819 */ /* 0x000fe4000001161c */
[----:B------:R-:W3:Y:S01]  /*38440*/  LDL.LU R28, [R1+0xc8] ;  /* 0x0000c800011c7983 */ /* 0x000ee20000300800 */
[----:B------:R-:W-:-:S03]  /*38450*/  PRMT R9, R9, 0x3340, R10 ;  /* 0x0000334009097816 */ /* 0x000fc6000000000a */
[----:B------:R-:W3:Y:S01]  /*38460*/  LDL.LU R10, [R1+0xc4] ;  /* 0x0000c400010a7983 */ /* 0x000ee20000300800 */
[----:B------:R-:W-:Y:S02]  /*38470*/  SHF.R.U32.HI R0, RZ, 0x8, R0 ;  /* 0x00000008ff007819 */ /* 0x000fe40000011600 */
[----:B------:R-:W-:Y:S02]  /*38480*/  SHF.R.U32.HI R3, RZ, 0x8, R3 ;  /* 0x00000008ff037819 */ /* 0x000fe40000011603 */
[----:B------:R-:W-:Y:S02]  /*38490*/  LOP3.LUT R12, R12, 0xffff, RZ, 0xc0, !PT ;  /* 0x0000ffff0c0c7812 */ /* 0x000fe400078ec0ff */
[----:B------:R-:W-:Y:S02]  /*384a0*/  LOP3.LUT R0, R0, 0xffff, RZ, 0xc0, !PT ;  /* 0x0000ffff00007812 */ /* 0x000fe400078ec0ff */
[----:B------:R-:W-:Y:S02]  /*384b0*/  LOP3.LUT R11, R11, 0xffff, RZ, 0xc0, !PT ;  /* 0x0000ffff0b0b7812 */ /* 0x000fe400078ec0ff */
[----:B------:R-:W-:-:S02]  /*384c0*/  LOP3.LUT R2, R2, 0xffff, RZ, 0xc0, !PT ;  /* 0x0000ffff02027812 */ /* 0x000fc400078ec0ff */
[----:B------:R-:W-:Y:S02]  /*384d0*/  PRMT R0, R0, 0x3340, R1 ;  /* 0x0000334000007816 */ /* 0x000fe40000000001 */
[----:B------:R-:W-:Y:S01]  /*384e0*/  LOP3.LUT R3, R3, 0xffff, RZ, 0xc0, !PT ;  /* 0x0000ffff03037812 */ /* 0x000fe200078ec0ff */
[----:B------:R0:W-:Y:S02]  /*384f0*/  STL [R1+0x184], R9 ;  /* 0x0001840901007387 */ /* 0x0001e40000100800 */
[----:B0-----:R-:W-:Y:S02]  /*38500*/  PRMT R9, R11, 0x3340, R12 ;  /* 0x000033400b097816 */ /* 0x001fe4000000000c */
[----:B------:R-:W4:Y:S04]  /*38510*/  LDL.LU R12, [R1+0xc0] ;  /* 0x0000c000010c7983 */ /* 0x000f280000300800 */
[----:B------:R0:W-:Y:S04]  /*38520*/  STL [R1+0xe0], R0 ;  /* 0x0000e00001007387 */ /* 0x0001e80000100800 */
[----:B------:R1:W-:Y:S01]  /*38530*/  STL [R1+0x180], R9 ;  /* 0x0001800901007387 */ /* 0x0003e20000100800 */
[----:B0-----:R-:W-:-:S02]  /*38540*/  PRMT R0, R2, 0x3340, R3 ;  /* 0x0000334002007816 */ /* 0x001fc40000000003 */
[----:B--2---:R-:W-:Y:S02]  /*38550*/  SHF.R.U32.HI R3, RZ, 0x8, R14 ;  /* 0x00000008ff037819 */ /* 0x004fe4000001160e */
[----:B-1----:R-:W-:Y:S02]  /*38560*/  SHF.R.U32.HI R9, RZ, 0x8, R13 ;  /* 0x00000008ff097819 */ /* 0x002fe4000001160d */
[----:B------:R-:W-:Y:S01]  /*38570*/  SHF.R.U32.HI R2, RZ, 0x8, R24 ;  /* 0x00000008ff027819 */ /* 0x000fe20000011618 */
[----:B------:R0:W-:Y:S04]  /*38580*/  STL [R1+0x198], R0 ;  /* 0x0001980001007387 */ /* 0x0001e80000100800 */
[----:B------:R-:W2:Y:S04]  /*38590*/  LDL.LU R14, [R1+0xb0] ;  /* 0x0000b000010e7983 */ /* 0x000ea80000300800 */
[----:B------:R-:W2:Y:S01]  /*385a0*/  LDL.LU R13, [R1+0x120] ;  /* 0x00012000010d7983 */ /* 0x000ea20000300800 */
[----:B0-----:R-:W-:-:S02]  /*385b0*/  SHF.R.U32.HI R0, RZ, 0x8, R16 ;  /* 0x00000008ff007819 */ /* 0x001fc40000011610 */
[----:B---3--:R-:W-:-:S04]  /*385c0*/  SHF.R.U32.HI R11, RZ, 0x8, R10 ;  /* 0x00000008ff0b7819 */ /* 0x008fc8000001160a */
[----:B------:R-:W-:Y:S02]  /*385d0*/  LOP3.LUT R11, R11, 0xffff, RZ, 0xc0, !PT ;  /* 0x0000ffff0b0b7812 */ /* 0x000fe400078ec0ff */
[----:B----4-:R-:W-:Y:S02]  /*385e0*/  SHF.R.U32.HI R10, RZ, 0x8, R15 ;  /* 0x00000008ff0a7819 */ /* 0x010fe4000001160f */
[----:B------:R-:W3:Y:S01]  /*385f0*/  LDL.LU R15, [R1+0x118] ;  /* 0x00011800010f7983 */ /* 0x000ee20000300800 */
[----:B------:R-:W-:-:S03]  /*38600*/  PRMT R24, R11, 0x3340, R1 ;  /* 0x000033400b187816 */ /* 0x000fc60000000001 */
[----:B------:R-:W4:Y:S04]  /*38610*/  LDL.LU R11, [R1+0x7c] ;  /* 0x00007c00010b7983 */ /* 0x000f280000300800 */
[----:B------:R-:W2:Y:S04]  /*38620*/  LDL.LU R16, [R1+0x24] ;  /* 0x0000240001107983 */ /* 0x000ea80000300800 */
[----:B------:R0:W-:Y:S04]  /*38630*/  STL [R1+0x88], R24 ;  /* 0x0000881801007387 */ /* 0x0001e80000100800 */
[----:B0-----:R-:W2:Y:S01]  /*38640*/  LDL.LU R24, [R1+0xa8] ;  /* 0x0000a80001187983 */ /* 0x001ea20000300800 */
[----:B------:R-:W-:-:S02]  /*38650*/  LOP3.LUT R3, R3, 0xffff, RZ, 0xc0, !PT ;  /* 0x0000ffff03037812 */ /* 0x000fc400078ec0ff */
[----:B------:R-:W-:Y:S02]  /*38660*/  LOP3.LUT R9, R9, 0xffff, RZ, 0xc0, !PT ;  /* 0x0000ffff09097812 */ /* 0x000fe400078ec0ff */
[----:B------:R-:W-:Y:S02]  /*38670*/  LOP3.LUT R10, R10, 0xffff, RZ, 0xc0, !PT ;  /* 0x0000ffff0a0a7812 */ /* 0x000fe400078ec0ff */
[----:B------:R-:W-:Y:S02]  /*38680*/  LOP3.LUT R0, R0, 0xffff, RZ, 0xc0, !PT ;  /* 0x0000ffff00007812 */ /* 0x000fe400078ec0ff */
[----:B------:R-:W-:Y:S02]  /*38690*/  LOP3.LUT R2, R2, 0xffff, RZ, 0xc0, !PT ;  /* 0x0000ffff02027812 */ /* 0x000fe400078ec0ff */
[----:B------:R-:W-:Y:S02]  /*386a0*/  PRMT R9, R3, 0x3340, R9 ;  /* 0x0000334003097816 */ /* 0x000fe40000000009 */
[----:B------:R-:W-:-:S02]  /*386b0*/  PRMT R3, R10, 0x3340, R1 ;  /* 0x000033400a037816 */ /* 0x000fc40000000001 */
[----:B------:R-:W-:Y:S01]  /*386c0*/  PRMT R0, R0, 0x3340, R2 ;  /* 0x0000334000007816 */ /* 0x000fe20000000002 */
[----:B------:R0:W-:Y:S04]  /*386d0*/  STL [R1+0x17c], R9 ;  /* 0x00017c0901007387 */ /* 0x0001e80000100800 */
[----:B------:R1:W-:Y:S04]  /*386e0*/  STL [R1+0xdc], R3 ;  /* 0x0000dc0301007387 */ /* 0x0003e80000100800 */
[----:B------:R1:W-:Y:S01]  /*386f0*/  STL [R1+0x178], R0 ;  /* 0x0001780001007387 */ /* 0x0003e20000100800 */
[----:B------:R-:W-:-:S02]  /*38700*/  SHF.R.U32.HI R10, RZ, 0x8, R20 ;  /* 0x00000008ff0a7819 */ /* 0x000fc40000011614 */
[----:B------:R-:W-:Y:S01]  /*38710*/  SHF.R.U32.HI R2, RZ, 0x8, R17 ;  /* 0x00000008ff027819 */ /* 0x000fe20000011611 */
[----:B------:R-:W3:Y:S01]  /*38720*/  LDL.LU R20, [R1+0x144] ;  /* 0x0001440001147983 */ /* 0x000ee20000300800 */
[----:B0-----:R-:W-:Y:S02]  /*38730*/  SHF.R.U32.HI R9, RZ, 0x8, R28 ;  /* 0x00000008ff097819 */ /* 0x001fe4000001161c */
[----:B-1----:R-:W-:Y:S02]  /*38740*/  SHF.R.U32.HI R3, RZ, 0x8, R12 ;  /* 0x00000008ff037819 */ /* 0x002fe4000001160c */
[----:B------:R-:W-:Y:S02]  /*38750*/  SHF.R.U32.HI R0, RZ, 0x8, R27 ;  /* 0x00000008ff007819 */ /* 0x000fe4000001161b */
[----:B------:R-:W-:Y:S02]  /*38760*/  LOP3.LUT R10, R10, 0xffff, RZ, 0xc0, !PT ;  /* 0x0000ffff0a0a7812 */ /* 0x000fe400078ec0ff */
[----:B------:R-:W-:-:S02]  /*38770*/  LOP3.LUT R9, R9, 0xffff, RZ, 0xc0, !PT ;  /* 0x0000ffff09097812 */ /* 0x000fc400078ec0ff */
[----:B------:R-:W-:Y:S02]  /*38780*/  LOP3.LUT R3, R3, 0xffff, RZ, 0xc0, !PT ;  /* 0x0000ffff03037812 */ /* 0x000fe400078ec0ff */
[----:B------:R-:W-:Y:S02]  /*38790*/  LOP3.LUT R0, R0, 0xffff, RZ, 0xc0, !PT ;  /* 0x0000ffff00007812 */ /* 0x000fe400078ec0ff */
[----:B------:R-:W-:Y:S01]  /*387a0*/  LOP3.LUT R2, R2, 0xffff, RZ, 0xc0, !PT ;  /* 0x0000ffff02027812 */ /* 0x000fe200078ec0ff */
[----:B------:R-:W3:Y:S01]  /*387b0*/  LDL.LU R12, [R1+0x13c] ;  /* 0x00013c00010c7983 */ /* 0x000ee20000300800 */
[----:B------:R-:W-:-:S03]  /*387c0*/  PRMT R9, R3, 0x3340, R9 ;  /* 0x0000334003097816 */ /* 0x000fc60000000009 */
[----:B------:R-:W3:Y:S01]  /*387d0*/  LDL.LU R28, [R1+0xfc] ;  /* 0x0000fc00011c7983 */ /* 0x000ee20000300800 */
[----:B------:R-:W-:-:S03]  /*387e0*/  PRMT R3, R10, 0x3340, R1 ;  /* 0x000033400a037816 */ /* 0x000fc60000000001 */
[----:B------:R-:W3:Y:S01]  /*387f0*/  LDL.LU R27, [R1+0x11c] ;  /* 0x00011c00011b7983 */ /* 0x000ee20000300800 */
[----:B------:R-:W-:-:S03]  /*38800*/  PRMT R0, R0, 0x3340, R2 ;  /* 0x0000334000007816 */ /* 0x000fc60000000002 */
[----:B------:R-:W3:Y:S01]  /*38810*/  LDL.LU R17, [R1+0x124] ;  /* 0x0001240001117983 */ /* 0x000ee20000300800 */
[----:B------:R-:W-:Y:S02]  /*38820*/  SHF.R.U32.HI R10, RZ, 0x8, R21 ;  /* 0x00000008ff0a7819 */ /* 0x000fe40000011615 */
[----:B----4-:R-:W-:-:S04]  /*38830*/  SHF.R.U32.HI R11, RZ, 0x8, R11 ;  /* 0x00000008ff0b7819 */ /* 0x010fc8000001160b */
[----:B------:R-:W-:-:S04]  /*38840*/  LOP3.LUT R11, R11, 0xffff, RZ, 0xc0, !PT ;  /* 0x0000ffff0b0b7812 */ /* 0x000fc800078ec0ff */
[----:B------:R-:W-:-:S05]  /*38850*/  PRMT R11, R11, 0x3340, R1 ;  /* 0x000033400b0b7816 */ /* 0x000fca0000000001 */
[----:B------:R0:W-:Y:S04]  /*38860*/  STL [R1+0xc4], R11 ;  /* 0x0000c40b01007387 */ /* 0x0001e80000100800 */
[----:B------:R3:W-:Y:S04]  /*38870*/  STL [R1+0x170], R9 ;  /* 0x0001700901007387 */ /* 0x0007e80000100800 */
[----:B------:R1:W-:Y:S04]  /*38880*/  STL [R1+0x8], R3 ;  /* 0x0000080301007387 */ /* 0x0003e80000100800 */
[----:B------:R4:W-:Y:S04]  /*38890*/  STL [R1+0x16c], R0 ;  /* 0x00016c0001007387 */ /* 0x0009e80000100800 */
[----:B------:R-:W3:Y:S01]  /*388a0*/  LDL.LU R21, [R1+0x12c] ;  /* 0x00012c0001157983 */ /* 0x000ee20000300800 */
[----:B--2---:R-:W-:-:S02]  /*388b0*/  SHF.R.U32.HI R2, RZ, 0x8, R24 ;  /* 0x00000008ff027819 */ /* 0x004fc40000011618 */
[----:B0-----:R-:W-:Y:S02]  /*388c0*/  SHF.R.U32.HI R11, RZ, 0x8, R14 ;  /* 0x00000008ff0b7819 */ /* 0x001fe4000001160e */
[----:B---3--:R-:W-:Y:S02]  /*388d0*/  SHF.R.U32.HI R9, RZ, 0x8, R15 ;  /* 0x00000008ff097819 */ /* 0x008fe4000001160f */
[----:B-1----:R-:W-:Y:S01]  /*388e0*/  SHF.R.U32.HI R3, RZ, 0x8, R13 ;  /* 0x00000008ff037819 */ /* 0x002fe2000001160d */
[----:B------:R-:W2:Y:S04]  /*388f0*/  LDL.LU R14, [R1+0x128] ;  /* 0x00012800010e7983 */ /* 0x000ea80000300800 */
[----:B------:R-:W3:Y:S01]  /*38900*/  LDL.LU R13, [R1+0x140] ;  /* 0x00014000010d7983 */ /* 0x000ee20000300800 */
[----:B----4-:R-:W-:-:S03]  /*38910*/  SHF.R.U32.HI R0, RZ, 0x8, R16 ;  /* 0x00000008ff007819 */ /* 0x010fc60000011610 */
[----:B------:R-:W4:Y:S04]  /*38920*/  LDL.LU R15, [R1+0x134] ;  /* 0x00013400010f7983 */ /* 0x000f280000300800 */
[----:B------:R-:W2:Y:S04]  /*38930*/  LDL.LU R16, [R1+0x148] ;  /* 0x0001480001107983 */ /* 0x000ea80000300800 */
[----:B------:R-:W2:Y:S01]  /*38940*/  LDL.LU R24, [R1+0x138] ;  /* 0x0001380001187983 */ /* 0x000ea20000300800 */
[----:B------:R-:W-:Y:S02]  /*38950*/  LOP3.LUT R11, R11, 0xffff, RZ, 0xc0, !PT ;  /* 0x0000ffff0b0b7812 */ /* 0x000fe400078ec0ff */
[----:B------:R-:W-:-:S02]  /*38960*/  LOP3.LUT R3, R3, 0xffff, RZ, 0xc0, !PT ;  /* 0x0000ffff03037812 */ /* 0x000fc400078ec0ff */
[----:B------:R-:W-:Y:S02]  /*38970*/  LOP3.LUT R9, R9, 0xffff, RZ, 0xc0, !PT ;  /* 0x0000ffff09097812 */ /* 0x000fe400078ec0ff */
[----:B------:R-:W-:Y:S02]  /*38980*/  LOP3.LUT R10, R10, 0xffff, RZ, 0xc0, !PT ;  /* 0x0000ffff0a0a7812 */ /* 0x000fe400078ec0ff */
[----:B------:R-:W-:Y:S02]  /*38990*/  LOP3.LUT R0, R0, 0xffff, RZ, 0xc0, !PT ;  /* 0x0000ffff00007812 */ /* 0x000fe400078ec0ff */
[----:B------:R-:W-:Y:S02]  /*389a0*/  LOP3.LUT R2, R2, 0xffff, RZ, 0xc0, !PT ;  /* 0x0000ffff02027812 */ /* 0x000fe400078ec0ff */
[----:B------:R-:W-:Y:S02]  /*389b0*/  PRMT R11, R11, 0x3340, R1 ;  /* 0x000033400b0b7816 */ /* 0x000fe40000000001 */
[----:B------:R-:W-:-:S02]  /*389c0*/  PRMT R9, R3, 0x3340, R9 ;  /* 0x0000334003097816 */ /* 0x000fc40000000009 */
[----:B------:R-:W-:Y:S02]  /*389d0*/  PRMT R3, R10, 0x3340, R1 ;  /* 0x000033400a037816 */ /* 0x000fe40000000001 */
[----:B------:R-:W-:Y:S01]  /*389e0*/  PRMT R0, R0, 0x3340, R2 ;  /* 0x0000334000007816 */ /* 0x000fe20000000002 */
[----:B------:R-:W-:Y:S04]  /*389f0*/  STL [R1+0xc], R11 ;  /* 0x00000c0b01007387 */ /* 0x000fe80000100800 */
[----:B------:R-:W-:Y:S04]  /*38a00*/  STL [R1+0x168], R9 ;  /* 0x0001680901007387 */ /* 0x000fe80000100800 */
[----:B------:R-:W-:Y:S04]  /*38a10*/  STL [R1], R3 ;  /* 0x0000000301007387 */ /* 0x000fe80000100800 */
[----:B------:R0:W-:Y:S01]  /*38a20*/  STL [R1+0x164], R0 ;  /* 0x0001640001007387 */ /* 0x0001e20000100800 */
[----:B------:R-:W-:-:S03]  /*38a30*/  SHF.R.U32.HI R2, RZ, 0x8, R17 ;  /* 0x00000008ff027819 */ /* 0x000fc60000011611 */
[----:B------:R-:W3:Y:S01]  /*38a40*/  LDL.LU R17, [R1+0x20] ;  /* 0x0000200001117983 */ /* 0x000ee20000300800 */
[----:B0-----:R-:W-:Y:S02]  /*38a50*/  SHF.R.U32.HI R0, RZ, 0x8, R27 ;  /* 0x00000008ff007819 */ /* 0x001fe4000001161b */
[----:B------:R-:W-:Y:S02]  /*38a60*/  LOP3.LUT R2, R2, 0xffff, RZ, 0xc0, !PT ;  /* 0x0000ffff02027812 */ /* 0x000fe400078ec0ff */
[----:B------:R-:W-:-:S04]  /*38a70*/  LOP3.LUT R0, R0, 0xffff, RZ, 0xc0, !PT ;  /* 0x0000ffff00007812 */ /* 0x000fc800078ec0ff */
[----:B------:R-:W-:Y:S02]  /*38a80*/  PRMT R0, R0, 0x3340, R2 ;  /* 0x0000334000007816 */ /* 0x000fe40000000002 */
[----:B------:R-:W-:Y:S02]  /*38a90*/  SHF.R.U32.HI R3, RZ, 0x8, R20 ;  /* 0x00000008ff037819 */ /* 0x000fe40000011614 */
[----:B------:R-:W-:Y:S02]  /*38aa0*/  SHF.R.U32.HI R9, RZ, 0x8, R12 ;  /* 0x00000008ff097819 */ /* 0x000fe4000001160c */
[----:B------:R-:W-:Y:S02]  /*38ab0*/  SHF.R.U32.HI R10, RZ, 0x8, R28 ;  /* 0x00000008ff0a7819 */ /* 0x000fe4000001161c */
[----:B------:R-:W-:Y:S02]  /*38ac0*/  LOP3.LUT R3, R3, 0xffff, RZ, 0xc0, !PT ;  /* 0x0000ffff03037812 */ /* 0x000fe400078ec0ff */
[----:B------:R-:W-:-:S02]  /*38ad0*/  LOP3.LUT R9, R9, 0xffff, RZ, 0xc0, !PT ;  /* 0x0000ffff09097812 */ /* 0x000fc400078ec0ff */
[----:B------:R-:W-:Y:S02]  /*38ae0*/  LOP3.LUT R10, R10, 0xffff, RZ, 0xc0, !PT ;  /* 0x0000ffff0a0a7812 */ /* 0x000fe400078ec0ff */
[----:B------:R-:W-:Y:S02]  /*38af0*/  PRMT R9, R3, 0x3340, R9 ;  /* 0x0000334003097816 */ /* 0x000fe40000000009 */
[----:B------:R-:W-:Y:S02]  /*38b00*/  PRMT R3, R10, 0x3340, R1 ;  /* 0x000033400a037816 */ /* 0x000fe40000000001 */
[----:B------:R-:W-:Y:S02]  /*38b10*/  SHF.R.U32.HI R11, RZ, 0x8, R21 ;  /* 0x00000008ff0b7819 */ /* 0x000fe40000011615 */
[----:B--2---:R-:W-:Y:S02]  /*38b20*/  SHF.R.U32.HI R2, RZ, 0x8, R24 ;  /* 0x00000008ff027819 */ /* 0x004fe40000011618 */
[----:B------:R-:W0:Y:S01]  /*38b30*/  S2R R24, SR_TID.X ;  /* 0x0000000000187919 */ /* 0x000e220000002100 */
[----:B------:R-:W-:-:S04]  /*38b40*/  LOP3.LUT R11, R11, 0xffff, RZ, 0xc0, !PT ;  /* 0x0000ffff0b0b7812 */ /* 0x000fc800078ec0ff */
[----:B------:R-:W-:Y:S02]  /*38b50*/  PRMT R11, R11, 0x3340, R1 ;  /* 0x000033400b0b7816 */ /* 0x000fe40000000001 */
[----:B------:R-:W-:-:S03]  /*38b60*/  SHF.R.U32.HI R10, RZ, 0x8, R14 ;  /* 0x00000008ff0a7819 */ /* 0x000fc6000001160e */
[----:B------:R-:W-:Y:S04]  /*38b70*/  STL [R1+0x4], R11 ;  /* 0x0000040b01007387 */ /* 0x000fe80000100800 */
[----:B------:R4:W-:Y:S04]  /*38b80*/  STL [R1+0x160], R9 ;  /* 0x0001600901007387 */ /* 0x0009e80000100800 */
[----:B------:R3:W-:Y:S01]  /*38b90*/  STL [R1+0xec], R3 ;  /* 0x0000ec0301007387 */ /* 0x0007e20000100800 */
[----:B------:R-:W-:-:S03]  /*38ba0*/  LOP3.LUT R10, R10, 0xffff, RZ, 0xc0, !PT ;  /* 0x0000ffff0a0a7812 */ /* 0x000fc600078ec0ff */
[----:B------:R1:W-:Y:S01]  /*38bb0*/  STL [R1+0x15c], R0 ;  /* 0x00015c0001007387 */ /* 0x0003e20000100800 */
[----:B----4-:R-:W-:Y:S02]  /*38bc0*/  SHF.R.U32.HI R9, RZ, 0x8, R15 ;  /* 0x00000008ff097819 */ /* 0x010fe4000001160f */
[----:B---3--:R-:W-:Y:S02]  /*38bd0*/  SHF.R.U32.HI R3, RZ, 0x8, R13 ;  /* 0x00000008ff037819 */ /* 0x008fe4000001160d */
[----:B------:R-:W-:Y:S02]  /*38be0*/  LOP3.LUT R11, R2, 0xffff, RZ, 0xc0, !PT ;  /* 0x0000ffff020b7812 */ /* 0x000fe400078ec0ff */
[----:B-1----:R-:W-:Y:S02]  /*38bf0*/  SHF.R.U32.HI R0, RZ, 0x8, R16 ;  /* 0x00000008ff007819 */ /* 0x002fe40000011610 */
[----:B------:R-:W-:Y:S02]  /*38c00*/  LOP3.LUT R9, R9, 0xffff, RZ, 0xc0, !PT ;  /* 0x0000ffff09097812 */ /* 0x000fe400078ec0ff */
[----:B------:R-:W-:-:S02]  /*38c10*/  LOP3.LUT R3, R3, 0xffff, RZ, 0xc0, !PT ;  /* 0x0000ffff03037812 */ /* 0x000fc400078ec0ff */
[----:B------:R-:W-:Y:S02]  /*38c20*/  PRMT R2, R10, 0x3340, R1 ;  /* 0x000033400a027816 */ /* 0x000fe40000000001 */
[----:B------:R-:W-:Y:S02]  /*38c30*/  LOP3.LUT R0, R0, 0xffff, RZ, 0xc0, !PT ;  /* 0x0000ffff00007812 */ /* 0x000fe400078ec0ff */
[----:B------:R-:W-:Y:S02]  /*38c40*/  PRMT R3, R3, 0x3340, R9 ;  /* 0x0000334003037816 */ /* 0x000fe40000000009 */
[----:B0-----:R-:W-:Y:S01]  /*38c50*/  LOP3.LUT R12, R24, 0x20, RZ, 0xc0, !PT ;  /* 0x00000020180c7812 */ /* 0x001fe200078ec0ff */
[----:B------:R0:W-:Y:S04]  /*38c60*/  STL [R1+0x2348], R2 ;  /* 0x0023480201007387 */ /* 0x0001e80000100800 */
[----:B------:R-:W-:Y:S01]  /*38c70*/  STL [R1+0x154], R3 ;  /* 0x0001540301007387 */ /* 0x000fe20000100800 */
[----:B0-----:R-:W-:Y:S01]  /*38c80*/  PRMT R2, R0, 0x3340, R11 ;  /* 0x0000334000027816 */ /* 0x001fe2000000000b */
[----:B------:R-:W-:-:S02]  /*38c90*/  IMAD R0, R12, 0x8, R4 ;  /* 0x000000080c007824 */ /* 0x000fc400078e0204 */
[----:B------:R-:W2:Y:S04]  /*38ca0*/  LDL.LU R12, [R1+0x1e0] ;  /* 0x0001e000010c7983 */ /* 0x000ea80000300800 */
[----:B------:R0:W-:Y:S04]  /*38cb0*/  STL [R1+0x174], R2 ;  /* 0x0001740201007387 */ /* 0x0001e80000100800 */
[----:B0-----:R-:W3:Y:S04]  /*38cc0*/  LDL.LU R2, [R1+0x14c] ;  /* 0x00014c0001027983 */ /* 0x001ee80000300800 */
[----:B------:R-:W4:Y:S04]  /*38cd0*/  LDL.LU R10, [R1+0x1e8] ;  /* 0x0001e800010a7983 */ /* 0x000f280000300800 */
[----:B------:R-:W2:Y:S04]  /*38ce0*/  LDL.LU R21, [R1+0xf8] ;  /* 0x0000f80001157983 */ /* 0x000ea80000300800 */
[----:B------:R-:W2:Y:S04]  /*38cf0*/  LDL.LU R20, [R1+0x38] ;  /* 0x0000380001147983 */ /* 0x000ea80000300800 */
[----:B------:R-:W2:Y:S04]  /*38d00*/  LDL.LU R16, [R1+0x1f0] ;  /* 0x0001f00001107983 */ /* 0x000ea80000300800 */
[----:B------:R-:W3:Y:S01]  /*38d10*/  LDL.LU R24, [R1+0x1e4] ;  /* 0x0001e40001187983 */ /* 0x000ee20000300800 */
[----:B------:R-:W-:-:S04]  /*38d20*/  SHF.R.U32.HI R8, RZ, 0x8, R8 ;  /* 0x00000008ff087819 */ /* 0x000fc80000011608 */
[----:B------:R-:W-:Y:S02]  /*38d30*/  LOP3.LUT R8, R8, 0xffff, RZ, 0xc0, !PT ;  /* 0x0000ffff08087812 */ /* 0x000fe400078ec0ff */
[----:B------:R-:W-:Y:S02]  /*38d40*/  SHF.R.U32.HI R4, RZ, 0x8, R17 ;  /* 0x00000008ff047819 */ /* 0x000fe40000011611 */
[----:B------:R-:W-:Y:S02]  /*38d50*/  PRMT R3, R8, 0x3340, R1 ;  /* 0x0000334008037816 */ /* 0x000fe40000000001 */
[----:B------:R-:W-:Y:S02]  /*38d60*/  SHF.R.U32.HI R8, RZ, 0x8, R18 ;  /* 0x00000008ff087819 */ /* 0x000fe40000011612 */
[----:B------:R-:W-:Y:S02]  /*38d70*/  LOP3.LUT R4, R4, 0xffff, RZ, 0xc0, !PT ;  /* 0x0000ffff04047812 */ /* 0x000fe400078ec0ff */
[----:B------:R-:W-:Y:S01]  /*38d80*/  LOP3.LUT R8, R8, 0xffff, RZ, 0xc0, !PT ;  /* 0x0000ffff08087812 */ /* 0x000fe200078ec0ff */
[----:B------:R0:W-:Y:S04]  /*38d90*/  STL [R1+0x234c], R3 ;  /* 0x00234c0301007387 */ /* 0x0001e80000100800 */
[----:B------:R-:W3:Y:S04]  /*38da0*/  LDL.LU R28, [R1+0x20c] ;  /* 0x00020c00011c7983 */ /* 0x000ee80000300800 */
[----:B------:R-:W3:Y:S01]  /*38db0*/  LDL.LU R27, [R1+0x21c] ;  /* 0x00021c00011b7983 */ /* 0x000ee20000300800 */
[----:B0-----:R-:W-:-:S05]  /*38dc0*/  PRMT R3, R4, 0x3340, R8 ;  /* 0x0000334004037816 */ /* 0x001fca0000000008 */
[----:B------:R0:W-:Y:S04]  /*38dd0*/  STL [R1+0x150], R3 ;  /* 0x0001500301007387 */ /* 0x0001e80000100800 */
[----:B------:R-:W3:Y:S01]  /*38de0*/  LDL.LU R14, [R1+0x210] ;  /* 0x00021000010e7983 */ /* 0x000ee20000300800 */
[----:B------:R-:W-:Y:S02]  /*38df0*/  SHF.R.U32.HI R7, RZ, 0x8, R7 ;  /* 0x00000008ff077819 */ /* 0x000fe40000011607 */
[----:B------:R-:W-:Y:S02]  /*38e00*/  SHF.R.U32.HI R9, RZ, 0x8, R23 ;  /* 0x00000008ff097819 */ /* 0x000fe40000011617 */
[----:B------:R-:W-:Y:S02]  /*38e10*/  SHF.R.U32.HI R5, RZ, 0x8, R5 ;  /* 0x00000008ff057819 */ /* 0x000fe40000011605 */
[----:B------:R-:W-:-:S02]  /*38e20*/  SHF.R.U32.HI R6, RZ, 0x8, R6 ;  /* 0x00000008ff067819 */ /* 0x000fc40000011606 */
[----:B------:R-:W-:Y:S02]  /*38e30*/  LOP3.LUT R7, R7, 0xffff, RZ, 0xc0, !PT ;  /* 0x0000ffff07077812 */ /* 0x000fe400078ec0ff */
[----:B------:R-:W-:Y:S02]  /*38e40*/  LOP3.LUT R9, R9, 0xffff, RZ, 0xc0, !PT ;  /* 0x0000ffff09097812 */ /* 0x000fe400078ec0ff */
[----:B------:R-:W-:Y:S02]  /*38e50*/  LOP3.LUT R5, R5, 0xffff, RZ, 0xc0, !PT ;  /* 0x0000ffff05057812 */ /* 0x000fe400078ec0ff */
[----:B------:R-:W-:Y:S01]  /*38e60*/  LOP3.LUT R6, R6, 0xffff, RZ, 0xc0, !PT ;  /* 0x0000ffff06067812 */ /* 0x000fe200078ec0ff */
[----:B------:R-:W3:Y:S04]  /*38e70*/  LDL.LU R13, [R1+0x1fc] ;  /* 0x0001fc00010d7983 */ /* 0x000ee80000300800 */
[----:B------:R-:W3:Y:S01]  /*38e80*/  LDL.LU R15, [R1+0x1f8] ;  /* 0x0001f800010f7983 */ /* 0x000ee20000300800 */
[----:B------:R-:W-:-:S02]  /*38e90*/  PRMT R4, R7, 0x3340, R1 ;  /* 0x0000334007047816 */ /* 0x000fc40000000001 */
[----:B0-----:R-:W-:Y:S01]  /*38ea0*/  PRMT R3, R9, 0x3340, R5 ;  /* 0x0000334009037816 */ /* 0x001fe20000000005 */
[----:B------:R-:W3:Y:S01]  /*38eb0*/  LDL.LU R17, [R1+0x1f4] ;  /* 0x0001f40001117983 */ /* 0x000ee20000300800 */
[----:B------:R-:W-:-:S03]  /*38ec0*/  PRMT R5, R6, 0x3340, R1 ;  /* 0x0000334006057816 */ /* 0x000fc60000000001 */
[----:B------:R0:W-:Y:S04]  /*38ed0*/  STL [R1+0x2350], R4 ;  /* 0x0023500401007387 */ /* 0x0001e80000100800 */
[----:B------:R-:W-:Y:S04]  /*38ee0*/  STL [R1+0x2354], R5 ;  /* 0x0023540501007387 */ /* 0x000fe80000100800 */
[----:B------:R1:W-:Y:S01]  /*38ef0*/  STL [R1+0x148], R3 ;  /* 0x0001480301007387 */ /* 0x0003e20000100800 */
[----:B--2---:R-:W-:-:S03]  /*38f00*/  SHF.R.U32.HI R7, RZ, 0x8, R16 ;  /* 0x00000008ff077819 */ /* 0x004fc60000011610 */
[----:B------:R-:W2:Y:S01]  /*38f10*/  LDL.LU R16, [R1+0x240] ;  /* 0x0002400001107983 */ /* 0x000ea20000300800 */
[----:B----4-:R-:W-:Y:S02]  /*38f20*/  SHF.R.U32.HI R9, RZ, 0x8, R10 ;  /* 0x00000008ff097819 */ /* 0x010fe4000001160a */
[----:B------:R-:W-:Y:S02]  /*38f30*/  SHF.R.U32.HI R10, RZ, 0x8, R21 ;  /* 0x00000008ff0a7819 */ /* 0x000fe40000011615 */
[----:B------:R-:W-:Y:S02]  /*38f40*/  SHF.R.U32.HI R8, RZ, 0x8, R20 ;  /* 0x00000008ff087819 */ /* 0x000fe40000011614 */
[----:B------:R-:W-:Y:S02]  /*38f50*/  LOP3.LUT R10, R10, 0xffff, RZ, 0xc0, !PT ;  /* 0x0000ffff0a0a7812 */ /* 0x000fe400078ec0ff */
[----:B------:R-:W-:-:S04]  /*38f60*/  LOP3.LUT R8, R8, 0xffff, RZ, 0xc0, !PT ;  /* 0x0000ffff08087812 */ /* 0x000fc800078ec0ff */
[----:B0-----:R-:W-:Y:S02]  /*38f70*/  PRMT R4, R10, 0x3340, R8 ;  /* 0x000033400a047816 */ /* 0x001fe40000000008 */
[----:B---3--:R-:W-:-:S03]  /*38f80*/  SHF.R.U32.HI R6, RZ, 0x8, R24 ;  /* 0x00000008ff067819 */ /* 0x008fc60000011618 */
[----:B------:R-:W-:Y:S04]  /*38f90*/  STL [R1+0x144], R4 ;  /* 0x0001440401007387 */ /* 0x000fe80000100800 */
[----:B------:R-:W3:Y:S01]  /*38fa0*/  LDL.LU R24, [R1+0x28] ;  /* 0x0000280001187983 */ /* 0x000ee20000300800 */
[----:B------:R-:W-:Y:S02]  /*38fb0*/  LOP3.LUT R9, R9, 0xffff, RZ, 0xc0, !PT ;  /* 0x0000ffff09097812 */ /* 0x000fe400078ec0ff */
[----:B------:R-:W-:Y:S02]  /*38fc0*/  LOP3.LUT R7, R7, 0xffff, RZ, 0xc0, !PT ;  /* 0x0000ffff07077812 */ /* 0x000fe400078ec0ff */
[----:B------:R-:W-:Y:S02]  /*38fd0*/  SHF.R.U32.HI R12, RZ, 0x8, R12 ;  /* 0x00000008ff0c7819 */ /* 0x000fe4000001160c */
[----:B------:R-:W-:-:S02]  /*38fe0*/  SHF.R.U32.HI R11, RZ, 0x8, R2 ;  /* 0x00000008ff0b7819 */ /* 0x000fc40000011602 */
[----:B------:R-:W-:Y:S02]  /*38ff0*/  PRMT R2, R9, 0x3340, R7 ;  /* 0x0000334009027816 */ /* 0x000fe40000000007 */
[----:B------:R-:W-:Y:S02]  /*39000*/  SHF.R.U32.HI R7, RZ, 0x8, R28 ;  /* 0x00000008ff077819 */ /* 0x000fe4000001161c */
[----:B------:R-:W-:Y:S02]  /*39010*/  LOP3.LUT R12, R12, 0xffff, RZ, 0xc0, !PT ;  /* 0x0000ffff0c0c7812 */ /* 0x000fe400078ec0ff */
[----:B------:R-:W-:Y:S02]  /*39020*/  LOP3.LUT R11, R11, 0xffff, RZ, 0xc0, !PT ;  /* 0x0000ffff0b0b7812 */ /* 0x000fe400078ec0ff */
[----:B------:R-:W-:Y:S02]  /*39030*/  LOP3.LUT R6, R6, 0xffff, RZ, 0xc0, !PT ;  /* 0x0000ffff06067812 */ /* 0x000fe400078ec0ff */
[----:B------:R-:W-:-:S02]  /*39040*/  LOP3.LUT R7, R7, 0xffff, RZ, 0xc0, !PT ;  /* 0x0000ffff07077812 */ /* 0x000fc400078ec0ff */
[----:B------:R-:W-:Y:S02]  /*39050*/  SHF.R.U32.HI R9, RZ, 0x8, R27 ;  /* 0x00000008ff097819 */ /* 0x000fe4000001161b */
[----:B-1----:R-:W-:Y:S02]  /*39060*/  PRMT R3, R12, 0x3340, R11 ;  /* 0x000033400c037816 */ /* 0x002fe4000000000b */
[----:B------:R-:W-:Y:S02]  /*39070*/  SHF.R.U32.HI R10, RZ, 0x8, R14 ;  /* 0x00000008ff0a7819 */ /* 0x000fe4000001160e */
[--C-:B------:R-:W-:Y:S02]  /*39080*/  PRMT R6, R6, 0x3340, R1.reuse ;  /* 0x0000334006067816 */ /* 0x100fe40000000001 */
[----:B------:R-:W-:Y:S02]  /*39090*/  PRMT R7, R7, 0x3340, R1 ;  /* 0x0000334007077816 */ /* 0x000fe40000000001 */
[----:B------:R-:W-:Y:S01]  /*390a0*/  LOP3.LUT R9, R9, 0xffff, RZ, 0xc0, !PT ;  /* 0x0000ffff09097812 */ /* 0x000fe200078ec0ff */
[----:B------:R-:W-:Y:S01]  /*390b0*/  STL [R1+0x140], R3 ;  /* 0x0001400301007387 */ /* 0x000fe20000100800 */
[----:B------:R-:W-:-:S03]  /*390c0*/  LOP3.LUT R10, R10, 0xffff, RZ, 0xc0, !PT ;  /* 0x0000ffff0a0a7812 */ /* 0x000fc600078ec0ff */
[----:B------:R0:W-:Y:S04]  /*390d0*/  STL [R1+0x13c], R2 ;  /* 0x00013c0201007387 */ /* 0x0001e80000100800 */
[----:B------:R-:W-:Y:S04]  /*390e0*/  STL [R1+0x2358], R6 ;  /* 0x0023580601007387 */ /* 0x000fe80000100800 */
[----:B------:R-:W-:Y:S04]  /*390f0*/  STL [R1+0x235c], R7 ;  /* 0x00235c0701007387 */ /* 0x000fe80000100800 */
[----:B------:R-:W4:Y:S04]  /*39100*/  LDL.LU R23, [R1+0x244] ;  /* 0x0002440001177983 */ /* 0x000f280000300800 */
[----:B------:R-:W4:Y:S01]  /*39110*/  LDL.LU R18, [R1+0x238] ;  /* 0x0002380001127983 */ /* 0x000f220000300800 */
[----:B0-----:R-:W-:-:S02]  /*39120*/  PRMT R2, R9, 0x3340, R10 ;  /* 0x0000334009027816 */ /* 0x001fc4000000000a */
[----:B------:R-:W-:-:S03]  /*39130*/  SHF.R.U32.HI R12, RZ, 0x8, R17 ;  /* 0x00000008ff0c7819 */ /* 0x000fc60000011611 */
[----:B------:R0:W-:Y:S04]  /*39140*/  STL [R1+0x138], R2 ;  /* 0x0001380201007387 */ /* 0x0001e80000100800 */
[----:B------:R-:W4:Y:S01]  /*39150*/  LDL.LU R3, [R1+0x24c] ;  /* 0x00024c0001037983 */ /* 0x000f220000300800 */
[----:B------:R-:W-:Y:S02]  /*39160*/  SHF.R.U32.HI R8, RZ, 0x8, R13 ;  /* 0x00000008ff087819 */ /* 0x000fe4000001160d */
[----:B------:R-:W-:Y:S01]  /*39170*/  SHF.R.U32.HI R11, RZ, 0x8, R15 ;  /* 0x00000008ff0b7819 */ /* 0x000fe2000001160f */
[----:B0-----:R-:W4:Y:S04]  /*39180*/  LDL.LU R2, [R1+0x234] ;  /* 0x0002340001027983 */ /* 0x001f280000300800 */
[----:B------:R-:W4:Y:S04]  /*39190*/  LDL.LU R21, [R1+0x248] ;  /* 0x0002480001157983 */ /* 0x000f280000300800 */
[----:B------:R-:W4:Y:S01]  /*391a0*/  LDL.LU R17, [R1+0x23c] ;  /* 0x00023c0001117983 */ /* 0x000f220000300800 */
[----:B------:R-:W-:-:S02]  /*391b0*/  LOP3.LUT R12, R12, 0xffff, RZ, 0xc0, !PT ;  /* 0x0000ffff0c0c7812 */ /* 0x000fc400078ec0ff */
[----:B------:R-:W-:Y:S02]  /*391c0*/  LOP3.LUT R8, R8, 0xffff, RZ, 0xc0, !PT ;  /* 0x0000ffff08087812 */ /* 0x000fe400078ec0ff */
[----:B------:R-:W-:Y:S02]  /*391d0*/  LOP3.LUT R11, R11, 0xffff, RZ, 0xc0, !PT ;  /* 0x0000ffff0b0b7812 */ /* 0x000fe400078ec0ff */
[----:B------:R-:W-:Y:S02]  /*391e0*/  PRMT R12, R12, 0x3340, R1 ;  /* 0x000033400c0c7816 */ /* 0x000fe40000000001 */
[----:B------:R-:W-:Y:S02]  /*391f0*/  PRMT R4, R8, 0x3340, R11 ;  /* 0x0000334008047816 */ /* 0x000fe4000000000b */
[----:B------:R-:W-:Y:S01]  /*39200*/  SHF.R.U32.HI R10, RZ, 0x8, R22 ;  /* 0x00000008ff0a7819 */ /* 0x000fe20000011616 */
[----:B------:R-:W-:Y:S04]  /*39210*/  STL [R1+0x2360], R12 ;  /* 0x0023600c01007387 */ /* 0x000fe80000100800 */
[----:B------:R0:W-:Y:S01]  /*39220*/  STL [R1+0x134], R4 ;  /* 0x0001340401007387 */ /* 0x0001e20000100800 */
[----:B------:R-:W-:-:S03]  /*39230*/  SHF.R.U32.HI R11, RZ, 0x8, R19 ;  /* 0x00000008ff0b7819 */ /* 0x000fc60000011613 */
[----:B------:R-:W4:Y:S01]  /*39240*/  LDL.LU R20, [R1+0x27c] ;  /* 0x00027c0001147983 */ /* 0x000f220000300800 */
[----:B------:R-:W-:Y:S02]  /*39250*/  LOP3.LUT R10, R10, 0xffff, RZ, 0xc0, !PT ;  /* 0x0000ffff0a0a7812 */ /* 0x000fe400078ec0ff */
[----:B------:R-:W-:-:S04]  /*39260*/  LOP3.LUT R11, R11, 0xffff, RZ, 0xc0, !PT ;  /* 0x0000ffff0b0b7812 */ /* 0x000fc800078ec0ff */
[----:B0-----:R-:W-:Y:S02]  /*39270*/  PRMT R4, R10, 0x3340, R11 ;  /* 0x000033400a047816 */ /* 0x001fe4000000000b */
[----:B--2---:R-:W-:-:S04]  /*39280*/  SHF.R.U32.HI R14, RZ, 0x8, R16 ;  /* 0x00000008ff0e7819 */ /* 0x004fc80000011610 */
[----:B------:R-:W-:-:S04]  /*39290*/  LOP3.LUT R14, R14, 0xffff, RZ, 0xc0, !PT ;  /* 0x0000ffff0e0e7812 */ /* 0x000fc800078ec0ff */
[----:B------:R-:W-:-:S05]  /*392a0*/  PRMT R5, R14, 0x3340, R1 ;  /* 0x000033400e057816 */ /* 0x000fca0000000001 */
[----:B------:R0:W-:Y:S04]  /*392b0*/  STL [R1+0xcc], R5 ;  /* 0x0000cc0501007387 */ /* 0x0001e80000100800 */
[----:B------:R-:W2:Y:S04]  /*392c0*/  LDL.LU R28, [R1+0x274] ;  /* 0x00027400011c7983 */ /* 0x000ea80000300800 */
[----:B------:R1:W-:Y:S04]  /*392d0*/  STL [R1+0x14c], R4 ;  /* 0x00014c0401007387 */ /* 0x0003e80000100800 */
[----:B------:R-:W2:Y:S04]  /*392e0*/  LDL.LU R27, [R1+0x230] ;  /* 0x00023000011b7983 */ /* 0x000ea80000300800 */
[----:B------:R-:W2:Y:S04]  /*392f0*/  LDL.LU R15, [R1+0x270] ;  /* 0x00027000010f7983 */ /* 0x000ea80000300800 */
[----:B------:R-:W2:Y:S01]  /*39300*/  LDL.LU R16, [R1+0xb8] ;  /* 0x0000b80001107983 */ /* 0x000ea20000300800 */
[----:B---3--:R-:W-:-:S03]  /*39310*/  SHF.R.U32.HI R9, RZ, 0x8, R24 ;  /* 0x00000008ff097819 */ /* 0x008fc60000011618 */
[----:B------:R-:W3:Y:S01]  /*39320*/  LDL.LU R24, [R1+0xb4] ;  /* 0x0000b40001187983 */ /* 0x000ee20000300800 */
[----:B------:R-:W-:Y:S02]  /*39330*/  SHF.R.U32.HI R13, RZ, 0x8, R25 ;  /* 0x00000008ff0d7819 */ /* 0x000fe40000011619 */
[----:B------:R-:W-:Y:S02]  /*39340*/  SHF.R.U32.HI R8, RZ, 0x8, R26 ;  /* 0x00000008ff087819 */ /* 0x000fe4000001161a */
[----:B------:R-:W-:Y:S02]  /*39350*/  LOP3.LUT R9, R9, 0xffff, RZ, 0xc0, !PT ;  /* 0x0000ffff09097812 */ /* 0x000fe400078ec0ff */
[----:B------:R-:W-:Y:S02]  /*39360*/  LOP3.LUT R13, R13, 0xffff, RZ, 0xc0, !PT ;  /* 0x0000ffff0d0d7812 */ /* 0x000fe400078ec0ff */
[----:B------:R-:W-:Y:S02]  /*39370*/  LOP3.LUT R8, R8, 0xffff, RZ, 0xc0, !PT ;  /* 0x0000ffff08087812 */ /* 0x000fe400078ec0ff */
[----:B0-----:R-:W-:-:S02]  /*39380*/  PRMT R5, R13, 0x3340, R1 ;  /* 0x000033400d057816 */ /* 0x001fc40000000001 */
[----:B-1----:R-:W-:Y:S02]  /*39390*/  PRMT R4, R8, 0x3340, R9 ;  /* 0x0000334008047816 */ /* 0x002fe40000000009 */
[----:B----4-:R-:W-:Y:S02]  /*393a0*/  SHF.R.U32.HI R10, RZ, 0x8, R23 ;  /* 0x00000008ff0a7819 */ /* 0x010fe40000011617 */
[----:B------:R-:W-:Y:S02]  /*393b0*/  SHF.R.U32.HI R11, RZ, 0x8, R18 ;  /* 0x00000008ff0b7819 */ /* 0x000fe40000011612 */
[----:B------:R-:W-:Y:S02]  /*393c0*/  LOP3.LUT R10, R10, 0xffff, RZ, 0xc0, !PT ;  /* 0x0000ffff0a0a7812 */ /* 0x000fe400078ec0ff */
[----:B------:R-:W-:Y:S01]  /*393d0*/  LOP3.LUT R11, R11, 0xffff, RZ, 0xc0, !PT ;  /* 0x0000ffff0b0b7812 */ /* 0x000fe200078ec0ff */
[----:B------:R-:W-:Y:S04]  /*393e0*/  STL [R1+0xd0], R5 ;  /* 0x0000d00501007387 */ /* 0x000fe80000100800 */
[----:B------:R0:W-:Y:S04]  /*393f0*/  STL [R1+0x12c], R4 ;  /* 0x00012c0401007387 */ /* 0x0001e80000100800 */
[----:B------:R-:W4:Y:S04]  /*39400*/  LDL.LU R23, [R1+0x204] ;  /* 0x0002040001177983 */ /* 0x000f280000300800 */
[----:B------:R-:W4:Y:S01]  /*39410*/  LDL.LU R18, [R1+0x220] ;  /* 0x0002200001127983 */ /* 0x000f220000300800 */
[----:B------:R-:W-:-:S04]  /*39420*/  SHF.R.U32.HI R9, RZ, 0x8, R3 ;  /* 0x00000008ff097819 */ /* 0x000fc80000011603 */
[----:B------:R-:W-:Y:S02]  /*39430*/  LOP3.LUT R9, R9, 0xffff, RZ, 0xc0, !PT ;  /* 0x0000ffff09097812 */ /* 0x000fe400078ec0ff */
[----:B------:R-:W-:Y:S02]  /*39440*/  SHF.R.U32.HI R8, RZ, 0x8, R2 ;  /* 0x00000008ff087819 */ /* 0x000fe40000011602 */
[----:B------:R-:W-:Y:S02]  /*39450*/  SHF.R.U32.HI R13, RZ, 0x8, R21 ;  /* 0x00000008ff0d7819 */ /* 0x000fe40000011615 */
[----:B------:R-:W-:Y:S02]  /*39460*/  SHF.R.U32.HI R14, RZ, 0x8, R17 ;  /* 0x00000008ff0e7819 */ /* 0x000fe40000011611 */
[----:B------:R-:W-:Y:S02]  /*39470*/  PRMT R2, R10, 0x3340, R11 ;  /* 0x000033400a027816 */ /* 0x000fe4000000000b */
[----:B------:R-:W-:-:S02]  /*39480*/  LOP3.LUT R13, R13, 0xffff, RZ, 0xc0, !PT ;  /* 0x0000ffff0d0d7812 */ /* 0x000fc400078ec0ff */
[----:B------:R-:W-:Y:S01]  /*39490*/  LOP3.LUT R14, R14, 0xffff, RZ, 0xc0, !PT ;  /* 0x0000ffff0e0e7812 */ /* 0x000fe200078ec0ff */
[----:B------:R1:W-:Y:S04]  /*394a0*/  STL [R1+0x128], R2 ;  /* 0x0001280201007387 */ /* 0x0003e80000100800 */
[----:B------:R-:W4:Y:S01]  /*394b0*/  LDL.LU R3, [R1+0x214] ;  /* 0x0002140001037983 */ /* 0x000f220000300800 */
[----:B0-----:R-:W-:Y:S02]  /*394c0*/  PRMT R4, R9, 0x3340, R13 ;  /* 0x0000334009047816 */ /* 0x001fe4000000000d */
[----:B------:R-:W-:Y:S02]  /*394d0*/  PRMT R13, R14, 0x3340, R1 ;  /* 0x000033400e0d7816 */ /* 0x000fe40000000001 */
[----:B------:R-:W-:Y:S01]  /*394e0*/  LOP3.LUT R8, R8, 0xffff, RZ, 0xc0, !PT ;  /* 0x0000ffff08087812 */ /* 0x000fe200078ec0ff */
[----:B-1----:R-:W4:Y:S04]  /*394f0*/  LDL.LU R2, [R1+0x208] ;  /* 0x0002080001027983 */ /* 0x002f280000300800 */
[----:B------:R-:W4:Y:S04]  /*39500*/  LDL.LU R21, [R1+0x224] ;  /* 0x0002240001157983 */ /* 0x000f280000300800 */
[----:B------:R-:W4:Y:S04]  /*39510*/  LDL.LU R17, [R1+0x218] ;  /* 0x0002180001117983 */ /* 0x000f280000300800 */
[----:B------:R-:W-:Y:S04]  /*39520*/  STL [R1+0x2364], R13 ;  /* 0x0023640d01007387 */ /* 0x000fe80000100800 */
[----:B------:R0:W-:Y:S01]  /*39530*/  STL [R1+0x124], R4 ;  /* 0x0001240401007387 */ /* 0x0001e20000100800 */
[----:B------:R-:W-:-:S02]  /*39540*/  SHF.R.U32.HI R10, RZ, 0x8, R20 ;  /* 0x00000008ff0a7819 */ /* 0x000fc40000011614 */
[----:B0-----:R-:W-:Y:S02]  /*39550*/  PRMT R4, R8, 0x3340, R1 ;  /* 0x0000334008047816 */ /* 0x001fe40000000001 */
[----:B------:R-:W-:-:S03]  /*39560*/  LOP3.LUT R10, R10, 0xffff, RZ, 0xc0, !PT ;  /* 0x0000ffff0a0a7812 */ /* 0x000fc600078ec0ff */
[----:B------:R0:W-:Y:S04]  /*39570*/  STL [R1+0xc8], R4 ;  /* 0x0000c80401007387 */ /* 0x0001e80000100800 */
[----:B------:R-:W4:Y:S01]  /*39580*/  LDL.LU R20, [R1+0x74] ;  /* 0x0000740001147983 */ /* 0x000f220000300800 */
[----:B--2---:R-:W-:-:S03]  /*39590*/  SHF.R.U32.HI R11, RZ, 0x8, R28 ;  /* 0x00000008ff0b7819 */ /* 0x004fc6000001161c */
[----:B------:R-:W2:Y:S01]  /*395a0*/  LDL.LU R28, [R1+0x70] ;  /* 0x00007000011c7983 */ /* 0x000ea20000300800 */
[----:B------:R-:W-:-:S04]  /*395b0*/  LOP3.LUT R11, R11, 0xffff, RZ, 0xc0, !PT ;  /* 0x0000ffff0b0b7812 */ /* 0x000fc800078ec0ff */
[----:B0-----:R-:W-:Y:S02]  /*395c0*/  PRMT R4, R10, 0x3340, R11 ;  /* 0x000033400a047816 */ /* 0x001fe4000000000b */
[----:B------:R-:W-:Y:S02]  /*395d0*/  SHF.R.U32.HI R9, RZ, 0x8, R27 ;  /* 0x00000008ff097819 */ /* 0x000fe4000001161b */
[----:B------:R-:W-:Y:S01]  /*395e0*/  SHF.R.U32.HI R14, RZ, 0x8, R16 ;  /* 0x00000008ff0e7819 */ /* 0x000fe20000011610 */
[----:B------:R0:W-:Y:S04]  /*395f0*/  STL [R1+0x120], R4 ;  /* 0x0001200401007387 */ /* 0x0001e80000100800 */
[----:B------:R-:W2:Y:S04]  /*39600*/  LDL.LU R27, [R1+0x30] ;  /* 0x00003000011b7983 */ /* 0x000ea80000300800 */
[----:B------:R-:W2:Y:S01]  /*39610*/  LDL.LU R16, [R1+0x90] ;  /* 0x0000900001107983 */ /* 0x000ea20000300800 */
[----:B------:R-:W-:-:S02]  /*39620*/  SHF.R.U32.HI R8, RZ, 0x8, R15 ;  /* 0x00000008ff087819 */ /* 0x000fc4000001160f */
[----:B---3--:R-:W-:Y:S02]  /*39630*/  SHF.R.U32.HI R15, RZ, 0x8, R24 ;  /* 0x00000008ff0f7819 */ /* 0x008fe40000011618 */
[----:B------:R-:W3:Y:S02]  /*39640*/  LDL.LU R24, [R1+0x34] ;  /* 0x0000340001187983 */ /* 0x000ee40000300800 */
[----:B------:R-:W-:Y:S02]  /*39650*/  LOP3.LUT R15, R15, 0xffff, RZ, 0xc0, !PT ;  /* 0x0000ffff0f0f7812 */ /* 0x000fe400078ec0ff */
[----:B------:R-:W-:Y:S02]  /*39660*/  LOP3.LUT R9, R9, 0xffff, RZ, 0xc0, !PT ;  /* 0x0000ffff09097812 */ /* 0x000fe400078ec0ff */
[----:B------:R-:W-:Y:S02]  /*39670*/  LOP3.LUT R14, R14, 0xffff, RZ, 0xc0, !PT ;  /* 0x0000ffff0e0e7812 */ /* 0x000fe400078ec0ff */
[----:B------:R-:W-:-:S02]  /*39680*/  PRMT R5, R15, 0x3340, R1 ;  /* 0x000033400f057816 */ /* 0x000fc40000000001 */
[----:B------:R-:W-:Y:S02]  /*39690*/  LOP3.LUT R8, R8, 0xffff, RZ, 0xc0, !PT ;  /* 0x0000ffff08087812 */ /* 0x000fe400078ec0ff */
[----:B------:R-:W-:Y:S02]  /*396a0*/  PRMT R6, R9, 0x3340, R14 ;  /* 0x0000334009067816 */ /* 0x000fe4000000000e */
[----:B----4-:R-:W-:Y:S02]  /*396b0*/  SHF.R.U32.HI R15, RZ, 0x8, R23 ;  /* 0x00000008ff0f7819 */ /* 0x010fe40000011617 */
[----:B------:R-:W-:Y:S02]  /*396c0*/  SHF.R.U32.HI R10, RZ, 0x8, R18 ;  /* 0x00000008ff0a7819 */ /* 0x000fe40000011612 */
[----:B0-----:R-:W-:Y:S02]  /*396d0*/  PRMT R4, R8, 0x3340, R1 ;  /* 0x0000334008047816 */ /* 0x001fe40000000001 */
[----:B------:R-:W-:-:S02]  /*396e0*/  LOP3.LUT R15, R15, 0xffff, RZ, 0xc0, !PT ;  /* 0x0000ffff0f0f7812 */ /* 0x000fc400078ec0ff */
[----:B------:R-:W-:Y:S01]  /*396f0*/  LOP3.LUT R10, R10, 0xffff, RZ, 0xc0, !PT ;  /* 0x0000ffff0a0a7812 */ /* 0x000fe200078ec0ff */
[----:B------:R-:W-:Y:S04]  /*39700*/  STL [R1+0x11c], R6 ;  /* 0x00011c0601007387 */ /* 0x000fe80000100800 */
[----:B------:R-:W-:Y:S04]  /*39710*/  STL [R1+0xb4], R5 ;  /* 0x0000b40501007387 */ /* 0x000fe80000100800 */
[----:B------:R0:W-:Y:S04]  /*39720*/  STL [R1+0xb8], R4 ;  /* 0x0000b80401007387 */ /* 0x0001e80000100800 */
[----:B0-----:R-:W4:Y:S01]  /*39730*/  LDL.LU R4, [R1+0x3c] ;  /* 0x00003c0001047983 */ /* 0x001f220000300800 */
[----:B------:R-:W-:-:S02]  /*39740*/  SHF.R.U32.HI R11, RZ, 0x8, R3 ;  /* 0x00000008ff0b7819 */ /* 0x000fc40000011603 */
[----:B------:R-:W-:Y:S02]  /*39750*/  PRMT R3, R15, 0x3340, R1 ;  /* 0x000033400f037816 */ /* 0x000fe40000000001 */
[----:B------:R-:W-:Y:S02]  /*39760*/  LOP3.LUT R11, R11, 0xffff, RZ, 0xc0, !PT ;  /* 0x0000ffff0b0b7812 */ /* 0x000fe400078ec0ff */
[----:B------:R-:W-:Y:S02]  /*39770*/  SHF.R.U32.HI R14, RZ, 0x8, R2 ;  /* 0x00000008ff0e7819 */ /* 0x000fe40000011602 */
[----:B------:R-:W-:Y:S01]  /*39780*/  PRMT R2, R10, 0x3340, R11 ;  /* 0x000033400a027816 */ /* 0x000fe2000000000b */
[----:B------:R0:W-:Y:S01]  /*39790*/  STL [R1+0xa0], R3 ;  /* 0x0000a00301007387 */ /* 0x0001e20000100800 */
[----:B------:R-:W-:Y:S02]  /*397a0*/  SHF.R.U32.HI R8, RZ, 0x8, R21 ;  /* 0x00000008ff087819 */ /* 0x000fe40000011615 */
[----:B------:R-:W-:Y:S01]  /*397b0*/  SHF.R.U32.HI R9, RZ, 0x8, R17 ;  /* 0x00000008ff097819 */ /* 0x000fe20000011611 */
[----:B------:R-:W4:Y:S04]  /*397c0*/  LDL.LU R23, [R1+0x1c0] ;  /* 0x0001c00001177983 */ /* 0x000f280000300800 */
[----:B------:R1:W-:Y:S01]  /*397d0*/  STL [R1+0x118], R2 ;  /* 0x0001180201007387 */ /* 0x0003e20000100800 */
[----:B------:R-:W-:-:S03]  /*397e0*/  LOP3.LUT R14, R14, 0xffff, RZ, 0xc0, !PT ;  /* 0x0000ffff0e0e7812 */ /* 0x000fc600078ec0ff */
[----:B------:R-:W4:Y:S01]  /*397f0*/  LDL.LU R18, [R1+0xd8] ;  /* 0x0000d80001127983 */ /* 0x000f220000300800 */
[----:B------:R-:W-:Y:S02]  /*39800*/  SHF.R.U32.HI R15, RZ, 0x8, R29 ;  /* 0x00000008ff0f7819 */ /* 0x000fe4000001161d */
[----:B------:R-:W-:Y:S02]  /*39810*/  LOP3.LUT R8, R8, 0xffff, RZ, 0xc0, !PT ;  /* 0x0000ffff08087812 */ /* 0x000fe400078ec0ff */
[----:B------:R-:W-:Y:S02]  /*39820*/  LOP3.LUT R9, R9, 0xffff, RZ, 0xc0, !PT ;  /* 0x0000ffff09097812 */ /* 0x000fe400078ec0ff */
[----:B------:R-:W-:Y:S02]  /*39830*/  PRMT R6, R14, 0x3340, R1 ;  /* 0x000033400e067816 */ /* 0x000fe40000000001 */
[----:B------:R-:W-:Y:S01]  /*39840*/  LOP3.LUT R15, R15, 0xffff, RZ, 0xc0, !PT ;  /* 0x0000ffff0f0f7812 */ /* 0x000fe200078ec0ff */
[----:B0-----:R-:W4:Y:S01]  /*39850*/  LDL.LU R3, [R1+0x1d0] ;  /* 0x0001d00001037983 */ /* 0x001f220000300800 */
[----:B------:R-:W-:-:S03]  /*39860*/  PRMT R5, R8, 0x3340, R9 ;  /* 0x0000334008057816 */ /* 0x000fc60000000009 */
[----:B-1----:R-:W4:Y:S04]  /*39870*/  LDL.LU R2, [R1+0x1d4] ;  /* 0x0001d40001027983 */ /* 0x002f280000300800 */
[----:B------:R-:W4:Y:S01]  /*39880*/  LDL.LU R17, [R1+0x1d8] ;  /* 0x0001d80001117983 */ /* 0x000f220000300800 */
[----:B------:R-:W-:Y:S02]  /*39890*/  SHF.R.U32.HI R10, RZ, 0x8, R20 ;  /* 0x00000008ff0a7819 */ /* 0x000fe40000011614 */
[----:B------:R-:W-:Y:S02]  /*398a0*/  PRMT R7, R15, 0x3340, R1 ;  /* 0x000033400f077816 */ /* 0x000fe40000000001 */
[----:B------:R-:W-:Y:S01]  /*398b0*/  LOP3.LUT R10, R10, 0xffff, RZ, 0xc0, !PT ;  /* 0x0000ffff0a0a7812 */ /* 0x000fe200078ec0ff */
[----:B------:R-:W-:Y:S04]  /*398c0*/  STL [R1+0x98], R6 ;  /* 0x0000980601007387 */ /* 0x000fe80000100800 */
[----:B------:R0:W-:Y:S04]  /*398d0*/  STL [R1+0x114], R5 ;  /* 0x0001140501007387 */ /* 0x0001e80000100800 */
[----:B0-----:R-:W4:Y:S04]  /*398e0*/  LDL.LU R5, [R1+0x264] ;  /* 0x0002640001057983 */ /* 0x001f280000300800 */
[----:B------:R0:W-:Y:S04]  /*398f0*/  STL [R1+0x94], R7 ;  /* 0x0000940701007387 */ /* 0x0001e80000100800 */
[----:B------:R-:W4:Y:S01]  /*39900*/  LDL.LU R21, [R1+0x25c] ;  /* 0x00025c0001157983 */ /* 0x000f220000300800 */
[----:B--2---:R-:W-:-:S04]  /*39910*/  SHF.R.U32.HI R11, RZ, 0x8, R28 ;  /* 0x00000008ff0b7819 */ /* 0x004fc8000001161c */
[----:B------:R-:W-:-:S04]  /*39920*/  LOP3.LUT R11, R11, 0xffff, RZ, 0xc0, !PT ;  /* 0x0000ffff0b0b7812 */ /* 0x000fc800078ec0ff */
[----:B------:R-:W-:Y:S02]  /*39930*/  PRMT R6, R10, 0x3340, R11 ;  /* 0x000033400a067816 */ /* 0x000fe4000000000b */
[----:B------:R-:W-:-:S03]  /*39940*/  SHF.R.U32.HI R8, RZ, 0x8, R16 ;  /* 0x00000008ff087819 */ /* 0x000fc60000011610 */
[----:B------:R1:W-:Y:S04]  /*39950*/  STL [R1+0x110], R6 ;  /* 0x0001100601007387 */ /* 0x0003e80000100800 */
[----:B------:R-:W2:Y:S04]  /*39960*/  LDL.LU R16, [R1+0x1b0] ;  /* 0x0001b00001107983 */ /* 0x000ea80000300800 */
[----:B------:R-:W2:Y:S04]  /*39970*/  LDL.LU R20, [R1+0x1b4] ;  /* 0x0001b40001147983 */ /* 0x000ea80000300800 */
[----:B------:R-:W2:Y:S01]  /*39980*/  LDL.LU R28, [R1+0x1c4] ;  /* 0x0001c400011c7983 */ /* 0x000ea20000300800 */
[----:B------:R-:W-:-:S02]  /*39990*/  SHF.R.U32.HI R14, RZ, 0x8, R27 ;  /* 0x00000008ff0e7819 */ /* 0x000fc4000001161b */
[----:B---3--:R-:W-:Y:S01]  /*399a0*/  SHF.R.U32.HI R9, RZ, 0x8, R24 ;  /* 0x00000008ff097819 */ /* 0x008fe20000011618 */
[----:B------:R-:W3:Y:S04]  /*399b0*/  LDL.LU R27, [R1+0x1c8] ;  /* 0x0001c800011b7983 */ /* 0x000ee80000300800 */
[----:B------:R-:W3:Y:S01]  /*399c0*/  LDL.LU R24, [R1+0x1cc] ;  /* 0x0001cc0001187983 */ /* 0x000ee20000300800 */
[----:B------:R-:W-:Y:S02]  /*399d0*/  LOP3.LUT R14, R14, 0xffff, RZ, 0xc0, !PT ;  /* 0x0000ffff0e0e7812 */ /* 0x000fe400078ec0ff */
[----:B------:R-:W-:Y:S02]  /*399e0*/  LOP3.LUT R8, R8, 0xffff, RZ, 0xc0, !PT ;  /* 0x0000ffff08087812 */ /* 0x000fe400078ec0ff */
[----:B------:R-:W-:-:S02]  /*399f0*/  LOP3.LUT R9, R9, 0xffff, RZ, 0xc0, !PT ;  /* 0x0000ffff09097812 */ /* 0x000fc400078ec0ff */
[----:B0-----:R-:W-:Y:S02]  /*39a00*/  PRMT R7, R14, 0x3340, R1 ;  /* 0x000033400e077816 */ /* 0x001fe40000000001 */
[----:B-1----:R-:W-:-:S03]  /*39a10*/  PRMT R6, R8, 0x3340, R9 ;  /* 0x0000334008067816 */ /* 0x002fc60000000009 */
[----:B------:R0:W-:Y:S04]  /*39a20*/  STL [R1+0x9c], R7 ;  /* 0x00009c0701007387 */ /* 0x0001e80000100800 */
[----:B------:R-:W-:Y:S01]  /*39a30*/  STL [R1+0x104], R6 ;  /* 0x0001040601007387 */ /* 0x000fe20000100800 */
[----:B----4-:R-:W-:-:S03]  /*39a40*/  SHF.R.U32.HI R15, RZ, 0x8, R4 ;  /* 0x00000008ff0f7819 */ /* 0x010fc60000011604 */
[----:B------:R-:W4:Y:S01]  /*39a50*/  LDL.LU R4, [R1+0x2c4] ;  /* 0x0002c40001047983 */ /* 0x000f220000300800 */
[----:B------:R-:W-:Y:S02]  /*39a60*/  LOP3.LUT R15, R15, 0xffff, RZ, 0xc0, !PT ;  /* 0x0000ffff0f0f7812 */ /* 0x000fe400078ec0ff */
[----:B------:R-:W-:Y:S02]  /*39a70*/  SHF.R.U32.HI R10, RZ, 0x8, R23 ;  /* 0x00000008ff0a7819 */ /* 0x000fe40000011617 */
[----:B------:R-:W-:Y:S02]  /*39a80*/  SHF.R.U32.HI R11, RZ, 0x8, R18 ;  /* 0x00000008ff0b7819 */ /* 0x000fe40000011612 */
[----:B------:R-:W-:Y:S02]  /*39a90*/  LOP3.LUT R10, R10, 0xffff, RZ, 0xc0, !PT ;  /* 0x0000ffff0a0a7812 */ /* 0x000fe400078ec0ff */
[----:B------:R-:W-:Y:S02]  /*39aa0*/  LOP3.LUT R11, R11, 0xffff, RZ, 0xc0, !PT ;  /* 0x0000ffff0b0b7812 */ /* 0x000fe400078ec0ff */
[----:B------:R-:W-:-:S02]  /*39ab0*/  SHF.R.U32.HI R14, RZ, 0x8, R3 ;  /* 0x00000008ff0e7819 */ /* 0x000fc40000011603 */
[----:B------:R-:W-:Y:S02]  /*39ac0*/  PRMT R3, R15, 0x3340, R1 ;  /* 0x000033400f037816 */ /* 0x000fe40000000001 */
[----:B------:R-:W-:Y:S02]  /*39ad0*/  SHF.R.U32.HI R8, RZ, 0x8, R2 ;  /* 0x00000008ff087819 */ /* 0x000fe40000011602 */
[----:B------:R-:W-:Y:S02]  /*39ae0*/  PRMT R2, R10, 0x3340, R11 ;  /* 0x000033400a027816 */ /* 0x000fe4000000000b */
[----:B------:R-:W-:Y:S01]  /*39af0*/  SHF.R.U32.HI R9, RZ, 0x8, R17 ;  /* 0x00000008ff097819 */ /* 0x000fe20000011611 */
[----:B------:R1:W-:Y:S04]  /*39b00*/  STL [R1+0x8c], R3 ;  /* 0x00008c0301007387 */ /* 0x0003e80000100800 */
[----:B------:R-:W4:Y:S04]  /*39b10*/  LDL R23, [R1+0x2ac] ;  /* 0x0002ac0001177983 */ /* 0x000f280000100800 */
[----:B------:R0:W-:Y:S04]  /*39b20*/  STL [R1+0xfc], R2 ;  /* 0x0000fc0201007387 */ /* 0x0001e80000100800 */
[----:B------:R-:W4:Y:S01]  /*39b30*/  LDL.LU R18, [R1+0x2a4] ;  /* 0x0002a40001127983 */ /* 0x000f220000300800 */
[----:B------:R-:W-:-:S02]  /*39b40*/  LOP3.LUT R14, R14, 0xffff, RZ, 0xc0, !PT ;  /* 0x0000ffff0e0e7812 */ /* 0x000fc400078ec0ff */
[----:B------:R-:W-:Y:S02]  /*39b50*/  LOP3.LUT R8, R8, 0xffff, RZ, 0xc0, !PT ;  /* 0x0000ffff08087812 */ /* 0x000fe400078ec0ff */
[----:B------:R-:W-:Y:S02]  /*39b60*/  LOP3.LUT R9, R9, 0xffff, RZ, 0xc0, !PT ;  /* 0x0000ffff09097812 */ /* 0x000fe400078ec0ff */
[----:B0-----:R-:W-:Y:S01]  /*39b70*/  PRMT R7, R14, 0x3340, R1 ;  /* 0x000033400e077816 */ /* 0x001fe20000000001 */
[----:B-1----:R-:W4:Y:S01]  /*39b80*/  LDL.LU R3, [R1+0x2a0] ;  /* 0x0002a00001037983 */ /* 0x002f220000300800 */
[----:B------:R-:W-:-:S03]  /*39b90*/  PRMT R6, R8, 0x3340, R9 ;  /* 0x0000334008067816 */ /* 0x000fc60000000009 */
[----:B------:R-:W4:Y:S04]  /*39ba0*/  LDL.LU R2, [R1+0x2c8] ;  /* 0x0002c80001027983 */ /* 0x000f280000300800 */
[----:B------:R-:W4:Y:S04]  /*39bb0*/  LDL.LU R17, [R1+0x2b4] ;  /* 0x0002b40001117983 */ /* 0x000f280000300800 */
[----:B------:R0:W-:Y:S01]  /*39bc0*/  STL [R1+0x90], R7 ;  /* 0x0000900701007387 */ /* 0x0001e20000100800 */
[----:B------:R-:W-:-:S03]  /*39bd0*/  SHF.R.U32.HI R14, RZ, 0x8, R5 ;  /* 0x00000008ff0e7819 */ /* 0x000fc60000011605 */
[----:B------:R1:W-:Y:S01]  /*39be0*/  STL [R1+0xf8], R6 ;  /* 0x0000f80601007387 */ /* 0x0003e20000100800 */
[----:B------:R-:W-:-:S03]  /*39bf0*/  SHF.R.U32.HI R15, RZ, 0x8, R21 ;  /* 0x00000008ff0f7819 */ /* 0x000fc60000011615 */
[----:B------:R-:W4:Y:S01]  /*39c00*/  LDL.LU R21, [R1+0x314] ;  /* 0x0003140001157983 */ /* 0x000f220000300800 */
[----:B--2---:R-:W-:-:S04]  /*39c10*/  SHF.R.U32.HI R16, RZ, 0x8, R16 ;  /* 0x00000008ff107819 */ /* 0x004fc80000011610 */
[----:B------:R-:W-:Y:S02]  /*39c20*/  LOP3.LUT R16, R16, 0xffff, RZ, 0xc0, !PT ;  /* 0x0000ffff10107812 */ /* 0x000fe400078ec0ff */
[----:B------:R-:W-:Y:S02]  /*39c30*/  SHF.R.U32.HI R8, RZ, 0x8, R20 ;  /* 0x00000008ff087819 */ /* 0x000fe40000011614 */
[----:B------:R-:W-:Y:S01]  /*39c40*/  SHF.R.U32.HI R9, RZ, 0x8, R28 ;  /* 0x00000008ff097819 */ /* 0x000fe2000001161c */
[----:B------:R-:W2:Y:S01]  /*39c50*/  LDL.LU R20, [R1+0x300] ;  /* 0x0003000001147983 */ /* 0x000ea20000300800 */
[----:B------:R-:W-:Y:S02]  /*39c60*/  PRMT R5, R16, 0x3340, R1 ;  /* 0x0000334010057816 */ /* 0x000fe40000000001 */
[----:B---3--:R-:W-:-:S03]  /*39c70*/  SHF.R.U32.HI R10, RZ, 0x8, R27 ;  /* 0x00000008ff0a7819 */ /* 0x008fc6000001161b */
[----:B------:R3:W-:Y:S04]  /*39c80*/  STL [R1+0x24], R5 ;  /* 0x0000240501007387 */ /* 0x0007e80000100800 */
[----:B------:R-:W2:Y:S04]  /*39c90*/  LDL.LU R28, [R1+0x2f8] ;  /* 0x0002f800011c7983 */ /* 0x000ea80000300800 */
[----:B------:R-:W2:Y:S01]  /*39ca0*/  LDL R27, [R1+0x2f4] ;  /* 0x0002f400011b7983 */ /* 0x000ea20000100800 */
[----:B------:R-:W-:-:S03]  /*39cb0*/  SHF.R.U32.HI R11, RZ, 0x8, R24 ;  /* 0x00000008ff0b7819 */ /* 0x000fc60000011618 */
[----:B------:R-:W2:Y:S01]  /*39cc0*/  LDL.LU R24, [R1+0x200] ;  /* 0x0002000001187983 */ /* 0x000ea20000300800 */
[----:B------:R-:W-:Y:S02]  /*39cd0*/  LOP3.LUT R8, R8, 0xffff, RZ, 0xc0, !PT ;  /* 0x0000ffff08087812 */ /* 0x000fe400078ec0ff */
[----:B------:R-:W-:Y:S02]  /*39ce0*/  LOP3.LUT R9, R9, 0xffff, RZ, 0xc0, !PT ;  /* 0x0000ffff09097812 */ /* 0x000fe400078ec0ff */
[----:B------:R-:W-:Y:S02]  /*39cf0*/  LOP3.LUT R10, R10, 0xffff, RZ, 0xc0, !PT ;  /* 0x0000ffff0a0a7812 */ /* 0x000fe400078ec0ff */
[----:B------:R-:W-:Y:S02]  /*39d00*/  LOP3.LUT R11, R11, 0xffff, RZ, 0xc0, !PT ;  /* 0x0000ffff0b0b7812 */ /* 0x000fe400078ec0ff */
[----:B------:R-:W-:Y:S02]  /*39d10*/  LOP3.LUT R14, R14, 0xffff, RZ, 0xc0, !PT ;  /* 0x0000ffff0e0e7812 */ /* 0x000fe400078ec0ff */
[----:B------:R-:W-:-:S02]  /*39d20*/  LOP3.LUT R15, R15, 0xffff, RZ, 0xc0, !PT ;  /* 0x0000ffff0f0f7812 */ /* 0x000fc400078ec0ff */
[----:B0-----:R-:W-:Y:S02]  /*39d30*/  PRMT R7, R8, 0x3340, R9 ;  /* 0x0000334008077816 */ /* 0x001fe40000000009 */
[----:B-1----:R-:W-:Y:S02]  /*39d40*/  PRMT R6, R10, 0x3340, R11 ;  /* 0x000033400a067816 */ /* 0x002fe4000000000b */
[----:B---3--:R-:W-:Y:S01]  /*39d50*/  PRMT R5, R14, 0x3340, R15 ;  /* 0x000033400e057816 */ /* 0x008fe2000000000f */
[----:B------:R-:W-:Y:S04]  /*39d60*/  STL [R1+0xd8], R7 ;  /* 0x0000d80701007387 */ /* 0x000fe80000100800 */
[----:B------:R0:W-:Y:S04]  /*39d70*/  STL [R1+0x100], R6 ;  /* 0x0001000601007387 */ /* 0x0001e80000100800 */
[----:B------:R1:W-:Y:S01]  /*39d80*/  STL [R1+0xd4], R5 ;  /* 0x0000d40501007387 */ /* 0x0003e20000100800 */
[----:B----4-:R-:W-:-:S03]  /*39d90*/  SHF.R.U32.HI R11, RZ, 0x8, R4 ;  /* 0x00000008ff0b7819 */ /* 0x010fc60000011604 */
[----:B0-----:R-:W3:Y:S04]  /*39da0*/  LDL.LU R6, [R1+0x2d8] ;  /* 0x0002d80001067983 */ /* 0x001ee80000300800 */
[----:B-1----:R-:W4:Y:S04]  /*39db0*/  LDL.LU R5, [R1+0x2cc] ;  /* 0x0002cc0001057983 */ /* 0x002f280000300800 */
[----:B------:R-:W4:Y:S01]  /*39dc0*/  LDL R4, [R1+0x2ec] ;  /* 0x0002ec0001047983 */ /* 0x000f220000100800 */
[----:B------:R-:W-:Y:S02]  /*39dd0*/  LOP3.LUT R11, R11, 0xffff, RZ, 0xc0, !PT ;  /* 0x0000ffff0b0b7812 */ /* 0x000fe400078ec0ff */
[----:B------:R-:W-:-:S02]  /*39de0*/  SHF.R.U32.HI R14, RZ, 0x8, R23 ;  /* 0x00000008ff0e7819 */ /* 0x000fc40000011617 */
[----:B------:R-:W-:Y:S01]  /*39df0*/  SHF.R.U32.HI R15, RZ, 0x8, R18 ;  /* 0x00000008ff0f7819 */ /* 0x000fe20000011612 */
[----:B------:R-:W4:Y:S01]  /*39e00*/  LDL.LU R23, [R1+0x22c] ;  /* 0x00022c0001177983 */ /* 0x000f220000300800 */
[----:B------:R-:W-:-:S03]  /*39e10*/  LOP3.LUT R14, R14, 0xffff, RZ, 0xc0, !PT ;  /* 0x0000ffff0e0e7812 */ /* 0x000fc600078ec0ff */
[----:B------:R-:W4:Y:S01]  /*39e20*/  LDL.LU R18, [R1+0x228] ;  /* 0x0002280001127983 */ /* 0x000f220000300800 */
[----:B------:R-:W-:Y:S02]  /*39e30*/  LOP3.LUT R15, R15, 0xffff, RZ, 0xc0, !PT ;  /* 0x0000ffff0f0f7812 */ /* 0x000fe400078ec0ff */
[----:B------:R-:W-:Y:S02]  /*39e40*/  SHF.R.U32.HI R10, RZ, 0x8, R3 ;  /* 0x00000008ff0a7819 */ /* 0x000fe40000011603 */
[----:B------:R-:W-:Y:S02]  /*39e50*/  PRMT R3, R11, 0x3340, R14 ;  /* 0x000033400b037816 */ /* 0x000fe4000000000e */
[----:B------:R-:W-:Y:S02]  /*39e60*/  PRMT R11, R15, 0x3340, R1 ;  /* 0x000033400f0b7816 */ /* 0x000fe40000000001 */
[----:B------:R-:W-:Y:S02]  /*39e70*/  SHF.R.U32.HI R8, RZ, 0x8, R2 ;  /* 0x00000008ff087819 */ /* 0x000fe40000011602 */
[----:B------:R-:W-:-:S02]  /*39e80*/  SHF.R.U32.HI R9, RZ, 0x8, R17 ;  /* 0x00000008ff097819 */ /* 0x000fc40000011611 */
[----:B------:R-:W-:Y:S01]  /*39e90*/  LOP3.LUT R10, R10, 0xffff, RZ, 0xc0, !PT ;  /* 0x0000ffff0a0a7812 */ /* 0x000fe200078ec0ff */
[----:B------:R-:W4:Y:S04]  /*39ea0*/  LDL.LU R2, [R1+0x2e0] ;  /* 0x0002e00001027983 */ /* 0x000f280000300800 */
[----:B------:R-:W4:Y:S04]  /*39eb0*/  LDL.LU R17, [R1+0x2d0] ;  /* 0x0002d00001117983 */ /* 0x000f280000300800 */
[----:B------:R0:W-:Y:S01]  /*39ec0*/  STL [R1+0xc0], R3 ;  /* 0x0000c00301007387 */ /* 0x0001e20000100800 */
[----:B------:R-:W-:-:S02]  /*39ed0*/  LOP3.LUT R8, R8, 0xffff, RZ, 0xc0, !PT ;  /* 0x0000ffff08087812 */ /* 0x000fc400078ec0ff */
[----:B------:R-:W-:Y:S02]  /*39ee0*/  LOP3.LUT R9, R9, 0xffff, RZ, 0xc0, !PT ;  /* 0x0000ffff09097812 */ /* 0x000fe400078ec0ff */
[----:B------:R-:W-:Y:S01]  /*39ef0*/  PRMT R7, R10, 0x3340, R1 ;  /* 0x000033400a077816 */ /* 0x000fe20000000001 */
[----:B------:R2:W-:Y:S01]  /*39f00*/  STL [R1+0x20], R11 ;  /* 0x0000200b01007387 */ /* 0x0005e20000100800 */
[----:B------:R-:W-:-:S04]  /*39f10*/  SHF.R.U32.HI R10, RZ, 0x8, R21 ;  /* 0x00000008ff0a7819 */ /* 0x000fc80000011615 */
[----:B------:R-:W-:Y:S02]  /*39f20*/  LOP3.LUT R10, R10, 0xffff, RZ, 0xc0, !PT ;  /* 0x0000ffff0a0a7812 */ /* 0x000fe400078ec0ff */
[----:B0-----:R-:W-:Y:S01]  /*39f30*/  PRMT R3, R8, 0x3340, R9 ;  /* 0x0000334008037816 */ /* 0x001fe20000000009 */
[----:B------:R0:W-:Y:S04]  /*39f40*/  STL [R1+0x78], R7 ;  /* 0x0000780701007387 */ /* 0x0001e80000100800 */
[----:B------:R1:W-:Y:S01]  /*39f50*/  STL [R1+0xbc], R3 ;  /* 0x0000bc0301007387 */ /* 0x0003e20000100800 */
[----:B--2---:R-:W-:-:S04]  /*39f60*/  SHF.R.U32.HI R11, RZ, 0x8, R20 ;  /* 0x00000008ff0b7819 */ /* 0x004fc80000011614 */
[----:B------:R-:W-:Y:S02]  /*39f70*/  LOP3.LUT R11, R11, 0xffff, RZ, 0xc0, !PT ;  /* 0x0000ffff0b0b7812 */ /* 0x000fe400078ec0ff */
[----:B------:R-:W-:Y:S02]  /*39f80*/  SHF.R.U32.HI R14, RZ, 0x8, R28 ;  /* 0x00000008ff0e7819 */ /* 0x000fe4000001161c */
[----:B------:R-:W-:Y:S02]  /*39f90*/  SHF.R.U32.HI R9, RZ, 0x8, R27 ;  /* 0x00000008ff097819 */ /* 0x000fe4000001161b */
[----:B0-----:R-:W-:Y:S02]  /*39fa0*/  PRMT R7, R10, 0x3340, R11 ;  /* 0x000033400a077816 */ /* 0x001fe4000000000b */
[----:B------:R-:W-:Y:S02]  /*39fb0*/  SHF.R.U32.HI R8, RZ, 0x8, R24 ;  /* 0x00000008ff087819 */ /* 0x000fe40000011618 */
[----:B------:R-:W-:-:S02]  /*39fc0*/  LOP3.LUT R14, R14, 0xffff, RZ, 0xc0, !PT ;  /* 0x0000ffff0e0e7812 */ /* 0x000fc400078ec0ff */
[----:B------:R-:W-:Y:S02]  /*39fd0*/  LOP3.LUT R9, R9, 0xffff, RZ, 0xc0, !PT ;  /* 0x0000ffff09097812 */ /* 0x000fe400078ec0ff */
[----:B------:R-:W-:Y:S02]  /*39fe0*/  LOP3.LUT R8, R8, 0xffff, RZ, 0xc0, !PT ;  /* 0x0000ffff08087812 */ /* 0x000fe400078ec0ff */
[--C-:B-1----:R-:W-:Y:S02]  /*39ff0*/  PRMT R3, R14, 0x3340, R1.reuse ;  /* 0x000033400e037816 */ /* 0x102fe40000000001 */
[--C-:B------:R-:W-:Y:S01]  /*3a000*/  PRMT R9, R9, 0x3340, R1.reuse ;  /* 0x0000334009097816 */ /* 0x100fe20000000001 */
[----:B------:R0:W-:Y:S04]  /*3a010*/  STL [R1+0xb0], R7 ;  /* 0x0000b00701007387 */ /* 0x0001e80000100800 */
[----:B------:R1:W-:Y:S01]  /*3a020*/  STL [R1+0x50], R3 ;  /* 0x0000500301007387 */ /* 0x0003e20000100800 */
[----:B0-----:R-:W-:-:S03]  /*3a030*/  PRMT R7, R8, 0x3340, R1 ;  /* 0x0000334008077816 */ /* 0x001fc60000000001 */
[----:B-1----:R-:W2:Y:S04]  /*3a040*/  LDL.LU R3, [R1+0x324] ;  /* 0x0003240001037983 */ /* 0x002ea80000300800 */
[----:B------:R0:W-:Y:S04]  /*3a050*/  STL [R1+0x6c], R9 ;  /* 0x00006c0901007387 */ /* 0x0001e80000100800 */
[----:B------:R-:W2:Y:S04]  /*3a060*/  LDL.LU R21, [R1+0x334] ;  /* 0x0003340001157983 */ /* 0x000ea80000300800 */
[----:B------:R-:W-:Y:S04]  /*3a070*/  STL [R1+0x70], R7 ;  /* 0x0000700701007387 */ /* 0x000fe80000100800 */
[----:B------:R-:W2:Y:S04]  /*3a080*/  LDL.LU R20, [R1+0x32c] ;  /* 0x00032c0001147983 */ /* 0x000ea80000300800 */
[----:B------:R-:W2:Y:S04]  /*3a090*/  LDL.LU R28, [R1+0x344] ;  /* 0x00034400011c7983 */ /* 0x000ea80000300800 */
[----:B------:R-:W2:Y:S04]  /*3a0a0*/  LDL.LU R27, [R1+0x330] ;  /* 0x00033000011b7983 */ /* 0x000ea80000300800 */
[----:B------:R-:W2:Y:S01]  /*3a0b0*/  LDL.LU R24, [R1+0x328] ;  /* 0x0003280001187983 */ /* 0x000ea20000300800 */
[----:B---3--:R-:W-:-:S02]  /*3a0c0*/  SHF.R.U32.HI R16, RZ, 0x8, R6 ;  /* 0x00000008ff107819 */ /* 0x008fc40000011606 */
[----:B----4-:R-:W-:Y:S02]  /*3a0d0*/  SHF.R.U32.HI R15, RZ, 0x8, R5 ;  /* 0x00000008ff0f7819 */ /* 0x010fe40000011605 */
[----:B------:R-:W-:Y:S01]  /*3a0e0*/  SHF.R.U32.HI R11, RZ, 0x8, R4 ;  /* 0x00000008ff0b7819 */ /* 0x000fe20000011604 */
[----:B------:R-:W3:Y:S01]  /*3a0f0*/  LDL R5, [R1+0x34c] ;  /* 0x00034c0001057983 */ /* 0x000ee20000100800 */
[----:B------:R-:W-:Y:S02]  /*3a100*/  LOP3.LUT R16, R16, 0xffff, RZ, 0xc0, !PT ;  /* 0x0000ffff10107812 */ /* 0x000fe400078ec0ff */
[----:B------:R-:W-:Y:S02]  /*3a110*/  LOP3.LUT R15, R15, 0xffff, RZ, 0xc0, !PT ;  /* 0x0000ffff0f0f7812 */ /* 0x000fe400078ec0ff */
[----:B------:R-:W-:Y:S02]  /*3a120*/  LOP3.LUT R11, R11, 0xffff, RZ, 0xc0, !PT ;  /* 0x0000ffff0b0b7812 */ /* 0x000fe400078ec0ff */
[----:B------:R-:W-:-:S02]  /*3a130*/  SHF.R.U32.HI R14, RZ, 0x8, R23 ;  /* 0x00000008ff0e7819 */ /* 0x000fc40000011617 */
[----:B------:R-:W-:Y:S02]  /*3a140*/  SHF.R.U32.HI R10, RZ, 0x8, R18 ;  /* 0x00000008ff0a7819 */ /* 0x000fe40000011612 */
[----:B------:R-:W-:Y:S02]  /*3a150*/  LOP3.LUT R14, R14, 0xffff, RZ, 0xc0, !PT ;  /* 0x0000ffff0e0e7812 */ /* 0x000fe400078ec0ff */
[----:B------:R-:W-:-:S04]  /*3a160*/  LOP3.LUT R10, R10, 0xffff, RZ, 0xc0, !PT ;  /* 0x0000ffff0a0a7812 */ /* 0x000fc800078ec0ff */
[----:B------:R-:W-:Y:S02]  /*3a170*/  PRMT R4, R14, 0x3340, R10 ;  /* 0x000033400e047816 */ /* 0x000fe4000000000a */
[----:B0-----:R-:W-:Y:S02]  /*3a180*/  SHF.R.U32.HI R9, RZ, 0x8, R2 ;  /* 0x00000008ff097819 */ /* 0x001fe40000011602 */
[----:B------:R-:W-:Y:S02]  /*3a190*/  PRMT R2, R16, 0x3340, R15 ;  /* 0x0000334010027816 */ /* 0x000fe4000000000f */
[----:B------:R-:W-:Y:S01]  /*3a1a0*/  SHF.R.U32.HI R8, RZ, 0x8, R17 ;  /* 0x00000008ff087819 */ /* 0x000fe20000011611 */
[----:B------:R0:W-:Y:S01]  /*3a1b0*/  STL [R1+0xac], R4 ;  /* 0x0000ac0401007387 */ /* 0x0001e20000100800 */
[----:B------:R-:W-:Y:S02]  /*3a1c0*/  LOP3.LUT R9, R9, 0xffff, RZ, 0xc0, !PT ;  /* 0x0000ffff09097812 */ /* 0x000fe400078ec0ff */
[----:B------:R-:W-:Y:S01]  /*3a1d0*/  LOP3.LUT R8, R8, 0xffff, RZ, 0xc0, !PT ;  /* 0x0000ffff08087812 */ /* 0x000fe200078ec0ff */
[----:B0-----:R-:W4:Y:S04]  /*3a1e0*/  LDL.LU R4, [R1+0x29c] ;  /* 0x00029c0001047983 */ /* 0x001f280000300800 */
[----:B------:R0:W-:Y:S04]  /*3a1f0*/  STL [R1+0xa8], R2 ;  /* 0x0000a80201007387 */ /* 0x0001e80000100800 */
[----:B------:R-:W4:Y:S04]  /*3a200*/  LDL.LU R23, [R1+0x28c] ;  /* 0x00028c0001177983 */ /* 0x000f280000300800 */
[----:B------:R-:W4:Y:S01]  /*3a210*/  LDL.LU R18, [R1+0x258] ;  /* 0x0002580001127983 */ /* 0x000f220000300800 */
[----:B------:R-:W-:-:S02]  /*3a220*/  PRMT R14, R8, 0x3340, R1 ;  /* 0x00003340080e7816 */ /* 0x000fc40000000001 */
[----:B------:R-:W-:Y:S01]  /*3a230*/  PRMT R6, R11, 0x3340, R9 ;  /* 0x000033400b067816 */ /* 0x000fe20000000009 */
[----:B0-----:R-:W4:Y:S04]  /*3a240*/  LDL.LU R2, [R1+0x254] ;  /* 0x0002540001027983 */ /* 0x001f280000300800 */
[----:B------:R-:W4:Y:S04]  /*3a250*/  LDL.LU R17, [R1+0x250] ;  /* 0x0002500001117983 */ /* 0x000f280000300800 */
[----:B------:R-:W-:Y:S04]  /*3a260*/  STL [R1+0x2320], R14 ;  /* 0x0023200e01007387 */ /* 0x000fe80000100800 */
[----:B------:R0:W-:Y:S01]  /*3a270*/  STL [R1+0xa4], R6 ;  /* 0x0000a40601007387 */ /* 0x0001e20000100800 */
[----:B--2---:R-:W-:-:S02]  /*3a280*/  SHF.R.U32.HI R16, RZ, 0x8, R3 ;  /* 0x00000008ff107819 */ /* 0x004fc40000011603 */
[----:B------:R-:W-:Y:S01]  /*3a290*/  SHF.R.U32.HI R9, RZ, 0x8, R21 ;  /* 0x00000008ff097819 */ /* 0x000fe20000011615 */
[----:B------:R-:W2:Y:S04]  /*3a2a0*/  LDL.LU R3, [R1+0x2a8] ;  /* 0x0002a80001037983 */ /* 0x000ea80000300800 */
[----:B------:R-:W2:Y:S01]  /*3a2b0*/  LDL.LU R21, [R1+0x280] ;  /* 0x0002800001157983 */ /* 0x000ea20000300800 */
[----:B------:R-:W-:Y:S02]  /*3a2c0*/  SHF.R.U32.HI R10, RZ, 0x8, R20 ;  /* 0x00000008ff0a7819 */ /* 0x000fe40000011614 */
[----:B------:R-:W-:Y:S01]  /*3a2d0*/  SHF.R.U32.HI R8, RZ, 0x8, R28 ;  /* 0x00000008ff087819 */ /* 0x000fe2000001161c */
[----:B------:R-:W2:Y:S04]  /*3a2e0*/  LDL.LU R20, [R1+0x278] ;  /* 0x0002780001147983 */ /* 0x000ea80000300800 */
[----:B------:R-:W2:Y:S01]  /*3a2f0*/  LDL.LU R28, [R1+0x260] ;  /* 0x00026000011c7983 */ /* 0x000ea20000300800 */
[----:B------:R-:W-:-:S02]  /*3a300*/  SHF.R.U32.HI R11, RZ, 0x8, R27 ;  /* 0x00000008ff0b7819 */ /* 0x000fc4000001161b */
[----:B------:R-:W-:Y:S01]  /*3a310*/  SHF.R.U32.HI R15, RZ, 0x8, R24 ;  /* 0x00000008ff0f7819 */ /* 0x000fe20000011618 */
[----:B------:R-:W2:Y:S04]  /*3a320*/  LDL.LU R27, [R1+0x26c] ;  /* 0x00026c00011b7983 */ /* 0x000ea80000300800 */
[----:B------:R-:W2:Y:S01]  /*3a330*/  LDL.LU R24, [R1+0x268] ;  /* 0x0002680001187983 */ /* 0x000ea20000300800 */
[----:B------:R-:W-:Y:S02]  /*3a340*/  LOP3.LUT R16, R16, 0xffff, RZ, 0xc0, !PT ;  /* 0x0000ffff10107812 */ /* 0x000fe400078ec0ff */
[----:B------:R-:W-:Y:S02]  /*3a350*/  LOP3.LUT R9, R9, 0xffff, RZ, 0xc0, !PT ;  /* 0x0000ffff09097812 */ /* 0x000fe400078ec0ff */
[----:B------:R-:W-:-:S02]  /*3a360*/  LOP3.LUT R10, R10, 0xffff, RZ, 0xc0, !PT ;  /* 0x0000ffff0a0a7812 */ /* 0x000fc400078ec0ff */
[----:B0-----:R-:W-:Y:S02]  /*3a370*/  PRMT R6, R16, 0x3340, R1 ;  /* 0x0000334010067816 */ /* 0x001fe40000000001 */
[----:B------:R-:W-:Y:S02]  /*3a380*/  PRMT R9, R9, 0x3340, R10 ;  /* 0x0000334009097816 */ /* 0x000fe4000000000a */
[----:B---3--:R-:W-:Y:S02]  /*3a390*/  SHF.R.U32.HI R16, RZ, 0x8, R5 ;  /* 0x00000008ff107819 */ /* 0x008fe40000011605 */
[----:B------:R-:W-:Y:S01]  /*3a3a0*/  LOP3.LUT R8, R8, 0xffff, RZ, 0xc0, !PT ;  /* 0x0000ffff08087812 */ /* 0x000fe200078ec0ff */
[----:B------:R0:W-:Y:S01]  /*3a3b0*/  STL [R1+0x28], R6 ;  /* 0x0000280601007387 */ /* 0x0001e20000100800 */
[----:B------:R-:W-:Y:S02]  /*3a3c0*/  LOP3.LUT R11, R11, 0xffff, RZ, 0xc0, !PT ;  /* 0x0000ffff0b0b7812 */ /* 0x000fe400078ec0ff */
[----:B------:R-:W-:Y:S01]  /*3a3d0*/  LOP3.LUT R15, R15, 0xffff, RZ, 0xc0, !PT ;  /* 0x0000ffff0f0f7812 */ /* 0x000fe200078ec0ff */
[----:B------:R4:W-:Y:S01]  /*3a3e0*/  STL [R1+0x84], R9 ;  /* 0x0000840901007387 */ /* 0x0009e20000100800 */
[----:B------:R-:W-:-:S02]  /*3a3f0*/  LOP3.LUT R16, R16, 0xffff, RZ, 0xc0, !PT ;  /* 0x0000ffff10107812 */ /* 0x000fc400078ec0ff */
[----:B------:R-:W-:Y:S02]  /*3a400*/  PRMT R7, R8, 0x3340, R11 ;  /* 0x0000334008077816 */ /* 0x000fe4000000000b */
[----:B0-----:R-:W-:-:S03]  /*3a410*/  PRMT R6, R15, 0x3340, R1 ;  /* 0x000033400f067816 */ /* 0x001fc60000000001 */
[----:B------:R-:W-:Y:S04]  /*3a420*/  STL [R1+0x80], R7 ;  /* 0x0000800701007387 */ /* 0x000fe80000100800 */
[----:B------:R0:W-:Y:S04]  /*3a430*/  STL [R1+0x2c], R6 ;  /* 0x00002c0601007387 */ /* 0x0001e80000100800 */
[----:B------:R-:W3:Y:S01]  /*3a440*/  LDL.LU R5, [R1+0x298] ;  /* 0x0002980001057983 */ /* 0x000ee20000300800 */
[----:B----4-:R-:W-:Y:S02]  /*3a450*/  SHF.R.U32.HI R9, RZ, 0x8, R4 ;  /* 0x00000008ff097819 */ /* 0x010fe40000011604 */
[----:B------:R-:W-:-:S02]  /*3a460*/  SHF.R.U32.HI R10, RZ, 0x8, R23 ;  /* 0x00000008ff0a7819 */ /* 0x000fc40000011617 */
[----:B------:R-:W-:Y:S02]  /*3a470*/  LOP3.LUT R9, R9, 0xffff, RZ, 0xc0, !PT ;  /* 0x0000ffff09097812 */ /* 0x000fe400078ec0ff */
[----:B------:R-:W-:Y:S02]  /*3a480*/  LOP3.LUT R10, R10, 0xffff, RZ, 0xc0, !PT ;  /* 0x0000ffff0a0a7812 */ /* 0x000fe400078ec0ff */
[----:B------:R-:W-:Y:S02]  /*3a490*/  PRMT R4, R16, 0x3340, R1 ;  /* 0x0000334010047816 */ /* 0x000fe40000000001 */
[----:B------:R-:W-:Y:S02]  /*3a4a0*/  SHF.R.U32.HI R15, RZ, 0x8, R17 ;  /* 0x00000008ff0f7819 */ /* 0x000fe40000011611 */
[----:B------:R-:W-:Y:S02]  /*3a4b0*/  SHF.R.U32.HI R11, RZ, 0x8, R2 ;  /* 0x00000008ff0b7819 */ /* 0x000fe40000011602 */
[----:B------:R-:W-:-:S02]  /*3a4c0*/  PRMT R2, R9, 0x3340, R10 ;  /* 0x0000334009027816 */ /* 0x000fc4000000000a */
[----:B------:R-:W-:Y:S02]  /*3a4d0*/  LOP3.LUT R15, R15, 0xffff, RZ, 0xc0, !PT ;  /* 0x0000ffff0f0f7812 */ /* 0x000fe400078ec0ff */
[----:B------:R-:W-:Y:S01]  /*3a4e0*/  SHF.R.U32.HI R8, RZ, 0x8, R18 ;  /* 0x00000008ff087819 */ /* 0x000fe20000011612 */
[----:B------:R1:W-:Y:S04]  /*3a4f0*/  STL [R1+0x30], R4 ;  /* 0x0000300401007387 */ /* 0x0003e80000100800 */
[----:B------:R-:W4:Y:S01]  /*3a500*/  LDL.LU R17, [R1+0x1b8] ;  /* 0x0001b80001117983 */ /* 0x000f220000300800 */
[----:B0-----:R-:W-:-:S03]  /*3a510*/  PRMT R6, R15, 0x3340, R1 ;  /* 0x000033400f067816 */ /* 0x001fc60000000001 */
[----:B------:R0:W-:Y:S01]  /*3a520*/  STL [R1+0x7c], R2 ;  /* 0x00007c0201007387 */ /* 0x0001e20000100800 */
[----:B------:R-:W-:Y:S02]  /*3a530*/  LOP3.LUT R8, R8, 0xffff, RZ, 0xc0, !PT ;  /* 0x0000ffff08087812 */ /* 0x000fe400078ec0ff */
[----:B------:R-:W-:Y:S01]  /*3a540*/  LOP3.LUT R11, R11, 0xffff, RZ, 0xc0, !PT ;  /* 0x0000ffff0b0b7812 */ /* 0x000fe200078ec0ff */
[----:B-1----:R-:W4:Y:S04]  /*3a550*/  LDL.LU R4, [R1+0x1ec] ;  /* 0x0001ec0001047983 */ /* 0x002f280000300800 */
[----:B------:R-:W4:Y:S01]  /*3a560*/  LDL.LU R18, [R1+0x1dc] ;  /* 0x0001dc0001127983 */ /* 0x000f220000300800 */
[----:B------:R-:W-:-:S03]  /*3a570*/  PRMT R7, R8, 0x3340, R11 ;  /* 0x0000334008077816 */ /* 0x000fc6000000000b */
[----:B0-----:R-:W4:Y:S04]  /*3a580*/  LDL.LU R2, [R1+0x1bc] ;  /* 0x0001bc0001027983 */ /* 0x001f280000300800 */
[----:B------:R-:W-:Y:S04]  /*3a590*/  STL [R1+0x74], R7 ;  /* 0x0000740701007387 */ /* 0x000fe80000100800 */
[----:B------:R-:W-:Y:S01]  /*3a5a0*/  STL [R1+0x4c], R6 ;  /* 0x00004c0601007387 */ /* 0x000fe20000100800 */
[----:B--2---:R-:W-:-:S04]  /*3a5b0*/  SHF.R.U32.HI R15, RZ, 0x8, R3 ;  /* 0x00000008ff0f7819 */ /* 0x004fc80000011603 */
[----:B------:R-:W-:Y:S02]  /*3a5c0*/  LOP3.LUT R15, R15, 0xffff, RZ, 0xc0, !PT ;  /* 0x0000ffff0f0f7812 */ /* 0x000fe400078ec0ff */
[----:B------:R-:W-:Y:S02]  /*3a5d0*/  SHF.R.U32.HI R16, RZ, 0x8, R28 ;  /* 0x00000008ff107819 */ /* 0x000fe4000001161c */
[--C-:B------:R-:W-:Y:S02]  /*3a5e0*/  PRMT R15, R15, 0x3340, R1.reuse ;  /* 0x000033400f0f7816 */ /* 0x100fe40000000001 */
[----:B------:R-:W-:Y:S02]  /*3a5f0*/  LOP3.LUT R16, R16, 0xffff, RZ, 0xc0, !PT ;  /* 0x0000ffff10107812 */ /* 0x000fe400078ec0ff */
[----:B------:R-:W-:Y:S02]  /*3a600*/  SHF.R.U32.HI R11, RZ, 0x8, R20 ;  /* 0x00000008ff0b7819 */ /* 0x000fe40000011614 */
[----:B------:R-:W-:Y:S01]  /*3a610*/  PRMT R3, R16, 0x3340, R1 ;  /* 0x0000334010037816 */ /* 0x000fe20000000001 */
[----:B------:R-:W-:Y:S04]  /*3a620*/  STL [R1+0x2308], R15 ;  /* 0x0023080f01007387 */ /* 0x000fe80000100800 */
[----:B------:R-:W2:Y:S04]  /*3a630*/  LDL.LU R20, [R1+0x308] ;  /* 0x0003080001147983 */ /* 0x000ea80000300800 */
[----:B------:R-:W2:Y:S01]  /*3a640*/  LDL.LU R23, [R1+0x2fc] ;  /* 0x0002fc0001177983 */ /* 0x000ea20000300800 */
[----:B------:R-:W-:-:S03]  /*3a650*/  SHF.R.U32.HI R10, RZ, 0x8, R21 ;  /* 0x00000008ff0a7819 */ /* 0x000fc60000011615 */
[----:B------:R0:W-:Y:S01]  /*3a660*/  STL [R1+0x38], R3 ;  /* 0x0000380301007387 */ /* 0x0001e20000100800 */
[----:B------:R-:W-:Y:S02]  /*3a670*/  SHF.R.U32.HI R8, RZ, 0x8, R27 ;  /* 0x00000008ff087819 */ /* 0x000fe4000001161b */
[----:B------:R-:W-:Y:S01]  /*3a680*/  SHF.R.U32.HI R9, RZ, 0x8, R24 ;  /* 0x00000008ff097819 */ /* 0x000fe20000011618 */
[----:B0-----:R-:W2:Y:S04]  /*3a690*/  LDL.LU R3, [R1+0x2f0] ;  /* 0x0002f00001037983 */ /* 0x001ea80000300800 */
[----:B------:R-:W2:Y:S04]  /*3a6a0*/  LDL.LU R21, [R1+0x290] ;  /* 0x0002900001157983 */ /* 0x000ea80000300800 */
[----:B------:R-:W2:Y:S04]  /*3a6b0*/  LDL.LU R28, [R1+0x284] ;  /* 0x00028400011c7983 */ /* 0x000ea80000300800 */
[----:B------:R-:W2:Y:S04]  /*3a6c0*/  LDL.LU R27, [R1+0x294] ;  /* 0x00029400011b7983 */ /* 0x000ea80000300800 */
[----:B------:R-:W2:Y:S01]  /*3a6d0*/  LDL.LU R24, [R1+0x288] ;  /* 0x0002880001187983 */ /* 0x000ea20000300800 */
[----:B------:R-:W-:-:S02]  /*3a6e0*/  LOP3.LUT R8, R8, 0xffff, RZ, 0xc0, !PT ;  /* 0x0000ffff08087812 */ /* 0x000fc400078ec0ff */
[----:B------:R-:W-:Y:S02]  /*3a6f0*/  LOP3.LUT R9, R9, 0xffff, RZ, 0xc0, !PT ;  /* 0x0000ffff09097812 */ /* 0x000fe400078ec0ff */
[----:B---3--:R-:W-:Y:S02]  /*3a700*/  SHF.R.U32.HI R16, RZ, 0x8, R5 ;  /* 0x00000008ff107819 */ /* 0x008fe40000011605 */
[----:B------:R-:W-:Y:S02]  /*3a710*/  LOP3.LUT R10, R10, 0xffff, RZ, 0xc0, !PT ;  /* 0x0000ffff0a0a7812 */ /* 0x000fe400078ec0ff */
[----:B------:R-:W-:Y:S02]  /*3a720*/  LOP3.LUT R11, R11, 0xffff, RZ, 0xc0, !PT ;  /* 0x0000ffff0b0b7812 */ /* 0x000fe400078ec0ff */
[----:B------:R-:W-:Y:S02]  /*3a730*/  PRMT R7, R8, 0x3340, R9 ;  /* 0x0000334008077816 */ /* 0x000fe40000000009 */
[----:B------:R-:W-:-:S02]  /*3a740*/  LOP3.LUT R16, R16, 0xffff, RZ, 0xc0, !PT ;  /* 0x0000ffff10107812 */ /* 0x000fc400078ec0ff */
[----:B------:R-:W-:Y:S02]  /*3a750*/  PRMT R6, R10, 0x3340, R11 ;  /* 0x000033400a067816 */ /* 0x000fe4000000000b */
[----:B------:R-:W-:Y:S01]  /*3a760*/  PRMT R16, R16, 0x3340, R1 ;  /* 0x0000334010107816 */ /* 0x000fe20000000001 */
[----:B------:R0:W-:Y:S04]  /*3a770*/  STL [R1+0x58], R7 ;  /* 0x0000580701007387 */ /* 0x0001e80000100800 */
[----:B------:R1:W-:Y:S04]  /*3a780*/  STL [R1+0x68], R6 ;  /* 0x0000680601007387 */ /* 0x0003e80000100800 */
[----:B------:R-:W-:Y:S01]  /*3a790*/  STL [R1+0x2304], R16 ;  /* 0x0023041001007387 */ /* 0x000fe20000100800 */
[----:B----4-:R-:W-:-:S04]  /*3a7a0*/  SHF.R.U32.HI R17, RZ, 0x8, R17 ;  /* 0x00000008ff117819 */ /* 0x010fc80000011611 */
[----:B------:R-:W-:Y:S02]  /*3a7b0*/  LOP3.LUT R17, R17, 0xffff, RZ, 0xc0, !PT ;  /* 0x0000ffff11117812 */ /* 0x000fe400078ec0ff */
[----:B------:R-:W-:Y:S02]  /*3a7c0*/  SHF.R.U32.HI R8, RZ, 0x8, R4 ;  /* 0x00000008ff087819 */ /* 0x000fe40000011604 */
[----:B------:R-:W-:Y:S02]  /*3a7d0*/  SHF.R.U32.HI R9, RZ, 0x8, R18 ;  /* 0x00000008ff097819 */ /* 0x000fe40000011612 */
[----:B------:R-:W-:Y:S02]  /*3a7e0*/  PRMT R17, R17, 0x3340, R1 ;  /* 0x0000334011117816 */ /* 0x000fe40000000001 */
[----:B------:R-:W-:Y:S02]  /*3a7f0*/  LOP3.LUT R8, R8, 0xffff, RZ, 0xc0, !PT ;  /* 0x0000ffff08087812 */ /* 0x000fe400078ec0ff */
[----:B------:R-:W-:-:S02]  /*3a800*/  LOP3.LUT R9, R9, 0xffff, RZ, 0xc0, !PT ;  /* 0x0000ffff09097812 */ /* 0x000fc400078ec0ff */
[----:B------:R-:W-:Y:S01]  /*3a810*/  SHF.R.U32.HI R18, RZ, 0x8, R2 ;  /* 0x00000008ff127819 */ /* 0x000fe20000011602 */
[----:B------:R-:W-:Y:S04]  /*3a820*/  STL [R1+0x230c], R17 ;  /* 0x00230c1101007387 */ /* 0x000fe80000100800 */
[----:B0-----:R-:W3:Y:S01]  /*3a830*/  LDL.LU R7, [R1+0x35c] ;  /* 0x00035c0001077983 */ /* 0x001ee20000300800 */
[----:B------:R-:W-:-:S03]  /*3a840*/  PRMT R2, R8, 0x3340, R9 ;  /* 0x0000334008027816 */ /* 0x000fc60000000009 */
[----:B-1----:R-:W4:Y:S01]  /*3a850*/  LDL.LU R6, [R1+0x2bc] ;  /* 0x0002bc0001067983 */ /* 0x002f220000300800 */
[----:B------:R-:W-:-:S03]  /*3a860*/  LOP3.LUT R18, R18, 0xffff, RZ, 0xc0, !PT ;  /* 0x0000ffff12127812 */ /* 0x000fc600078ec0ff */
[----:B------:R0:W-:Y:S04]  /*3a870*/  STL [R1+0x64], R2 ;  /* 0x0000640201007387 */ /* 0x0001e80000100800 */
[----:B------:R-:W4:Y:S04]  /*3a880*/  LDL.LU R5, [R1+0x2b8] ;  /* 0x0002b80001057983 */ /* 0x000f280000300800 */
[----:B------:R-:W4:Y:S01]  /*3a890*/  LDL.LU R4, [R1+0x2e8] ;  /* 0x0002e80001047983 */ /* 0x000f220000300800 */
[----:B------:R-:W-:-:S03]  /*3a8a0*/  PRMT R18, R18, 0x3340, R1 ;  /* 0x0000334012127816 */ /* 0x000fc60000000001 */
[----:B0-----:R-:W4:Y:S04]  /*3a8b0*/  LDL.LU R2, [R1+0x2d4] ;  /* 0x0002d40001027983 */ /* 0x001f280000300800 */
[----:B------:R-:W-:Y:S01]  /*3a8c0*/  STL [R1+0x2310], R18 ;  /* 0x0023101201007387 */ /* 0x000fe20000100800 */
[----:B--2---:R-:W-:Y:S02]  /*3a8d0*/  SHF.R.U32.HI R10, RZ, 0x8, R23 ;  /* 0x00000008ff0a7819 */ /* 0x004fe40000011617 */
[----:B------:R-:W-:Y:S02]  /*3a8e0*/  SHF.R.U32.HI R19, RZ, 0x8, R21 ;  /* 0x00000008ff137819 */ /* 0x000fe40000011615 */
[----:B------:R-:W-:Y:S02]  /*3a8f0*/  SHF.R.U32.HI R9, RZ, 0x8, R28 ;  /* 0x00000008ff097819 */ /* 0x000fe4000001161c */
[----:B------:R-:W-:-:S02]  /*3a900*/  SHF.R.U32.HI R11, RZ, 0x8, R27 ;  /* 0x00000008ff0b7819 */ /* 0x000fc4000001161b */
[----:B------:R-:W-:Y:S02]  /*3a910*/  SHF.R.U32.HI R21, RZ, 0x8, R24 ;  /* 0x00000008ff157819 */ /* 0x000fe40000011618 */
[----:B------:R-:W-:Y:S02]  /*3a920*/  LOP3.LUT R19, R19, 0xffff, RZ, 0xc0, !PT ;  /* 0x0000ffff13137812 */ /* 0x000fe400078ec0ff */
[----:B------:R-:W-:Y:S02]  /*3a930*/  LOP3.LUT R9, R9, 0xffff, RZ, 0xc0, !PT ;  /* 0x0000ffff09097812 */ /* 0x000fe400078ec0ff */
[----:B------:R-:W-:Y:S02]  /*3a940*/  LOP3.LUT R11, R11, 0xffff, RZ, 0xc0, !PT ;  /* 0x0000ffff0b0b7812 */ /* 0x000fe400078ec0ff */
[----:B------:R-:W-:Y:S01]  /*3a950*/  LOP3.LUT R21, R21, 0xffff, RZ, 0xc0, !PT ;  /* 0x0000ffff15157812 */ /* 0x000fe200078ec0ff */
[----:B------:R-:W2:Y:S01]  /*3a960*/  LDL R24, [R1+0x41c] ;  /* 0x00041c0001187983 */ /* 0x000ea20000100800 */
[----:B------:R-:W-:-:S02]  /*3a970*/  PRMT R12, R19, 0x3340, R9 ;  /* 0x00003340130c7816 */ /* 0x000fc40000000009 */
[----:B------:R-:W-:Y:S01]  /*3a980*/  SHF.R.U32.HI R8, RZ, 0x8, R3 ;  /* 0x00000008ff087819 */ /* 0x000fe20000011603 */
[----:B------:R-:W2:Y:S04]  /*3a990*/  LDL.LU R23, [R1+0x2c0] ;  /* 0x0002c00001177983 */ /* 0x000ea80000300800 */
[----:B------:R-:W2:Y:S01]  /*3a9a0*/  LDL.LU R3, [R1+0x2b0] ;  /* 0x0002b00001037983 */ /* 0x000ea20000300800 */
[----:B------:R-:W-:-:S03]  /*3a9b0*/  PRMT R9, R11, 0x3340, R21 ;  /* 0x000033400b097816 */ /* 0x000fc60000000015 */
[----:B------:R-:W-:Y:S04]  /*3a9c0*/  STL [R1+0x48], R12 ;  /* 0x0000480c01007387 */ /* 0x000fe80000100800 */
[----:B------:R-:W2:Y:S04]  /*3a9d0*/  LDL.LU R28, [R1+0x14] ;  /* 0x00001400011c7983 */ /* 0x000ea80000300800 */
[----:B------:R0:W-:Y:S04]  /*3a9e0*/  STL [R1+0x44], R9 ;  /* 0x0000440901007387 */ /* 0x0001e80000100800 */
[----:B------:R-:W2:Y:S01]  /*3a9f0*/  LDL.LU R27, [R1+0x10] ;  /* 0x00001000011b7983 */ /* 0x000ea20000300800 */
[----:B------:R-:W-:-:S02]  /*3aa00*/  SHF.R.U32.HI R20, RZ, 0x8, R20 ;  /* 0x00000008ff147819 */ /* 0x000fc40000011614 */
[----:B------:R-:W-:Y:S02]  /*3aa10*/  LOP3.LUT R8, R8, 0xffff, RZ, 0xc0, !PT ;  /* 0x0000ffff08087812 */ /* 0x000fe400078ec0ff */
[----:B------:R-:W-:Y:S02]  /*3aa20*/  LOP3.LUT R10, R10, 0xffff, RZ, 0xc0, !PT ;  /* 0x0000ffff0a0a7812 */ /* 0x000fe400078ec0ff */
[----:B------:R-:W-:Y:S02]  /*3aa30*/  LOP3.LUT R20, R20, 0xffff, RZ, 0xc0, !PT ;  /* 0x0000ffff14147812 */ /* 0x000fe400078ec0ff */
[----:B------:R-:W-:Y:S02]  /*3aa40*/  PRMT R19, R8, 0x3340, R1 ;  /* 0x0000334008137816 */ /* 0x000fe40000000001 */
[----:B0-----:R-:W-:-:S03]  /*3aa50*/  PRMT R9, R20, 0x3340, R10 ;  /* 0x0000334014097816 */ /* 0x001fc6000000000a */
[----:B------:R-:W-:Y:S04]  /*3aa60*/  STL [R1+0x2314], R19 ;  /* 0x0023141301007387 */ /* 0x000fe80000100800 */
[----:B------:R0:W-:Y:S01]  /*3aa70*/  STL [R1+0x3c], R9 ;  /* 0x00003c0901007387 */ /* 0x0001e20000100800 */
[----:B---3--:R-:W-:Y:S02]  /*3aa80*/  SHF.R.U32.HI R22, RZ, 0x8, R7 ;  /* 0x00000008ff167819 */ /* 0x008fe40000011607 */
[----:B----4-:R-:W-:Y:S02]  /*3aa90*/  SHF.R.U32.HI R20, RZ, 0x8, R6 ;  /* 0x00000008ff147819 */ /* 0x010fe40000011606 */
[----:B------:R-:W-:Y:S02]  /*3aaa0*/  SHF.R.U32.HI R21, RZ, 0x8, R5 ;  /* 0x00000008ff157819 */ /* 0x000fe40000011605 */
[----:B------:R-:W-:-:S02]  /*3aab0*/  SHF.R.U32.HI R8, RZ, 0x8, R4 ;  /* 0x00000008ff087819 */ /* 0x000fc40000011604 */
[----:B------:R-:W-:Y:S02]  /*3aac0*/  LOP3.LUT R20, R20, 0xffff, RZ, 0xc0, !PT ;  /* 0x0000ffff14147812 */ /* 0x000fe400078ec0ff */
[----:B------:R-:W-:Y:S02]  /*3aad0*/  LOP3.LUT R22, R22, 0xffff, RZ, 0xc0, !PT ;  /* 0x0000ffff16167812 */ /* 0x000fe400078ec0ff */
[----:B------:R-:W-:Y:S02]  /*3aae0*/  LOP3.LUT R21, R21, 0xffff, RZ, 0xc0, !PT ;  /* 0x0000ffff15157812 */ /* 0x000fe400078ec0ff */
[----:B------:R-:W-:Y:S02]  /*3aaf0*/  LOP3.LUT R8, R8, 0xffff, RZ, 0xc0, !PT ;  /* 0x0000ffff08087812 */ /* 0x000fe400078ec0ff */
[----:B0-----:R-:W-:Y:S02]  /*3ab00*/  SHF.R.U32.HI R9, RZ, 0x8, R2 ;  /* 0x00000008ff097819 */ /* 0x001fe40000011602 */
[----:B------:R-:W-:-:S02]  /*3ab10*/  PRMT R20, R20, 0x3340, R1 ;  /* 0x0000334014147816 */ /* 0x000fc40000000001 */
[--C-:B------:R-:W-:Y:S02]  /*3ab20*/  PRMT R21, R21, 0x3340, R1.reuse ;  /* 0x0000334015157816 */ /* 0x100fe40000000001 */
[----:B------:R-:W-:Y:S02]  /*3ab30*/  PRMT R22, R22, 0x3340, R1 ;  /* 0x0000334016167816 */ /* 0x000fe40000000001 */
[----:B------:R-:W-:Y:S01]  /*3ab40*/  LOP3.LUT R9, R9, 0xffff, RZ, 0xc0, !PT ;  /* 0x0000ffff09097812 */ /* 0x000fe200078ec0ff */
[----:B------:R-:W3:Y:S04]  /*3ab50*/  LDL.LU R2, [R1+0x464] ;  /* 0x0004640001027983 */ /* 0x000ee80000300800 */
[----:B------:R-:W-:Y:S01]  /*3ab60*/  STL [R1+0x2318], R20 ;  /* 0x0023181401007387 */ /* 0x000fe20000100800 */
[----:B------:R-:W-:-:S03]  /*3ab70*/  PRMT R4, R8, 0x3340, R9 ;  /* 0x0000334008047816 */ /* 0x000fc60000000009 */
[----:B------:R-:W-:Y:S04]  /*3ab80*/  STL [R1+0x2300], R21 ;  /* 0x0023001501007387 */ /* 0x000fe80000100800 */
[----:B------:R-:W-:Y:S04]  /*3ab90*/  STL [R1+0x22fc], R22 ;  /* 0x0022fc1601007387 */ /* 0x000fe80000100800 */
[----:B------:R-:W-:Y:S04]  /*3aba0*/  STL [R1+0x34], R4 ;  /* 0x0000340401007387 */ /* 0x000fe80000100800 */
[----:B------:R-:W4:Y:S04]  /*3abb0*/  LDL.LU R17, [R1+0x2e4] ;  /* 0x0002e40001117983 */ /* 0x000f280000300800 */
[----:B------:R-:W4:Y:S04]  /*3abc0*/  LDL.LU R16, [R1+0x2dc] ;  /* 0x0002dc0001107983 */ /* 0x000f280000300800 */
[----:B------:R-:W4:Y:S04]  /*3abd0*/  LDL.LU R15, [R1+0x310] ;  /* 0x00031000010f7983 */ /* 0x000f280000300800 */
[----:B------:R-:W4:Y:S04]  /*3abe0*/  LDL R26, [R1+0x304] ;  /* 0x00030400011a7983 */ /* 0x000f280000100800 */
[----:B------:R-:W4:Y:S04]  /*3abf0*/  LDL R14, [R1+0x30c] ;  /* 0x00030c00010e7983 */ /* 0x000f280000100800 */
[----:B------:R-:W4:Y:S04]  /*3ac00*/  LDL.LU R29, [R1+0x5f4] ;  /* 0x0005f400011d7983 */ /* 0x000f280000300800 */
[----:B------:R-:W4:Y:S01]  /*3ac10*/  LDL.LU R7, [R1+0x5f0] ;  /* 0x0005f00001077983 */ /* 0x000f220000300800 */
[----:B--2---:R-:W-:-:S02]  /*3ac20*/  SHF.R.U32.HI R9, RZ, 0x8, R23 ;  /* 0x00000008ff097819 */ /* 0x004fc40000011617 */
[----:B------:R-:W-:Y:S02]  /*3ac30*/  SHF.R.U32.HI R10, RZ, 0x8, R3 ;  /* 0x00000008ff0a7819 */ /* 0x000fe40000011603 */
[----:B------:R-:W-:Y:S02]  /*3ac40*/  SHF.R.U32.HI R24, RZ, 0x8, R24 ;  /* 0x00000008ff187819 */ /* 0x000fe40000011618 */
[----:B------:R-:W-:Y:S02]  /*3ac50*/  SHF.R.U32.HI R23, RZ, 0x8, R28 ;  /* 0x00000008ff177819 */ /* 0x000fe4000001161c */
[----:B------:R-:W-:Y:S02]  /*3ac60*/  LOP3.LUT R9, R9, 0xffff, RZ, 0xc0, !PT ;  /* 0x0000ffff09097812 */ /* 0x000fe400078ec0ff */
[----:B------:R-:W-:Y:S02]  /*3ac70*/  LOP3.LUT R10, R10, 0xffff, RZ, 0xc0, !PT ;  /* 0x0000ffff0a0a7812 */ /* 0x000fe400078ec0ff */
[----:B------:R-:W-:-:S02]  /*3ac80*/  SHF.R.U32.HI R8, RZ, 0x8, R27 ;  /* 0x00000008ff087819 */ /* 0x000fc4000001161b */
[----:B------:R-:W-:Y:S02]  /*3ac90*/  LOP3.LUT R23, R23, 0xffff, RZ, 0xc0, !PT ;  /* 0x0000ffff17177812 */ /* 0x000fe400078ec0ff */
[----:B------:R-:W-:Y:S02]  /*3aca0*/  PRMT R3, R9, 0x3340, R10 ;  /* 0x0000334009037816 */ /* 0x000fe4000000000a */
[----:B------:R-:W-:Y:S02]  /*3acb0*/  LOP3.LUT R24, R24, 0xffff, RZ, 0xc0, !PT ;  /* 0x0000ffff18187812 */ /* 0x000fe400078ec0ff */
[----:B------:R-:W-:Y:S02]  /*3acc0*/  LOP3.LUT R8, R8, 0xffff, RZ, 0xc0, !PT ;  /* 0x0000ffff08087812 */ /* 0x000fe400078ec0ff */
[--C-:B------:R-:W-:Y:S01]  /*3acd0*/  PRMT R23, R23, 0x3340, R1.reuse ;  /* 0x0000334017177816 */ /* 0x100fe20000000001 */
[----:B------:R0:W-:Y:S01]  /*3ace0*/  STL [R1+0x1c], R3 ;  /* 0x00001c0301007387 */ /* 0x0001e20000100800 */
[----:B------:R-:W-:-:S03]  /*3acf0*/  PRMT R24, R24, 0x3340, R1 ;  /* 0x0000334018187816 */ /* 0x000fc60000000001 */
[----:B------:R-:W2:Y:S04]  /*3ad00*/  LDL.LU R5, [R1+0x580] ;  /* 0x0005800001057983 */ /* 0x000ea80000300800 */
[----:B------:R-:W2:Y:S04]  /*3ad10*/  LDL.LU R27, [R1+0x490] ;  /* 0x00049000011b7983 */ /* 0x000ea80000300800 */
[----:B------:R-:W2:Y:S04]  /*3ad20*/  LDL.LU R28, [R1+0x4a4] ;  /* 0x0004a400011c7983 */ /* 0x000ea80000300800 */
[----:B------:R-:W-:Y:S04]  /*3ad30*/  STL [R1+0x22f8], R23 ;  /* 0x0022f81701007387 */ /* 0x000fe80000100800 */
[----:B------:R-:W-:Y:S04]  /*3ad40*/  STL [R1+0x22f4], R24 ;  /* 0x0022f41801007387 */ /* 0x000fe80000100800 */
[----:B------:R-:W2:Y:S01]  /*3ad50*/  LDL.LU R13, [R1+0x4b0] ;  /* 0x0004b000010d7983 */ /* 0x000ea20000300800 */
[----:B0-----:R-:W-:-:S05]  /*3ad60*/  PRMT R3, R8, 0x3340, R1 ;  /* 0x0000334008037816 */ /* 0x001fca0000000001 */
[----:B------:R0:W-:Y:S04]  /*3ad70*/  STL [R1+0x10], R3 ;  /* 0x0000100301007387 */ /* 0x0001e80000100800 */
[----:B0-----:R-:W2:Y:S04]  /*3ad80*/  LDL.LU R3, [R1+0x584] ;  /* 0x0005840001037983 */ /* 0x001ea80000300800 */
[----:B------:R-:W2:Y:S04]  /*3ad90*/  LDL.LU R12, [R1+0x370] ;  /* 0x00037000010c7983 */ /* 0x000ea80000300800 */
[----:B------:R-:W2:Y:S04]  /*3ada0*/  LDL R6, [R1+0x37c] ;  /* 0x00037c0001067983 */ /* 0x000ea80000100800 */
[----:B------:R-:W2:Y:S01]  /*3adb0*/  LDL.LU R4, [R1+0x358] ;  /* 0x0003580001047983 */ /* 0x000ea20000300800 */
[----:B---3--:R-:W-:-:S03]  /*3adc0*/  SHF.R.U32.HI R25, RZ, 0x8, R2 ;  /* 0x00000008ff197819 */ /* 0x008fc60000011602 */
[----:B------:R-:W3:Y:S01]  /*3add0*/  LDL.LU R2, [R1+0x378] ;  /* 0x0003780001027983 */ /* 0x000ee20000300800 */
[----:B------:R-:W-:Y:S02]  /*3ade0*/  LOP3.LUT R25, R25, 0xffff, RZ, 0xc0, !PT ;  /* 0x0000ffff19197812 */ /* 0x000fe400078ec0ff */
[----:B----4-:R-:W-:Y:S02]  /*3adf0*/  SHF.R.U32.HI R10, RZ, 0x8, R17 ;  /* 0x00000008ff0a7819 */ /* 0x010fe40000011611 */
[----:B------:R-:W-:Y:S02]  /*3ae00*/  SHF.R.U32.HI R9, RZ, 0x8, R16 ;  /* 0x00000008ff097819 */ /* 0x000fe40000011610 */
[----:B------:R-:W-:Y:S02]  /*3ae10*/  SHF.R.U32.HI R11, RZ, 0x8, R15 ;  /* 0x00000008ff0b7819 */ /* 0x000fe4000001160f */
[----:B------:R-:W-:Y:S02]  /*3ae20*/  SHF.R.U32.HI R26, RZ, 0x8, R26 ;  /* 0x00000008ff1a7819 */ /* 0x000fe4000001161a */
[----:B------:R-:W-:-:S02]  /*3ae30*/  LOP3.LUT R10, R10, 0xffff, RZ, 0xc0, !PT ;  /* 0x0000ffff0a0a7812 */ /* 0x000fc400078ec0ff */
[----:B------:R-:W-:Y:S02]  /*3ae40*/  LOP3.LUT R9, R9, 0xffff, RZ, 0xc0, !PT ;  /* 0x0000ffff09097812 */ /* 0x000fe400078ec0ff */
[----:B------:R-:W-:Y:S02]  /*3ae50*/  SHF.R.U32.HI R8, RZ, 0x8, R14 ;  /* 0x00000008ff087819 */ /* 0x000fe4000001160e */
[----:B------:R-:W-:Y:S02]  /*3ae60*/  PRMT R25, R25, 0x3340, R1 ;  /* 0x0000334019197816 */ /* 0x000fe40000000001 */
[----:B------:R-:W-:Y:S02]  /*3ae70*/  LOP3.LUT R26, R26, 0xffff, RZ, 0xc0, !PT ;  /* 0x0000ffff1a1a7812 */ /* 0x000fe400078ec0ff */
[----:B------:R-:W-:Y:S02]  /*3ae80*/  PRMT R9, R10, 0x3340, R9 ;  /* 0x000033400a097816 */ /* 0x000fe40000000009 */
[----:B------:R-:W-:-:S02]  /*3ae90*/  LOP3.LUT R11, R11, 0xffff, RZ, 0xc0, !PT ;  /* 0x0000ffff0b0b7812 */ /* 0x000fc400078ec0ff */
[----:B------:R-:W-:Y:S01]  /*3aea0*/  LOP3.LUT R8, R8, 0xffff, RZ, 0xc0, !PT ;  /* 0x0000ffff08087812 */ /* 0x000fe200078ec0ff */
[----:B------:R-:W-:Y:S01]  /*3aeb0*/  STL [R1+0x22e8], R25 ;  /* 0x0022e81901007387 */ /* 0x000fe20000100800 */
[----:B------:R-:W-:-:S03]  /*3aec0*/  PRMT R26, R26, 0x3340, R1 ;  /* 0x000033401a1a7816 */ /* 0x000fc60000000001 */
[----:B------:R0:W-:Y:S01]  /*3aed0*/  STL [R1+0x18], R9 ;  /* 0x0000180901007387 */ /* 0x0001e20000100800 */
[----:B------:R-:W-:Y:S02]  /*3aee0*/  PRMT R8, R11, 0x3340, R8 ;  /* 0x000033400b087816 */ /* 0x000fe40000000008 */
[----:B------:R-:W-:Y:S01]  /*3aef0*/  LOP3.LUT R7, R7, 0xffff, RZ, 0xc0, !PT ;  /* 0x0000ffff07077812 */ /* 0x000fe200078ec0ff */
[----:B------:R-:W-:Y:S04]  /*3af00*/  STL [R1+0x22e4], R26 ;  /* 0x0022e41a01007387 */ /* 0x000fe80000100800 */
[----:B------:R-:W-:Y:S01]  /*3af10*/  STL [R1+0x14], R8 ;  /* 0x0000140801007387 */ /* 0x000fe20000100800 */
[----:B0-----:R-:W-:-:S05]  /*3af20*/  LOP3.LUT R9, R29, 0xffff, RZ, 0xc0, !PT ;  /* 0x0000ffff1d097812 */ /* 0x001fca00078ec0ff */
[----:B------:R-:W-:Y:S04]  /*3af30*/  STL [R1+0x40], R9 ;  /* 0x0000400901007387 */ /* 0x000fe80000100800 */
[----:B------:R-:W-:Y:S01]  /*3af40*/  STL [R1+0x54], R7 ;  /* 0x0000540701007387 */ /* 0x000fe20000100800 */
[----:B--2---:R-:W-:-:S05]  /*3af50*/  LOP3.LUT R5, R5, 0xffff, RZ, 0xc0, !PT ;  /* 0x0000ffff05057812 */ /* 0x004fca00078ec0ff */
[----:B------:R-:W-:Y:S01]  /*3af60*/  STL [R1+0x5c], R5 ;  /* 0x00005c0501007387 */ /* 0x000fe20000100800 */
[----:B------:R-:W-:Y:S02]  /*3af70*/  SHF.R.U32.HI R29, RZ, 0x8, R13 ;  /* 0x00000008ff1d7819 */ /* 0x000fe4000001160d */
[----:B------:R-:W-:-:S05]  /*3af80*/  LOP3.LUT R3, R3, 0xffff, RZ, 0xc0, !PT ;  /* 0x0000ffff03037812 */ /* 0x000fca00078ec0ff */
[----:B------:R-:W-:Y:S04]  /*3af90*/  STL [R1+0x60], R3 ;  /* 0x0000600301007387 */ /* 0x000fe80000100800 */
[----:B------:R-:W2:Y:S04]  /*3afa0*/  LDL.LU R21, [R1+0x158] ;  /* 0x0001580001157983 */ /* 0x000ea80000300800 */
        /* <DEDUP_REMOVED lines=8> */
[----:B--2---:R0:W-:Y:S04]  /*3b030*/  STL [R1+0x236c], R13 ;  /* 0x00236c0d01007387 */ /* 0x0041e80000100800 */
[----:B0-----:R-:W2:Y:S04]  /*3b040*/  LDL.LU R13, [R1+0x180] ;  /* 0x00018000010d7983 */ /* 0x001ea80000300800 */
[----:B--2---:R0:W-:Y:S04]  /*3b050*/  STL [R1+0x2374], R13 ;  /* 0x0023740d01007387 */ /* 0x0041e80000100800 */
[----:B0-----:R-:W2:Y:S04]  /*3b060*/  LDL.LU R13, [R1+0x184] ;  /* 0x00018400010d7983 */ /* 0x001ea80000300800 */
[----:B--2---:R0:W-:Y:S04]  /*3b070*/  STL [R1+0x237c], R13 ;  /* 0x00237c0d01007387 */ /* 0x0041e80000100800 */
[----:B0-----:R-:W2:Y:S04]  /*3b080*/  LDL.LU R13, [R1+0x188] ;  /* 0x00018800010d7983 */ /* 0x001ea80000300800 */
[----:B--2---:R0:W-:Y:S04]  /*3b090*/  STL [R1+0x2384], R13 ;  /* 0x0023840d01007387 */ /* 0x0041e80000100800 */
[----:B0-----:R-:W2:Y:S01]  /*3b0a0*/  LDL.LU R13, [R1+0x18c] ;  /* 0x00018c00010d7983 */ /* 0x001ea20000300800 */
[----:B------:R-:W-:-:S03]  /*3b0b0*/  PRMT R8, R12, 0x4210, R9 ;  /* 0x000042100c087816 */ /* 0x000fc60000000009 */
[----:B--2---:R0:W-:Y:S04]  /*3b0c0*/  STL [R1+0x238c], R13 ;  /* 0x00238c0d01007387 */ /* 0x0041e80000100800 */
[----:B0-----:R-:W2:Y:S04]  /*3b0d0*/  LDL.LU R13, [R1+0x190] ;  /* 0x00019000010d7983 */ /* 0x001ea80000300800 */
        /* <DEDUP_REMOVED lines=11> */
[----:B------:R-:W-:-:S02]  /*3b190*/  SHF.R.U32.HI R27, RZ, 0x8, R27 ;  /* 0x00000008ff1b7819 */ /* 0x000fc4000001161b */
[----:B------:R-:W-:Y:S02]  /*3b1a0*/  SHF.R.U32.HI R28, RZ, 0x8, R28 ;  /* 0x00000008ff1c7819 */ /* 0x000fe4000001161c */
[----:B------:R-:W-:Y:S02]  /*3b1b0*/  PRMT R9, R6, 0x4210, R7 ;  /* 0x0000421006097816 */ /* 0x000fe40000000007 */
[----:B------:R-:W-:Y:S02]  /*3b1c0*/  PRMT R10, R4, 0x4210, R5 ;  /* 0x00004210040a7816 */ /* 0x000fe40000000005 */
[----:B------:R-:W-:Y:S02]  /*3b1d0*/  LOP3.LUT R27, R27, 0xffff, RZ, 0xc0, !PT ;  /* 0x0000ffff1b1b7812 */ /* 0x000fe400078ec0ff */
[----:B------:R-:W-:Y:S02]  /*3b1e0*/  LOP3.LUT R28, R28, 0xffff, RZ, 0xc0, !PT ;  /* 0x0000ffff1c1c7812 */ /* 0x000fe400078ec0ff */
[----:B---3--:R-:W-:-:S02]  /*3b1f0*/  PRMT R11, R2, 0x4210, R3 ;  /* 0x00004210020b7816 */ /* 0x008fc40000000003 */
[----:B------:R-:W-:Y:S02]  /*3b200*/  LOP3.LUT R29, R29, 0xffff, RZ, 0xc0, !PT ;  /* 0x0000ffff1d1d7812 */ /* 0x000fe400078ec0ff */
[--C-:B------:R-:W-:Y:S02]  /*3b210*/  PRMT R27, R27, 0x3340, R1.reuse ;  /* 0x000033401b1b7816 */ /* 0x100fe40000000001 */
[--C-:B------:R-:W-:Y:S02]  /*3b220*/  PRMT R28, R28, 0x3340, R1.reuse ;  /* 0x000033401c1c7816 */ /* 0x100fe40000000001 */
[----:B------:R-:W-:Y:S01]  /*3b230*/  PRMT R29, R29, 0x3340, R1 ;  /* 0x000033401d1d7816 */ /* 0x000fe20000000001 */
[----:B------:R-:W-:Y:S01]  /*3b240*/  STSM.16.M88.4 [R0], R8 ;  /* 0x0000000800007844 */ /* 0x000fe20000000200 */
[----:B------:R-:W-:Y:S02]  /*3b250*/  PRMT R20, R20, 0x5410, R21 ;  /* 0x0000541014147816 */ /* 0x000fe40000000015 */
[----:B----4-:R-:W-:-:S02]  /*3b260*/  PRMT R19, R14, 0x5410, R19 ;  /* 0x000054100e137816 */ /* 0x010fc40000000013 */
[----:B------:R-:W-:Y:S02]  /*3b270*/  PRMT R17, R17, 0x5410, R18 ;  /* 0x0000541011117816 */ /* 0x000fe40000000012 */
[----:B------:R-:W-:Y:S01]  /*3b280*/  PRMT R15, R15, 0x5410, R16 ;  /* 0x000054100f0f7816 */ /* 0x000fe20000000010 */
[----:B------:R-:W-:Y:S06]  /*3b290*/  BAR.SYNC.DEFER_BLOCKING 0x0 ;  /* 0x0000000000007b1d */ /* 0x000fec0000010000 */
[----:B--2---:R0:W-:Y:S04]  /*3b2a0*/  STL [R1+0x2390], R12 ;  /* 0x0023900c01007387 */ /* 0x0041e80000100800 */
[----:B0-----:R-:W2:Y:S04]  /*3b2b0*/  LDL.LU R12, [R1+0xf4] ;  /* 0x0000f400010c7983 */ /* 0x001ea80000300800 */
        /* <DEDUP_REMOVED lines=11> */
[----:B0-----:R-:W3:Y:S04]  /*3b370*/  LDL.LU R27, [R1+0x154] ;  /* 0x00015400011b7983 */ /* 0x001ee80000300800 */
[----:B------:R0:W-:Y:S04]  /*3b380*/  STL [R1+0x22ec], R28 ;  /* 0x0022ec1c01007387 */ /* 0x0001e80000100800 */
[----:B0-----:R-:W3:Y:S04]  /*3b390*/  LDL.LU R28, [R1+0x15c] ;  /* 0x00015c00011c7983 */ /* 0x001ee80000300800 */
[----:B------:R0:W-:Y:S04]  /*3b3a0*/  STL [R1+0x22f0], R29 ;  /* 0x0022f01d01007387 */ /* 0x0001e80000100800 */
[----:B0-----:R-:W3:Y:S04]  /*3b3b0*/  LDL.LU R29, [R1+0xec] ;  /* 0x0000ec00011d7983 */ /* 0x001ee80000300800 */
[----:B------:R-:W3:Y:S04]  /*3b3c0*/  LDL.LU R8, [R1] ;  /* 0x0000000001087983 */ /* 0x000ee80000300800 */
[----:B------:R-:W3:Y:S04]  /*3b3d0*/  LDL.LU R9, [R1+0x164] ;  /* 0x0001640001097983 */ /* 0x000ee80000300800 */
[----:B------:R-:W3:Y:S04]  /*3b3e0*/  LDL.LU R10, [R1+0x4] ;  /* 0x00000400010a7983 */ /* 0x000ee80000300800 */
[----:B------:R-:W3:Y:S04]  /*3b3f0*/  LDL.LU R11, [R1+0x160] ;  /* 0x00016000010b7983 */ /* 0x000ee80000300800 */
[----:B------:R0:W-:Y:S04]  /*3b400*/  STL [R1+0x231c], R0 ;  /* 0x00231c0001007387 */ /* 0x0001e80000100800 */
[----:B0-----:R-:W3:Y:S04]  /*3b410*/  LDL.LU R0, [R1+0x168] ;  /* 0x0001680001007983 */ /* 0x001ee80000300800 */
[----:B------:R-:W3:Y:S04]  /*3b420*/  LDL.LU R22, [R1+0x140] ;  /* 0x0001400001167983 */ /* 0x000ee80000300800 */
[----:B------:R0:W-:Y:S04]  /*3b430*/  STL [R1+0x294], R20 ;  /* 0x0002941401007387 */ /* 0x0001e80000100800 */
[----:B------:R-:W3:Y:S04]  /*3b440*/  LDL.LU R14, [R1+0x134] ;  /* 0x00013400010e7983 */ /* 0x000ee80000300800 */
[----:B------:R1:W-:Y:S04]  /*3b450*/  STL [R1+0x298], R19 ;  /* 0x0002981301007387 */ /* 0x0003e80000100800 */
[----:B------:R-:W3:Y:S04]  /*3b460*/  LDL.LU R21, [R1+0xcc] ;  /* 0x0000cc0001157983 */ /* 0x000ee80000300800 */
[----:B------:R1:W-:Y:S04]  /*3b470*/  STL [R1+0x29c], R17 ;  /* 0x00029c1101007387 */ /* 0x0003e80000100800 */
[----:B0-----:R-:W3:Y:S04]  /*3b480*/  LDL.LU R20, [R1+0x138] ;  /* 0x0001380001147983 */ /* 0x001ee80000300800 */
[----:B------:R0:W-:Y:S04]  /*3b490*/  STL [R1+0x28c], R15 ;  /* 0x00028c0f01007387 */ /* 0x0001e80000100800 */
[----:B-1----:R-:W3:Y:S04]  /*3b4a0*/  LDL.LU R19, [R1+0xd0] ;  /* 0x0000d00001137983 */ /* 0x002ee80000300800 */
[----:B------:R-:W3:Y:S04]  /*3b4b0*/  LDL.LU R18, [R1+0x12c] ;  /* 0x00012c0001127983 */ /* 0x000ee80000300800 */
[----:B------:R-:W3:Y:S04]  /*3b4c0*/  LDL.LU R17, [R1+0x124] ;  /* 0x0001240001117983 */ /* 0x000ee80000300800 */
[----:B------:R-:W3:Y:S04]  /*3b4d0*/  LDL.LU R16, [R1+0xc8] ;  /* 0x0000c80001107983 */ /* 0x000ee80000300800 */
[----:B0-----:R-:W3:Y:S01]  /*3b4e0*/  LDL.LU R15, [R1+0x128] ;  /* 0x00012800010f7983 */ /* 0x001ee20000300800 */
[----:B--2---:R-:W-:-:S03]  /*3b4f0*/  PRMT R13, R13, 0x5410, R12 ;  /* 0x000054100d0d7816 */ /* 0x004fc6000000000c */
[----:B------:R-:W2:Y:S04]  /*3b500*/  LDL.LU R12, [R1+0x2390] ;  /* 0x00239000010c7983 */ /* 0x000ea80000300800 */
[----:B------:R0:W-:Y:S04]  /*3b510*/  STL [R1+0x288], R13 ;  /* 0x0002880d01007387 */ /* 0x0001e80000100800 */
[----:B0-----:R-:W2:Y:S02]  /*3b520*/  LDL.LU R13, [R1+0x238c] ;  /* 0x00238c00010d7983 */ /* 0x001ea40000300800 */
[----:B--2---:R-:W-:-:S02]  /*3b530*/  PRMT R13, R13, 0x5410, R12 ;  /* 0x000054100d0d7816 */ /* 0x004fc4000000000c */
        /* <DEDUP_REMOVED lines=17> */
[----:B------:R0:W-:Y:S01]  /*3b650*/  STL [R1+0x270], R13 ;  /* 0x0002700d01007387 */ /* 0x0001e20000100800 */
[----:B----4-:R-:W-:Y:S02]  /*3b660*/  PRMT R5, R5, 0x5410, R6 ;  /* 0x0000541005057816 */ /* 0x010fe40000000006 */
[----:B---3--:R-:W-:Y:S01]  /*3b670*/  PRMT R3, R3, 0x5410, R4 ;  /* 0x0000541003037816 */ /* 0x008fe20000000004 */
[----:B0-----:R-:W3:Y:S01]  /*3b680*/  LDL.LU R13, [R1+0x2364] ;  /* 0x00236400010d7983 */ /* 0x001ee20000300800 */
[----:B------:R-:W-:Y:S02]  /*3b690*/  PRMT R0, R0, 0x5410, R2 ;  /* 0x0000541000007816 */ /* 0x000fe40000000002 */
[----:B--2---:R-:W-:-:S02]  /*3b6a0*/  PRMT R7, R7, 0x5410, R12 ;  /* 0x0000541007077816 */ /* 0x004fc4000000000c */
[----:B------:R-:W2:Y:S04]  /*3b6b0*/  LDL.LU R12, [R1+0x2360] ;  /* 0x00236000010c7983 */ /* 0x000ea80000300800 */
[----:B------:R0:W-:Y:S04]  /*3b6c0*/  STL [R1+0x278], R7 ;  /* 0x0002780701007387 */ /* 0x0001e80000100800 */
[----:B0-----:R-:W4:Y:S04]  /*3b6d0*/  LDL.LU R7, [R1+0x235c] ;  /* 0x00235c0001077983 */ /* 0x001f280000300800 */
[----:B------:R-:W2:Y:S04]  /*3b6e0*/  LDL.LU R6, [R1+0x2358] ;  /* 0x0023580001067983 */ /* 0x000ea80000300800 */
[----:B------:R0:W-:Y:S04]  /*3b6f0*/  STL [R1+0x274], R5 ;  /* 0x0002740501007387 */ /* 0x0001e80000100800 */
[----:B0-----:R-:W4:Y:S04]  /*3b700*/  LDL.LU R5, [R1+0x2354] ;  /* 0x0023540001057983 */ /* 0x001f280000300800 */
[----:B------:R-:W4:Y:S04]  /*3b710*/  LDL.LU R4, [R1+0x2350] ;  /* 0x0023500001047983 */ /* 0x000f280000300800 */
[----:B------:R0:W-:Y:S04]  /*3b720*/  STL [R1+0x218], R3 ;  /* 0x0002180301007387 */ /* 0x0001e80000100800 */
[----:B0-----:R-:W4:Y:S04]  /*3b730*/  LDL.LU R3, [R1+0x234c] ;  /* 0x00234c0001037983 */ /* 0x001f280000300800 */
[----:B------:R-:W4:Y:S04]  /*3b740*/  LDL.LU R2, [R1+0x2348] ;  /* 0x0023480001027983 */ /* 0x000f280000300800 */
[----:B------:R0:W-:Y:S02]  /*3b750*/  STL [R1+0x21c], R0 ;  /* 0x00021c0001007387 */ /* 0x0001e40000100800 */
[----:B0-----:R-:W-:-:S02]  /*3b760*/  PRMT R0, R9, 0x5410, R8 ;  /* 0x0000541009007816 */ /* 0x001fc40000000008 */
[----:B------:R-:W-:Y:S02]  /*3b770*/  PRMT R9, R11, 0x5410, R10 ;  /* 0x000054100b097816 */ /* 0x000fe4000000000a */
[----:B------:R-:W-:Y:S01]  /*3b780*/  PRMT R8, R28, 0x5410, R29 ;  /* 0x000054101c087816 */ /* 0x000fe2000000001d */
[----:B------:R0:W-:Y:S04]  /*3b790*/  STL [R1+0x210], R0 ;  /* 0x0002100001007387 */ /* 0x0001e80000100800 */
[----:B------:R-:W-:Y:S04]  /*3b7a0*/  STL [R1+0x214], R9 ;  /* 0x0002140901007387 */ /* 0x000fe80000100800 */
[----:B------:R-:W-:Y:S01]  /*3b7b0*/  STL [R1+0x10c], R8 ;  /* 0x00010c0801007387 */ /* 0x000fe20000100800 */
[----:B---3--:R-:W-:-:S02]  /*3b7c0*/  PRMT R13, R17, 0x5410, R13 ;  /* 0x00005410110d7816 */ /* 0x008fc4000000000d */
[----:B--2---:R-:W-:Y:S02]  /*3b7d0*/  PRMT R6, R23, 0x5410, R6 ;  /* 0x0000541017067816 */ /* 0x004fe40000000006 */
[----:B----4-:R-:W-:Y:S02]  /*3b7e0*/  PRMT R7, R22, 0x5410, R7 ;  /* 0x0000541016077816 */ /* 0x010fe40000000007 */
[----:B0-----:R-:W-:Y:S02]  /*3b7f0*/  PRMT R0, R27, 0x5410, R2 ;  /* 0x000054101b007816 */ /* 0x001fe40000000002 */
[----:B------:R-:W-:Y:S02]  /*3b800*/  PRMT R3, R26, 0x5410, R3 ;  /* 0x000054101a037816 */ /* 0x000fe40000000003 */
[----:B------:R-:W-:Y:S01]  /*3b810*/  PRMT R2, R25, 0x5410, R4 ;  /* 0x0000541019027816 */ /* 0x000fe20000000004 */
[----:B------:R0:W-:Y:S04]  /*3b820*/  STL [R1+0x108], R0 ;  /* 0x0001080001007387 */ /* 0x0001e80000100800 */
[----:B------:R1:W-:Y:S04]  /*3b830*/  STL [R1+0xf4], R3 ;  /* 0x0000f40301007387 */ /* 0x0003e80000100800 */
[----:B------:R-:W-:Y:S04]  /*3b840*/  STL [R1+0xec], R2 ;  /* 0x0000ec0201007387 */ /* 0x000fe80000100800 */
[----:B------:R-:W-:Y:S01]  /*3b850*/  STL [R1+0x2324], R6 ;  /* 0x0023240601007387 */ /* 0x000fe20000100800 */
[----:B------:R-:W-:-:S02]  /*3b860*/  PRMT R4, R14, 0x5410, R12 ;  /* 0x000054100e047816 */ /* 0x000fc4000000000c */
[----:B0-----:R-:W-:Y:S02]  /*3b870*/  PRMT R0, R24, 0x5410, R5 ;  /* 0x0000541018007816 */ /* 0x001fe40000000005 */
[----:B-1----:R-:W-:-:S03]  /*3b880*/  PRMT R3, R20, 0x5410, R21 ;  /* 0x0000541014037816 */ /* 0x002fc60000000015 */
[----:B------:R0:W-:Y:S04]  /*3b890*/  STL [R1+0xf0], R0 ;  /* 0x0000f00001007387 */ /* 0x0001e80000100800 */
[----:B------:R-:W-:Y:S04]  /*3b8a0*/  STL [R1+0x2328], R7 ;  /* 0x0023280701007387 */ /* 0x000fe80000100800 */
[----:B------:R-:W2:Y:S04]  /*3b8b0*/  LDL.LU R25, [R1+0xb4] ;  /* 0x0000b40001197983 */ /* 0x000ea80000300800 */
[----:B------:R-:W2:Y:S04]  /*3b8c0*/  LDL.LU R14, [R1+0x11c] ;  /* 0x00011c00010e7983 */ /* 0x000ea80000300800 */
[----:B------:R-:W-:Y:S04]  /*3b8d0*/  STL [R1+0x232c], R4 ;  /* 0x00232c0401007387 */ /* 0x000fe80000100800 */
[----:B------:R-:W-:Y:S04]  /*3b8e0*/  STL [R1+0x2330], R3 ;  /* 0x0023300301007387 */ /* 0x000fe80000100800 */
[----:B------:R-:W-:Y:S01]  /*3b8f0*/  STL [R1+0x2334], R13 ;  /* 0x0023340d01007387 */ /* 0x000fe20000100800 */
[----:B0-----:R-:W-:-:S02]  /*3b900*/  PRMT R0, R18, 0x5410, R19 ;  /* 0x0000541012007816 */ /* 0x001fc40000000013 */
[----:B------:R-:W-:-:S03]  /*3b910*/  PRMT R2, R15, 0x5410, R16 ;  /* 0x000054100f027816 */ /* 0x000fc60000000010 */
[----:B------:R-:W-:Y:S04]  /*3b920*/  STL [R1+0xe8], R0 ;  /* 0x0000e80001007387 */ /* 0x000fe80000100800 */
[----:B------:R-:W3:Y:S04]  /*3b930*/  LDL.LU R20, [R1+0xb8] ;  /* 0x0000b80001147983 */ /* 0x000ee80000300800 */
[----:B------:R-:W3:Y:S04]  /*3b940*/  LDL.LU R19, [R1+0x120] ;  /* 0x0001200001137983 */ /* 0x000ee80000300800 */
[----:B------:R-:W4:Y:S04]  /*3b950*/  LDL.LU R18, [R1+0xa0] ;  /* 0x0000a00001127983 */ /* 0x000f280000300800 */
[----:B------:R-:W4:Y:S04]  /*3b960*/  LDL.LU R17, [R1+0x118] ;  /* 0x0001180001117983 */ /* 0x000f280000300800 */
[----:B------:R-:W2:Y:S04]  /*3b970*/  LDL.LU R16, [R1+0x98] ;  /* 0x0000980001107983 */ /* 0x000ea80000300800 */
[----:B------:R-:W2:Y:S04]  /*3b980*/  LDL.LU R15, [R1+0x114] ;  /* 0x00011400010f7983 */ /* 0x000ea80000300800 */
[----:B------:R-:W2:Y:S04]  /*3b990*/  LDL.LU R9, [R1+0x110] ;  /* 0x0001100001097983 */ /* 0x000ea80000300800 */
[----:B------:R0:W-:Y:S04]  /*3b9a0*/  STL [R1+0x2338], R2 ;  /* 0x0023380201007387 */ /* 0x0001e80000100800 */
[----:B0-----:R-:W2:Y:S04]  /*3b9b0*/  LDL.LU R2, [R1+0x8c] ;  /* 0x00008c0001027983 */ /* 0x001ea80000300800 */
[----:B--2---:R0:W-:Y:S04]  /*3b9c0*/  STL [R1+0x233c], R2 ;  /* 0x00233c0201007387 */ /* 0x0041e80000100800 */
[----:B0-----:R-:W2:Y:S04]  /*3b9d0*/  LDL.LU R2, [R1+0x104] ;  /* 0x0001040001027983 */ /* 0x001ea80000300800 */
[----:B--2---:R0:W-:Y:S04]  /*3b9e0*/  STL [R1+0x2344], R2 ;  /* 0x0023440201007387 */ /* 0x0041e80000100800 */
[----:B0-----:R-:W2:Y:S04]  /*3b9f0*/  LDL.LU R2, [R1+0x94] ;  /* 0x0000940001027983 */ /* 0x001ea80000300800 */
[----:B------:R-:W2:Y:S01]  /*3ba00*/  LDL.LU R13, [R1+0xfc] ;  /* 0x0000fc00010d7983 */ /* 0x000ea20000300800 */
[----:B------:R-:W-:-:S02]  /*3ba10*/  PRMT R12, R14, 0x5410, R25 ;  /* 0x000054100e0c7816 */ /* 0x000fc40000000019 */
[----:B---3--:R-:W-:Y:S02]  /*3ba20*/  PRMT R0, R19, 0x5410, R20 ;  /* 0x0000541013007816 */ /* 0x008fe40000000014 */
[----:B----4-:R-:W-:Y:S02]  /*3ba30*/  PRMT R17, R17, 0x5410, R18 ;  /* 0x0000541011117816 */ /* 0x010fe40000000012 */
[----:B------:R-:W-:Y:S01]  /*3ba40*/  PRMT R5, R15, 0x5410, R16 ;  /* 0x000054100f057816 */ /* 0x000fe20000000010 */
[----:B--2---:R0:W-:Y:S04]  /*3ba50*/  STL [R1+0x2340], R13 ;  /* 0x0023400d01007387 */ /* 0x0041e80000100800 */
[----:B0-----:R-:W2:Y:S04]  /*3ba60*/  LDL.LU R13, [R1+0x9c] ;  /* 0x00009c00010d7983 */ /* 0x001ea80000300800 */
[----:B------:R-:W3:Y:S04]  /*3ba70*/  LDL.LU R3, [R1+0x90] ;  /* 0x0000900001037983 */ /* 0x000ee80000300800 */
[----:B------:R-:W3:Y:S04]  /*3ba80*/  LDL.LU R10, [R1+0xf8] ;  /* 0x0000f800010a7983 */ /* 0x000ee80000300800 */
        /* <DEDUP_REMOVED lines=15> */
[----:B------:R0:W-:Y:S01]  /*3bb80*/  STL [R1], R0 ;  /* 0x0000000001007387 */ /* 0x0001e20000100800 */
[----:B------:R-:W-:-:S03]  /*3bb90*/  PRMT R9, R9, 0x5410, R2 ;  /* 0x0000541009097816 */ /* 0x000fc60000000002 */
[----:B0-----:R-:W2:Y:S04]  /*3bba0*/  LDL.LU R0, [R1+0x2c] ;  /* 0x00002c0001007983 */ /* 0x001ea80000300800 */
[----:B------:R0:W-:Y:S04]  /*3bbb0*/  STL [R1+0xe4], R17 ;  /* 0x0000e41101007387 */ /* 0x0001e80000100800 */
[----:B------:R-:W2:Y:S04]  /*3bbc0*/  LDL.LU R20, [R1+0x80] ;  /* 0x0000800001147983 */ /* 0x000ea80000300800 */
[----:B------:R1:W-:Y:S04]  /*3bbd0*/  STL [R1+0xe0], R5 ;  /* 0x0000e00501007387 */ /* 0x0003e80000100800 */
[----:B------:R-:W2:Y:S04]  /*3bbe0*/  LDL.LU R19, [R1+0x30] ;  /* 0x0000300001137983 */ /* 0x000ea80000300800 */
[----:B------:R-:W2:Y:S04]  /*3bbf0*/  LDL.LU R18, [R1+0x84] ;  /* 0x0000840001127983 */ /* 0x000ea80000300800 */
[----:B0-----:R-:W2:Y:S04]  /*3bc00*/  LDL.LU R17, [R1+0x4c] ;  /* 0x00004c0001117983 */ /* 0x001ea80000300800 */
[----:B------:R-:W2:Y:S04]  /*3bc10*/  LDL.LU R15, [R1+0x74] ;  /* 0x00007400010f7983 */ /* 0x000ea80000300800 */
[----:B------:R-:W2:Y:S04]  /*3bc20*/  LDL.LU R16, [R1+0x7c] ;  /* 0x00007c0001107983 */ /* 0x000ea80000300800 */
[----:B-1----:R-:W2:Y:S04]  /*3bc30*/  LDL.LU R5, [R1+0x68] ;  /* 0x0000680001057983 */ /* 0x002ea80000300800 */
[----:B------:R-:W2:Y:S04]  /*3bc40*/  LDL.LU R2, [R1+0x2344] ;  /* 0x0023440001027983 */ /* 0x000ea80000300800 */
[----:B------:R0:W-:Y:S04]  /*3bc50*/  STL [R1+0x98], R9 ;  /* 0x0000980901007387 */ /* 0x0001e80000100800 */
[----:B0-----:R-:W3:Y:S01]  /*3bc60*/  LDL.LU R9, [R1+0x64] ;  /* 0x0000640001097983 */ /* 0x001ee20000300800 */
[----:B--2---:R-:W-:-:S03]  /*3bc70*/  PRMT R2, R2, 0x5410, R13 ;  /* 0x0000541002027816 */ /* 0x004fc6000000000d */
[----:B------:R-:W2:Y:S04]  /*3bc80*/  LDL.LU R13, [R1+0x2340] ;  /* 0x00234000010d7983 */ /* 0x000ea80000300800 */
[----:B------:R0:W-:Y:S04]  /*3bc90*/  STL [R1+0x9c], R2 ;  /* 0x00009c0201007387 */ /* 0x0001e80000100800 */
[----:B0-----:R-:W2:Y:S01]  /*3bca0*/  LDL.LU R2, [R1+0x233c] ;  /* 0x00233c0001027983 */ /* 0x001ea20000300800 */
[----:B---3--:R-:W-:Y:S02]  /*3bcb0*/  PRMT R10, R10, 0x5410, R3 ;  /* 0x000054100a0a7816 */ /* 0x008fe40000000003 */
[----:B----4-:R-:W-:-:S02]  /*3bcc0*/  PRMT R11, R11, 0x5410, R4 ;  /* 0x000054100b0b7816 */ /* 0x010fc40000000004 */
[----:B------:R-:W-:Y:S02]  /*3bcd0*/  PRMT R24, R23, 0x5410, R24 ;  /* 0x0000541017187816 */ /* 0x000fe40000000018 */
[----:B------:R-:W-:Y:S02]  /*3bce0*/  PRMT R23, R21, 0x5410, R22 ;  /* 0x0000541015177816 */ /* 0x000fe40000000016 */
[----:B------:R-:W-:Y:S02]  /*3bcf0*/  PRMT R6, R6, 0x5410, R7 ;  /* 0x0000541006067816 */ /* 0x000fe40000000007 */
[----:B------:R-:W-:Y:S02]  /*3bd00*/  PRMT R8, R8, 0x5410, R14 ;  /* 0x0000541008087816 */ /* 0x000fe4000000000e */
[----:B--2---:R-:W-:Y:S02]  /*3bd10*/  PRMT R13, R13, 0x5410, R2 ;  /* 0x000054100d0d7816 */ /* 0x004fe40000000002 */
[----:B------:R-:W2:Y:S04]  /*3bd20*/  LDL.LU R2, [R1+0x2338] ;  /* 0x0023380001027983 */ /* 0x000ea80000300800 */
[----:B------:R0:W-:Y:S04]  /*3bd30*/  STL [R1+0xa0], R13 ;  /* 0x0000a00d01007387 */ /* 0x0001e80000100800 */
[----:B0-----:R-:W3:Y:S04]  /*3bd40*/  LDL.LU R13, [R1+0x2334] ;  /* 0x00233400010d7983 */ /* 0x001ee80000300800 */
[----:B------:R-:W4:Y:S04]  /*3bd50*/  LDL.LU R3, [R1+0x2330] ;  /* 0x0023300001037983 */ /* 0x000f280000300800 */
[----:B------:R0:W-:Y:S04]  /*3bd60*/  STL [R1+0x94], R10 ;  /* 0x0000940a01007387 */ /* 0x0001e80000100800 */
[----:B0-----:R-:W2:Y:S04]  /*3bd70*/  LDL.LU R10, [R1+0x48] ;  /* 0x00004800010a7983 */ /* 0x001ea80000300800 */
[----:B------:R-:W2:Y:S04]  /*3bd80*/  LDL.LU R4, [R1+0x232c] ;  /* 0x00232c0001047983 */ /* 0x000ea80000300800 */
[----:B------:R0:W-:Y:S04]  /*3bd90*/  STL [R1+0x90], R11 ;  /* 0x0000900b01007387 */ /* 0x0001e80000100800 */
[----:B0-----:R-:W2:Y:S04]  /*3bda0*/  LDL.LU R11, [R1+0x3c] ;  /* 0x00003c00010b7983 */ /* 0x001ea80000300800 */
[----:B------:R-:W-:Y:S04]  /*3bdb0*/  STL [R1+0x4], R24 ;  /* 0x0000041801007387 */ /* 0x000fe80000100800 */
[----:B------:R-:W2:Y:S04]  /*3bdc0*/  LDL.LU R21, [R1+0x44] ;  /* 0x0000440001157983 */ /* 0x000ea80000300800 */
[----:B------:R-:W2:Y:S04]  /*3bdd0*/  LDL.LU R22, [R1+0x34] ;  /* 0x0000340001167983 */ /* 0x000ea80000300800 */
[----:B------:R0:W-:Y:S04]  /*3bde0*/  STL [R1+0x8], R23 ;  /* 0x0000081701007387 */ /* 0x0001e80000100800 */
[----:B0-----:R-:W2:Y:S04]  /*3bdf0*/  LDL.LU R23, [R1+0x100] ;  /* 0x0001000001177983 */ /* 0x001ea80000300800 */
[----:B------:R-:W2:Y:S04]  /*3be00*/  LDL.LU R24, [R1+0x1c] ;  /* 0x00001c0001187983 */ /* 0x000ea80000300800 */
[----:B------:R-:W2:Y:S04]  /*3be10*/  LDL.LU R7, [R1+0x2328] ;  /* 0x0023280001077983 */ /* 0x000ea80000300800 */
[----:B------:R0:W-:Y:S04]  /*3be20*/  STL [R1+0xc], R6 ;  /* 0x00000c0601007387 */ /* 0x0001e80000100800 */
[----:B0-----:R-:W2:Y:S04]  /*3be30*/  LDL.LU R6, [R1+0x2324] ;  /* 0x0023240001067983 */ /* 0x001ea80000300800 */
[----:B------:R-:W2:Y:S04]  /*3be40*/  LDL.LU R14, [R1+0x2320] ;  /* 0x00232000010e7983 */ /* 0x000ea80000300800 */
[----:B------:R0:W-:Y:S02]  /*3be50*/  STL [R1+0x20], R8 ;  /* 0x0000200801007387 */ /* 0x0001e40000100800 */
[----:B0-----:R-:W-:-:S02]  /*3be60*/  PRMT R8, R28, 0x5410, R29 ;  /* 0x000054101c087816 */ /* 0x001fc4000000001d */
[----:B------:R-:W-:Y:S02]  /*3be70*/  PRMT R20, R20, 0x5410, R0 ;  /* 0x0000541014147816 */ /* 0x000fe40000000000 */
[----:B------:R-:W-:Y:S02]  /*3be80*/  PRMT R18, R18, 0x5410, R19 ;  /* 0x0000541012127816 */ /* 0x000fe40000000013 */
[----:B------:R-:W-:Y:S02]  /*3be90*/  PRMT R15, R15, 0x5410, R17 ;  /* 0x000054100f0f7816 */ /* 0x000fe40000000011 */
[----:B--2---:R-:W-:Y:S02]  /*3bea0*/  PRMT R27, R27, 0x5410, R14 ;  /* 0x000054101b1b7816 */ /* 0x004fe4000000000e */
[----:B------:R-:W2:Y:S04]  /*3beb0*/  LDL.LU R14, [R1+0x58] ;  /* 0x00005800010e7983 */ /* 0x000ea80000300800 */
[----:B------:R0:W-:Y:S04]  /*3bec0*/  STL [R1+0x6c], R8 ;  /* 0x00006c0801007387 */ /* 0x0001e80000100800 */
[----:B------:R1:W-:Y:S04]  /*3bed0*/  STL [R1+0x24], R27 ;  /* 0x0000241b01007387 */ /* 0x0003e80000100800 */
[----:B------:R-:W2:Y:S04]  /*3bee0*/  LDL.LU R29, [R1+0x14c] ;  /* 0x00014c00011d7983 */ /* 0x000ea80000300800 */
[----:B------:R-:W2:Y:S01]  /*3bef0*/  LDL.LU R28, [R1+0x10] ;  /* 0x00001000011c7983 */ /* 0x000ea20000300800 */
[----:B0-----:R-:W-:-:S05]  /*3bf00*/  PRMT R8, R25, 0x5410, R26 ;  /* 0x0000541019087816 */ /* 0x001fca000000001a */
[----:B------:R0:W-:Y:S04]  /*3bf10*/  STL [R1+0x28], R8 ;  /* 0x0000280801007387 */ /* 0x0001e80000100800 */
[----:B------:R-:W2:Y:S04]  /*3bf20*/  LDL.LU R25, [R1+0x18] ;  /* 0x0000180001197983 */ /* 0x000ea80000300800 */
[----:B------:R-:W2:Y:S04]  /*3bf30*/  LDL.LU R26, [R1+0x174] ;  /* 0x00017400011a7983 */ /* 0x000ea80000300800 */
[----:B-1----:R-:W2:Y:S04]  /*3bf40*/  LDL.LU R27, [R1+0x14] ;  /* 0x00001400011b7983 */ /* 0x002ea80000300800 */
[----:B0-----:R-:W2:Y:S04]  /*3bf50*/  LDL.LU R8, [R1+0x198] ;  /* 0x0001980001087983 */ /* 0x001ea80000300800 */
[----:B------:R-:W2:Y:S04]  /*3bf60*/  LDL.LU R0, [R1+0x231c] ;  /* 0x00231c0001007983 */ /* 0x000ea80000300800 */
[----:B------:R0:W-:Y:S04]  /*3bf70*/  STL [R1+0x2c], R20 ;  /* 0x00002c1401007387 */ /* 0x0001e80000100800 */
[----:B0-----:R-:W2:Y:S04]  /*3bf80*/  LDL.LU R20, [R1+0x2318] ;  /* 0x0023180001147983 */ /* 0x001ea80000300800 */
[----:B------:R-:W2:Y:S04]  /*3bf90*/  LDL.LU R19, [R1+0x2314] ;  /* 0x0023140001137983 */ /* 0x000ea80000300800 */
[----:B------:R0:W-:Y:S04]  /*3bfa0*/  STL [R1+0x30], R18 ;  /* 0x0000301201007387 */ /* 0x0001e80000100800 */
[----:B0-----:R-:W2:Y:S04]  /*3bfb0*/  LDL.LU R18, [R1+0x2310] ;  /* 0x0023100001127983 */ /* 0x001ea80000300800 */
[----:B------:R-:W2:Y:S04]  /*3bfc0*/  LDL.LU R17, [R1+0x230c] ;  /* 0x00230c0001117983 */ /* 0x000ea80000300800 */
[----:B------:R0:W-:Y:S04]  /*3bfd0*/  STL [R1+0x50], R15 ;  /* 0x0000500f01007387 */ /* 0x0001e80000100800 */
[----:B0-----:R-:W2:Y:S02]  /*3bfe0*/  LDL.LU R15, [R1+0x2308] ;  /* 0x00230800010f7983 */ /* 0x001ea40000300800 */
[----:B--2---:R-:W-:-:S02]  /*3bff0*/  PRMT R15, R16, 0x5410, R15 ;  /* 0x00005410100f7816 */ /* 0x004fc4000000000f */
[----:B------:R-:W2:Y:S04]  /*3c000*/  LDL.LU R16, [R1+0x2304] ;  /* 0x0023040001107983 */ /* 0x000ea80000300800 */
[----:B------:R0:W-:Y:S04]  /*3c010*/  STL [R1+0x4c], R15 ;  /* 0x00004c0f01007387 */ /* 0x0001e80000100800 */
[----:B0-----:R-:W3:Y:S01]  /*3c020*/  LDL.LU R15, [R1+0x38] ;  /* 0x00003800010f7983 */ /* 0x001ee20000300800 */
[----:B------:R-:W-:Y:S02]  /*3c030*/  PRMT R17, R9, 0x5410, R17 ;  /* 0x0000541009117816 */ /* 0x000fe40000000011 */
[----:B------:R-:W-:-:S02]  /*3c040*/  PRMT R18, R10, 0x5410, R18 ;  /* 0x000054100a127816 */ /* 0x000fc40000000012 */
[----:B------:R-:W-:Y:S02]  /*3c050*/  PRMT R19, R11, 0x5410, R19 ;  /* 0x000054100b137816 */ /* 0x000fe40000000013 */
[----:B------:R-:W-:Y:S02]  /*3c060*/  PRMT R20, R21, 0x5410, R20 ;  /* 0x0000541015147816 */ /* 0x000fe40000000014 */
[----:B--2---:R-:W-:Y:S02]  /*3c070*/  PRMT R5, R5, 0x5410, R16 ;  /* 0x0000541005057816 */ /* 0x004fe40000000010 */
[----:B------:R-:W2:Y:S01]  /*3c080*/  LDL.LU R16, [R1+0x3a8] ;  /* 0x0003a80001107983 */ /* 0x000ea20000300800 */
[----:B---3--:R-:W-:-:S05]  /*3c090*/  PRMT R14, R14, 0x5410, R15 ;  /* 0x000054100e0e7816 */ /* 0x008fca000000000f */
[----:B------:R-:W-:Y:S04]  /*3c0a0*/  STL [R1+0x58], R14 ;  /* 0x0000580e01007387 */ /* 0x000fe80000100800 */
[----:B------:R0:W-:Y:S04]  /*3c0b0*/  STL [R1+0x38], R5 ;  /* 0x0000380501007387 */ /* 0x0001e80000100800 */
[----:B0-----:R-:W3:Y:S04]  /*3c0c0*/  LDL.LU R5, [R1+0x3a4] ;  /* 0x0003a40001057983 */ /* 0x001ee80000300800 */
[----:B------:R-:W2:Y:S04]  /*3c0d0*/  LDL.LU R15, [R1+0x384] ;  /* 0x00038400010f7983 */ /* 0x000ea80000300800 */
[----:B------:R-:W2:Y:S04]  /*3c0e0*/  LDL.LU R14, [R1+0x380] ;  /* 0x00038000010e7983 */ /* 0x000ea80000300800 */
[----:B------:R-:W2:Y:S04]  /*3c0f0*/  LDL.LU R9, [R1+0x3d0] ;  /* 0x0003d00001097983 */ /* 0x000ea80000300800 */
[----:B------:R-:W2:Y:S04]  /*3c100*/  LDL.LU R10, [R1+0x3ac] ;  /* 0x0003ac00010a7983 */ /* 0x000ea80000300800 */
[----:B------:R-:W2:Y:S04]  /*3c110*/  LDL.LU R11, [R1+0x3c4] ;  /* 0x0003c400010b7983 */ /* 0x000ea80000300800 */
[----:B------:R-:W2:Y:S02]  /*3c120*/  LDL.LU R21, [R1+0x2300] ;  /* 0x0023000001157983 */ /* 0x000ea40000300800 */
[----:B--2---:R-:W-:-:S02]  /*3c130*/  PRMT R21, R22, 0x5410, R21 ;  /* 0x0000541016157816 */ /* 0x004fc40000000015 */
[----:B------:R-:W2:Y:S02]  /*3c140*/  LDL.LU R22, [R1+0x22fc] ;  /* 0x0022fc0001167983 */ /* 0x000ea40000300800 */
[----:B--2---:R-:W-:Y:S02]  /*3c150*/  PRMT R22, R23, 0x5410, R22 ;  /* 0x0000541017167816 */ /* 0x004fe40000000016 */
[----:B------:R-:W2:Y:S01]  /*3c160*/  LDL.LU R23, [R1+0x22f8] ;  /* 0x0022f80001177983 */ /* 0x000ea20000300800 */
[----:B------:R-:W-:Y:S02]  /*3c170*/  PRMT R25, R25, 0x5410, R28 ;  /* 0x0000541019197816 */ /* 0x000fe4000000001c */
[----:B--2---:R-:W-:Y:S02]  /*3c180*/  PRMT R23, R24, 0x5410, R23 ;  /* 0x0000541018177816 */ /* 0x004fe40000000017 */
[----:B------:R-:W2:Y:S04]  /*3c190*/  LDL.LU R24, [R1+0x22f4] ;  /* 0x0022f40001187983 */ /* 0x000ea80000300800 */
[----:B------:R0:W-:Y:S04]  /*3c1a0*/  STL.64 [R1+0x22a0], R22 ;  /* 0x0022a01601007387 */ /* 0x0001e80000100a00 */
[----:B0-----:R-:W3:Y:S04]  /*3c1b0*/  LDL.LU R22, [R1+0x3c0] ;  /* 0x0003c00001167983 */ /* 0x001ee80000300800 */
[----:B------:R-:W4:Y:S04]  /*3c1c0*/  LDL.LU R23, [R1+0x60] ;  /* 0x0000600001177983 */ /* 0x000f280000300800 */
[----:B------:R0:W-:Y:S04]  /*3c1d0*/  STL.64 [R1+0x2298], R20 ;  /* 0x0022981401007387 */ /* 0x0001e80000100a00 */
[----:B0-----:R-:W3:Y:S04]  /*3c1e0*/  LDL.LU R20, [R1+0x1ac] ;  /* 0x0001ac0001147983 */ /* 0x001ee80000300800 */
[----:B------:R-:W3:Y:S01]  /*3c1f0*/  LDL.LU R21, [R1+0x5c] ;  /* 0x00005c0001157983 */ /* 0x000ee20000300800 */
[----:B--2---:R-:W-:-:S03]  /*3c200*/  PRMT R24, R29, 0x5410, R24 ;  /* 0x000054101d187816 */ /* 0x004fc60000000018 */
[----:B------:R-:W3:Y:S04]  /*3c210*/  LDL.LU R29, [R1+0x22f0] ;  /* 0x0022f000011d7983 */ /* 0x000ee80000300800 */
[----:B------:R-:W2:Y:S04]  /*3c220*/  LDL.LU R28, [R1+0x22ec] ;  /* 0x0022ec00011c7983 */ /* 0x000ea80000300800 */
[----:B------:R0:W-:Y:S04]  /*3c230*/  STL [R1+0x10], R25 ;  /* 0x0000101901007387 */ /* 0x0001e80000100800 */
[----:B0-----:R-:W2:Y:S02]  /*3c240*/  LDL.LU R25, [R1+0x22e8] ;  /* 0x0022e80001197983 */ /* 0x001ea40000300800 */
[----:B--2---:R-:W-:-:S02]  /*3c250*/  PRMT R25, R26, 0x5410, R25 ;  /* 0x000054101a197816 */ /* 0x004fc40000000019 */
[----:B------:R-:W2:Y:S02]  /*3c260*/  LDL.LU R26, [R1+0x22e4] ;  /* 0x0022e400011a7983 */ /* 0x000ea40000300800 */
[----:B--2---:R-:W-:Y:S02]  /*3c270*/  PRMT R26, R27, 0x5410, R26 ;  /* 0x000054101b1a7816 */ /* 0x004fe4000000001a */
[----:B------:R-:W2:Y:S02]  /*3c280*/  LDL.LU R27, [R1+0x22e0] ;  /* 0x0022e000011b7983 */ /* 0x000ea40000300800 */
[----:B--2---:R-:W-:-:S05]  /*3c290*/  PRMT R27, R8, 0x5410, R27 ;  /* 0x00005410081b7816 */ /* 0x004fca000000001b */
[----:B------:R0:W-:Y:S04]  /*3c2a0*/  STL.64 [R1+0x2260], R26 ;  /* 0x0022601a01007387 */ /* 0x0001e80000100a00 */
[----:B0-----:R-:W2:Y:S04]  /*3c2b0*/  LDL.LU R26, [R1+0x40] ;  /* 0x00004000011a7983 */ /* 0x001ea80000300800 */
[----:B------:R-:W2:Y:S04]  /*3c2c0*/  LDL.LU R27, [R1+0x54] ;  /* 0x00005400011b7983 */ /* 0x000ea80000300800 */
[----:B------:R0:W-:Y:S04]  /*3c2d0*/  STL.64 [R1+0x2258], R24 ;  /* 0x0022581801007387 */ /* 0x0001e80000100a00 */
[----:B0-----:R-:W4:Y:S01]  /*3c2e0*/  LDL.LU R25, [R1+0x1a8] ;  /* 0x0001a80001197983 */ /* 0x001f220000300800 */
[----:B------:R-:W0:Y:S01]  /*3c2f0*/  S2R R8, SR_TID.X ;  /* 0x0000000000087919 */ /* 0x000e220000002100 */
[----:B---3--:R-:W-:-:S02]  /*3c300*/  PRMT R29, R20, 0x5410, R29 ;  /* 0x00005410141d7816 */ /* 0x008fc4000000001d */
[----:B0-----:R-:W-:-:S04]  /*3c310*/  LOP3.LUT R8, R8, 0x3f, RZ, 0xc0, !PT ;  /* 0x0000003f08087812 */ /* 0x001fc800078ec0ff */
[----:B------:R-:W-:Y:S02]  /*3c320*/  LEA R20, R8, UR5, 0x4 ;  /* 0x0000000508147c11 */ /* 0x000fe4000f8e20ff */
[----:B------:R-:W-:Y:S02]  /*3c330*/  LOP3.LUT R16, R16, 0xffff, RZ, 0xc0, !PT ;  /* 0x0000ffff10107812 */ /* 0x000fe400078ec0ff */
[----:B------:R-:W-:Y:S02]  /*3c340*/  LOP3.LUT R5, R5, 0xffff, RZ, 0xc0, !PT ;  /* 0x0000ffff05057812 */ /* 0x000fe400078ec0ff */
[----:B------:R-:W-:Y:S02]  /*3c350*/  LOP3.LUT R15, R15, 0xffff, RZ, 0xc0, !PT ;  /* 0x0000ffff0f0f7812 */ /* 0x000fe400078ec0ff */
[----:B------:R-:W-:Y:S02]  /*3c360*/  LOP3.LUT R14, R14, 0xffff, RZ, 0xc0, !PT ;  /* 0x0000ffff0e0e7812 */ /* 0x000fe400078ec0ff */
[----:B------:R-:W-:Y:S01]  /*3c370*/  PRMT R8, R22, 0x4210, R16 ;  /* 0x0000421016087816 */ /* 0x000fe20000000010 */
[----:B--2---:R-:W-:Y:S01]  /*3c380*/  STL.64 [R1+0x22d8], R26 ;  /* 0x0022d81a01007387 */ /* 0x004fe20000100a00 */
[----:B----4-:R-:W-:Y:S01]  /*3c390*/  PRMT R28, R25, 0x5410, R28 ;  /* 0x00005410191c7816 */ /* 0x010fe2000000001c */
[----:B------:R-:W0:Y:S02]  /*3c3a0*/  LDCU UR5, c[0x0][0x398] ;  /* 0x00007300ff0577ac */ /* 0x000e240008000800 */
[----:B------:R-:W1:Y:S04]  /*3c3b0*/  LDS.128 R24, [R20] ;  /* 0x0000000014187984 */ /* 0x000e680000000c00 */
[----:B------:R-:W-:Y:S04]  /*3c3c0*/  STL [R1+0xc00], R20 ;  /* 0x000c001401007387 */ /* 0x000fe80000100800 */
[----:B------:R-:W2:Y:S01]  /*3c3d0*/  LDL.LU R22, [R1] ;  /* 0x0000000001167983 */ /* 0x000ea20000300800 */
[----:B------:R-:W-:Y:S06]  /*3c3e0*/  BAR.SYNC.DEFER_BLOCKING 0x0 ;  /* 0x0000000000007b1d */ /* 0x000fec0000010000 */
[----:B-1----:R-:W-:Y:S04]  /*3c3f0*/  STL.64 [R1+0x1f0], R24 ;  /* 0x0001f01801007387 */ /* 0x002fe80000100a00 */
[----:B------:R1:W-:Y:S04]  /*3c400*/  STL.64 [R1+0x1f8], R26 ;  /* 0x0001f81a01007387 */ /* 0x0003e80000100a00 */
[----:B-1----:R-:W3:Y:S01]  /*3c410*/  LDL.LU.64 R26, [R1+0x22d8] ;  /* 0x0022d800011a7983 */ /* 0x002ee20000300a00 */
[----:B------:R-:W-:-:S02]  /*3c420*/  PRMT R9, R9, 0x4210, R5 ;  /* 0x0000421009097816 */ /* 0x000fc40000000005 */
[----:B------:R-:W-:Y:S02]  /*3c430*/  PRMT R10, R10, 0x4210, R15 ;  /* 0x000042100a0a7816 */ /* 0x000fe4000000000f */
[----:B------:R-:W-:-:S05]  /*3c440*/  PRMT R11, R11, 0x4210, R14 ;  /* 0x000042100b0b7816 */ /* 0x000fca000000000e */
[----:B------:R1:W-:Y:S01]  /*3c450*/  STSM.16.M88.4 [R0], R8 ;  /* 0x0000000800007844 */ /* 0x0003e20000000200 */
[----:B------:R-:W-:Y:S01]  /*3c460*/  BAR.SYNC.DEFER_BLOCKING 0x0 ;  /* 0x0000000000007b1d */ /* 0x000fe20000010000 */
[----:B-1----:R-:W-:Y:S02]  /*3c470*/  PRMT R11, R3, 0x5210, R23 ;  /* 0x00005210030b7816 */ /* 0x002fe40000000017 */
[----:B------:R-:W-:-:S03]  /*3c480*/  PRMT R10, R4, 0x5210, R21 ;  /* 0x00005210040a7816 */ /* 0x000fc60000000015 */
[----:B------:R-:W4:Y:S04]  /*3c490*/  LDL.LU R3, [R1+0x5e4] ;  /* 0x0005e40001037983 */ /* 0x000f280000300800 */
[----:B------:R-:W2:Y:S01]  /*3c4a0*/  LDL.LU R23, [R1+0x5e0] ;  /* 0x0005e00001177983 */ /* 0x000ea20000300800 */
[----:B---3--:R-:W-:Y:S02]  /*3c4b0*/  PRMT R8, R6, 0x5210, R26 ;  /* 0x0000521006087816 */ /* 0x008fe4000000001a */
[----:B------:R-:W-:Y:S02]  /*3c4c0*/  PRMT R9, R7, 0x5210, R27 ;  /* 0x0000521007097816 */ /* 0x000fe4000000001b */
[----:B------:R-:W1:Y:S01]  /*3c4d0*/  LDS.128 R24, [R20] ;  /* 0x0000000014187984 */ /* 0x000e620000000c00 */
[----:B------:R-:W-:Y:S06]  /*3c4e0*/  BAR.SYNC.DEFER_BLOCKING 0x0 ;  /* 0x0000000000007b1d */ /* 0x000fec0000010000 */
[----:B------:R-:W-:Y:S02]  /*3c4f0*/  STSM.16.M88.4 [R0], R8 ;  /* 0x0000000800007844 */ /* 0x000fe40000000200 */
[----:B------:R-:W-:Y:S06]  /*3c500*/  BAR.SYNC.DEFER_BLOCKING 0x0 ;  /* 0x0000000000007b1d */ /* 0x000fec0000010000 */
[----:B-1----:R1:W-:Y:S04]  /*3c510*/  STL.64 [R1+0x80], R24 ;  /* 0x0000801801007387 */ /* 0x0023e80000100a00 */
[----:B------:R3:W-:Y:S04]  /*3c520*/  STL.64 [R1+0x88], R26 ;  /* 0x0000881a01007387 */ /* 0x0007e80000100a00 */
[----:B-1----:R-:W4:Y:S04]  /*3c530*/  LDL.LU R24, [R1+0x574] ;  /* 0x0005740001187983 */ /* 0x002f280000300800 */
[----:B------:R-:W4:Y:S04]  /*3c540*/  LDL.LU R25, [R1+0x570] ;  /* 0x0005700001197983 */ /* 0x000f280000300800 */
[----:B---3--:R-:W3:Y:S04]  /*3c550*/  LDL.LU R27, [R1+0x394] ;  /* 0x00039400011b7983 */ /* 0x008ee80000300800 */
[----:B------:R-:W3:Y:S04]  /*3c560*/  LDL.LU R9, [R1+0x390] ;  /* 0x0003900001097983 */ /* 0x000ee80000300800 */
[----:B------:R-:W3:Y:S04]  /*3c570*/  LDL.LU R10, [R1+0x38c] ;  /* 0x00038c00010a7983 */ /* 0x000ee80000300800 */
[----:B------:R-:W3:Y:S01]  /*3c580*/  LDL.LU R11, [R1+0x388] ;  /* 0x00038800010b7983 */ /* 0x000ee20000300800 */
[----:B------:R-:W-:-:S02]  /*3c590*/  PRMT R6, R12, 0x5210, R15 ;  /* 0x000052100c067816 */ /* 0x000fc4000000000f */
[----:B------:R-:W-:Y:S02]  /*3c5a0*/  PRMT R4, R13, 0x5210, R16 ;  /* 0x000052100d047816 */ /* 0x000fe40000000010 */
[----:B--2---:R-:W-:Y:S02]  /*3c5b0*/  PRMT R7, R22, 0x5210, R14 ;  /* 0x0000521016077816 */ /* 0x004fe4000000000e */
[----:B------:R-:W-:Y:S01]  /*3c5c0*/  PRMT R5, R2, 0x5210, R5 ;  /* 0x0000521002057816 */ /* 0x000fe20000000005 */
[----:B---3--:R-:W-:Y:S04]  /*3c5d0*/  STL.64 [R1+0x22d0], R10 ;  /* 0x0022d00a01007387 */ /* 0x008fe80000100a00 */
[----:B------:R-:W-:Y:S04]  /*3c5e0*/  STL [R1+0x22c8], R9 ;  /* 0x0022c80901007387 */ /* 0x000fe80000100800 */
[----:B------:R-:W1:Y:S04]  /*3c5f0*/  LDS.128 R8, [R20] ;  /* 0x0000000014087984 */ /* 0x000e680000000c00 */
[----:B------:R-:W-:Y:S04]  /*3c600*/  STL.64 [R1+0x22b0], R18 ;  /* 0x0022b01201007387 */ /* 0x000fe80000100a00 */
[----:B------:R2:W-:Y:S04]  /*3c610*/  STL [R1+0x22a8], R17 ;  /* 0x0022a81101007387 */ /* 0x0005e80000100800 */
[----:B------:R-:W3:Y:S04]  /*3c620*/  LDL R26, [R1+0x3dc] ;  /* 0x0003dc00011a7983 */ /* 0x000ee80000100800 */
[----:B------:R-:W3:Y:S01]  /*3c630*/  LDL.LU R15, [R1+0x3d4] ;  /* 0x0003d400010f7983 */ /* 0x000ee20000300800 */
[----:B------:R-:W-:Y:S06]  /*3c640*/  BAR.SYNC.DEFER_BLOCKING 0x0 ;  /* 0x0000000000007b1d */ /* 0x000fec0000010000 */
[----:B--2---:R-:W2:Y:S04]  /*3c650*/  LDL R17, [R1+0x3b4] ;  /* 0x0003b40001117983 */ /* 0x004ea80000100800 */
[----:B------:R-:W2:Y:S04]  /*3c660*/  LDL.LU R18, [R1+0x3b0] ;  /* 0x0003b00001127983 */ /* 0x000ea80000300800 */
[----:B------:R-:W2:Y:S04]  /*3c670*/  LDL.LU R19, [R1+0x368] ;  /* 0x0003680001137983 */ /* 0x000ea80000300800 */
[----:B------:R-:W2:Y:S04]  /*3c680*/  LDL R16, [R1+0x374] ;  /* 0x0003740001107983 */ /* 0x000ea80000100800 */
[----:B------:R-:W2:Y:S04]  /*3c690*/  LDL.LU R21, [R1+0x364] ;  /* 0x0003640001157983 */ /* 0x000ea80000300800 */
[----:B------:R-:W2:Y:S04]  /*3c6a0*/  LDL R22, [R1+0x36c] ;  /* 0x00036c0001167983 */ /* 0x000ea80000100800 */
[----:B-1----:R-:W-:Y:S04]  /*3c6b0*/  STL.64 [R1+0x140], R8 ;  /* 0x0001400801007387 */ /* 0x002fe80000100a00 */
[----:B------:R1:W-:Y:S01]  /*3c6c0*/  STL [R1+0x14c], R11 ;  /* 0x00014c0b01007387 */ /* 0x0003e20000100800 */
[----:B------:R-:W-:-:S03]  /*3c6d0*/  IMAD.MOV.U32 R14, RZ, RZ, R10 ;  /* 0x000000ffff0e7224 */ /* 0x000fc600078e000a */
[----:B-1----:R-:W2:Y:S04]  /*3c6e0*/  LDL.LU.64 R10, [R1+0x22d0] ;  /* 0x0022d000010a7983 */ /* 0x002ea80000300a00 */
[----:B------:R-:W3:Y:S04]  /*3c6f0*/  LDL.LU R9, [R1+0x22c8] ;  /* 0x0022c80001097983 */ /* 0x000ee80000300800 */
[----:B------:R-:W-:Y:S01]  /*3c700*/  STSM.16.M88.4 [R0], R4 ;  /* 0x0000000400007844 */ /* 0x000fe20000000200 */
[----:B------:R-:W-:Y:S06]  /*3c710*/  BAR.SYNC.DEFER_BLOCKING 0x0 ;  /* 0x0000000000007b1d */ /* 0x000fec0000010000 */
[----:B------:R-:W1:Y:S02]  /*3c720*/  LDS.128 R4, [R20] ;  /* 0x0000000014047984 */ /* 0x000e640000000c00 */
[----:B------:R-:W-:Y:S01]  /*3c730*/  BAR.SYNC.DEFER_BLOCKING 0x0 ;  /* 0x0000000000007b1d */ /* 0x000fe20000010000 */
[----:B----4-:R-:W-:-:S02]  /*3c740*/  LOP3.LUT R2, R3, 0xffff, RZ, 0xc0, !PT ;  /* 0x0000ffff03027812 */ /* 0x010fc400078ec0ff */
[----:B------:R-:W-:Y:S02]  /*3c750*/  LOP3.LUT R3, R23, 0xffff, RZ, 0xc0, !PT ;  /* 0x0000ffff17037812 */ /* 0x000fe400078ec0ff */
[----:B------:R-:W-:Y:S02]  /*3c760*/  LOP3.LUT R12, R24, 0xffff, RZ, 0xc0, !PT ;  /* 0x0000ffff180c7812 */ /* 0x000fe400078ec0ff */
[----:B------:R-:W-:Y:S01]  /*3c770*/  LOP3.LUT R13, R25, 0xffff, RZ, 0xc0, !PT ;  /* 0x0000ffff190d7812 */ /* 0x000fe200078ec0ff */
[----:B------:R-:W4:Y:S04]  /*3c780*/  LDL.LU R23, [R1+0x4] ;  /* 0x0000040001177983 */ /* 0x000f280000300800 */
[----:B------:R-:W4:Y:S01]  /*3c790*/  LDL.LU R24, [R1+0x8] ;  /* 0x0000080001187983 */ /* 0x000f220000300800 */
[----:B------:R-:W-:-:S03]  /*3c7a0*/  PRMT R8, R27, 0x4210, R2 ;  /* 0x000042101b087816 */ /* 0x000fc60000000002 */
[----:B------:R-:W4:Y:S04]  /*3c7b0*/  LDL.LU R25, [R1+0xc] ;  /* 0x00000c0001197983 */ /* 0x000f280000300800 */
[----:B------:R-:W4:Y:S04]  /*3c7c0*/  LDL.LU R27, [R1+0x20] ;  /* 0x00002000011b7983 */ /* 0x000f280000300800 */
[----:B-1----:R-:W-:Y:S04]  /*3c7d0*/  STL.64 [R1+0x1b0], R4 ;  /* 0x0001b00401007387 */ /* 0x002fe80000100a00 */
[----:B------:R-:W-:Y:S01]  /*3c7e0*/  STL.64 [R1+0x1b8], R6 ;  /* 0x0001b80601007387 */ /* 0x000fe20000100a00 */
[----:B--2---:R-:W-:-:S02]  /*3c7f0*/  PRMT R10, R10, 0x4210, R12 ;  /* 0x000042100a0a7816 */ /* 0x004fc4000000000c */
[----:B---3--:R-:W-:Y:S02]  /*3c800*/  PRMT R9, R9, 0x4210, R3 ;  /* 0x0000421009097816 */ /* 0x008fe40000000003 */
[----:B------:R-:W-:-:S05]  /*3c810*/  PRMT R11, R11, 0x4210, R13 ;  /* 0x000042100b0b7816 */ /* 0x000fca000000000d */
[----:B------:R1:W-:Y:S01]  /*3c820*/  STSM.16.M88.4 [R0], R8 ;  /* 0x0000000800007844 */ /* 0x0003e20000000200 */
[----:B------:R-:W-:Y:S01]  /*3c830*/  BAR.SYNC.DEFER_BLOCKING 0x0 ;  /* 0x0000000000007b1d */ /* 0x000fe20000010000 */
[----:B-1----:R-:W-:-:S05]  /*3c840*/  LOP3.LUT R8, R26, 0xffff, RZ, 0xc0, !PT ;  /* 0x0000ffff1a087812 */ /* 0x002fca00078ec0ff */
[----:B------:R-:W2:Y:S01]  /*3c850*/  LDL.LU R26, [R1+0x24] ;  /* 0x00002400011a7983 */ /* 0x000ea20000300800 */
[----:B------:R-:W-:Y:S02]  /*3c860*/  LOP3.LUT R9, R15, 0xffff, RZ, 0xc0, !PT ;  /* 0x0000ffff0f097812 */ /* 0x000fe400078ec0ff */
[----:B------:R-:W-:Y:S02]  /*3c870*/  LOP3.LUT R10, R17, 0xffff, RZ, 0xc0, !PT ;  /* 0x0000ffff110a7812 */ /* 0x000fe400078ec0ff */
[----:B------:R-:W-:Y:S02]  /*3c880*/  LOP3.LUT R11, R18, 0xffff, RZ, 0xc0, !PT ;  /* 0x0000ffff120b7812 */ /* 0x000fe400078ec0ff */
[----:B------:R-:W-:Y:S02]  /*3c890*/  PRMT R4, R19, 0x4210, R8 ;  /* 0x0000421013047816 */ /* 0x000fe40000000008 */
[----:B------:R-:W-:Y:S02]  /*3c8a0*/  PRMT R5, R16, 0x4210, R9 ;  /* 0x0000421010057816 */ /* 0x000fe40000000009 */
[----:B------:R-:W1:Y:S01]  /*3c8b0*/  LDS.128 R16, [R20] ;  /* 0x0000000014107984 */ /* 0x000e620000000c00 */
[----:B------:R-:W-:Y:S01]  /*3c8c0*/  BAR.SYNC.DEFER_BLOCKING 0x0 ;  /* 0x0000000000007b1d */ /* 0x000fe20000010000 */
[----:B------:R-:W-:-:S02]  /*3c8d0*/  PRMT R6, R21, 0x4210, R10 ;  /* 0x0000421015067816 */ /* 0x000fc4000000000a */
[----:B------:R-:W-:-:S03]  /*3c8e0*/  PRMT R7, R22, 0x4210, R11 ;  /* 0x0000421016077816 */ /* 0x000fc6000000000b */
[----:B------:R-:W3:Y:S04]  /*3c8f0*/  LDL.LU R21, [R1+0x28] ;  /* 0x0000280001157983 */ /* 0x000ee80000300800 */
[----:B------:R4:W-:Y:S01]  /*3c900*/  STSM.16.M88.4 [R0], R4 ;  /* 0x0000000400007844 */ /* 0x0009e20000000200 */
[----:B------:R-:W-:Y:S06]  /*3c910*/  BAR.SYNC.DEFER_BLOCKING 0x0 ;  /* 0x0000000000007b1d */ /* 0x000fec0000010000 */
[----:B-1----:R-:W-:Y:S04]  /*3c920*/  STL.64 [R1+0x1e0], R16 ;  /* 0x0001e01001007387 */ /* 0x002fe80000100a00 */
[----:B------:R-:W-:Y:S01]  /*3c930*/  STL.64 [R1+0x1e8], R18 ;  /* 0x0001e81201007387 */ /* 0x000fe20000100a00 */
[----:B----4-:R-:W-:-:S03]  /*3c940*/  PRMT R4, R23, 0x5210, R2 ;  /* 0x0000521017047816 */ /* 0x010fc60000000002 */
[----:B------:R-:W4:Y:S04]  /*3c950*/  LDL.LU R22, [R1+0x2c] ;  /* 0x00002c0001167983 */ /* 0x000f280000300800 */
[----:B------:R-:W4:Y:S01]  /*3c960*/  LDL.LU R23, [R1+0x30] ;  /* 0x0000300001177983 */ /* 0x000f220000300800 */
[----:B------:R-:W-:Y:S02]  /*3c970*/  PRMT R5, R24, 0x5210, R3 ;  /* 0x0000521018057816 */ /* 0x000fe40000000003 */
[----:B------:R-:W-:Y:S02]  /*3c980*/  PRMT R6, R25, 0x5210, R12 ;  /* 0x0000521019067816 */ /* 0x000fe4000000000c */
[----:B------:R-:W-:Y:S01]  /*3c990*/  PRMT R7, R27, 0x5210, R13 ;  /* 0x000052101b077816 */ /* 0x000fe2000000000d */
[----:B------:R-:W4:Y:S04]  /*3c9a0*/  LDL.LU R2, [R1+0x5d4] ;  /* 0x0005d40001027983 */ /* 0x000f280000300800 */
[----:B------:R-:W1:Y:S01]  /*3c9b0*/  LDS.128 R16, [R20] ;  /* 0x0000000014107984 */ /* 0x000e620000000c00 */
[----:B------:R-:W-:Y:S06]  /*3c9c0*/  BAR.SYNC.DEFER_BLOCKING 0x0 ;  /* 0x0000000000007b1d */ /* 0x000fec0000010000 */
[----:B------:R-:W4:Y:S04]  /*3c9d0*/  LDL.LU R3, [R1+0x5d0] ;  /* 0x0005d00001037983 */ /* 0x000f280000300800 */
[----:B------:R-:W4:Y:S04]  /*3c9e0*/  LDL.LU R12, [R1+0x564] ;  /* 0x00056400010c7983 */ /* 0x000f280000300800 */
[----:B------:R-:W4:Y:S04]  /*3c9f0*/  LDL.LU R13, [R1+0x560] ;  /* 0x00056000010d7983 */ /* 0x000f280000300800 */
[----:B------:R-:W4:Y:S04]  /*3ca00*/  LDL.LU R27, [R1+0x340] ;  /* 0x00034000011b7983 */ /* 0x000f280000300800 */
[----:B------:R2:W-:Y:S01]  /*3ca10*/  STSM.16.M88.4 [R0], R4 ;  /* 0x0000000400007844 */ /* 0x0005e20000000200 */
[----:B------:R-:W-:Y:S06]  /*3ca20*/  BAR.SYNC.DEFER_BLOCKING 0x0 ;  /* 0x0000000000007b1d */ /* 0x000fec0000010000 */
[----:B-1----:R1:W-:Y:S04]  /*3ca30*/  STL.64 [R1+0xd0], R16 ;  /* 0x0000d01001007387 */ /* 0x0023e80000100a00 */
[----:B------:R0:W-:Y:S01]  /*3ca40*/  STL.64 [R1+0xd8], R18 ;  /* 0x0000d81201007387 */ /* 0x0001e20000100a00 */
[----:B--2---:R-:W-:-:S03]  /*3ca50*/  PRMT R4, R26, 0x5210, R8 ;  /* 0x000052101a047816 */ /* 0x004fc60000000008 */
[----:B------:R-:W2:Y:S04]  /*3ca60*/  LDL.LU R8, [R1+0x33c] ;  /* 0x00033c0001087983 */ /* 0x000ea80000300800 */
[----:B------:R-:W2:Y:S01]  /*3ca70*/  LDL.LU R15, [R1+0x3f0] ;  /* 0x0003f000010f7983 */ /* 0x000ea20000300800 */
[----:B---3--:R-:W-:Y:S02]  /*3ca80*/  PRMT R5, R21, 0x5210, R9 ;  /* 0x0000521015057816 */ /* 0x008fe40000000009 */
[----:B----4-:R-:W-:Y:S02]  /*3ca90*/  PRMT R6, R22, 0x5210, R10 ;  /* 0x0000521016067816 */ /* 0x010fe4000000000a */
[----:B------:R-:W-:Y:S01]  /*3caa0*/  PRMT R7, R23, 0x5210, R11 ;  /* 0x0000521017077816 */ /* 0x000fe2000000000b */
[----:B--2---:R-:W-:Y:S04]  /*3cab0*/  STL.64 [R1+0x22c0], R14 ;  /* 0x0022c00e01007387 */ /* 0x004fe80000100a00 */
[----:B------:R-:W-:Y:S04]  /*3cac0*/  STL.64 [R1+0x22b8], R12 ;  /* 0x0022b80c01007387 */ /* 0x000fe80000100a00 */
[----:B------:R-:W2:Y:S04]  /*3cad0*/  LDS.128 R12, [R20] ;  /* 0x00000000140c7984 */ /* 0x000ea80000000c00 */
[----:B-1----:R-:W3:Y:S04]  /*3cae0*/  LDL.LU R17, [R1+0x3ec] ;  /* 0x0003ec0001117983 */ /* 0x002ee80000300800 */
[----:B0-----:R-:W4:Y:S04]  /*3caf0*/  LDL.LU R18, [R1+0x3e4] ;  /* 0x0003e40001127983 */ /* 0x001f280000300800 */
[----:B------:R-:W3:Y:S04]  /*3cb00*/  LDL.LU R19, [R1+0x3e0] ;  /* 0x0003e00001137983 */ /* 0x000ee80000300800 */
[----:B------:R-:W3:Y:S04]  /*3cb10*/  LDL.LU R16, [R1+0x348] ;  /* 0x0003480001107983 */ /* 0x000ee80000300800 */
[----:B------:R-:W3:Y:S04]  /*3cb20*/  LDL.LU R24, [R1+0x320] ;  /* 0x0003200001187983 */ /* 0x000ee80000300800 */
[----:B------:R-:W3:Y:S04]  /*3cb30*/  LDL.LU R25, [R1+0x31c] ;  /* 0x00031c0001197983 */ /* 0x000ee80000300800 */
[----:B------:R-:W3:Y:S04]  /*3cb40*/  LDL.LU R26, [R1+0x318] ;  /* 0x00031800011a7983 */ /* 0x000ee80000300800 */
[----:B------:R-:W3:Y:S04]  /*3cb50*/  LDL.LU R9, [R1+0x350] ;  /* 0x0003500001097983 */ /* 0x000ee80000300800 */
[----:B------:R-:W4:Y:S01]  /*3cb60*/  LDL.LU R10, [R1+0x338] ;  /* 0x00033800010a7983 */ /* 0x000f220000300800 */
[----:B------:R-:W-:Y:S06]  /*3cb70*/  BAR.SYNC.DEFER_BLOCKING 0x0 ;  /* 0x0000000000007b1d */ /* 0x000fec0000010000 */
[----:B--2---:R-:W-:Y:S04]  /*3cb80*/  STL.64 [R1+0x190], R12 ;  /* 0x0001900c01007387 */ /* 0x004fe80000100a00 */
[----:B------:R0:W-:Y:S04]  /*3cb90*/  STL.64 [R1+0x198], R14 ;  /* 0x0001980e01007387 */ /* 0x0001e80000100a00 */
[----:B0-----:R-:W2:Y:S04]  /*3cba0*/  LDL.LU.64 R14, [R1+0x22c0] ;  /* 0x0022c000010e7983 */ /* 0x001ea80000300a00 */
[----:B------:R-:W2:Y:S04]  /*3cbb0*/  LDL.LU.64 R12, [R1+0x22b8] ;  /* 0x0022b800010c7983 */ /* 0x000ea80000300a00 */
[----:B------:R-:W4:Y:S04]  /*3cbc0*/  LDL.LU R21, [R1+0x50] ;  /* 0x0000500001157983 */ /* 0x000f280000300800 */
[----:B------:R-:W4:Y:S04]  /*3cbd0*/  LDL.LU R22, [R1+0x4c] ;  /* 0x00004c0001167983 */ /* 0x000f280000300800 */
[----:B------:R-:W4:Y:S04]  /*3cbe0*/  LDL.LU R23, [R1+0x38] ;  /* 0x0000380001177983 */ /* 0x000f280000300800 */
[----:B------:R-:W-:Y:S01]  /*3cbf0*/  STSM.16.M88.4 [R0], R4 ;  /* 0x0000000400007844 */ /* 0x000fe20000000200 */
[----:B------:R-:W-:Y:S01]  /*3cc00*/  BAR.SYNC.DEFER_BLOCKING 0x0 ;  /* 0x0000000000007b1d */ /* 0x000fe20000010000 */
[----:B------:R-:W-:-:S02]  /*3cc10*/  LOP3.LUT R2, R2, 0xffff, RZ, 0xc0, !PT ;  /* 0x0000ffff02027812 */ /* 0x000fc400078ec0ff */
[----:B------:R-:W-:-:S03]  /*3cc20*/  LOP3.LUT R3, R3, 0xffff, RZ, 0xc0, !PT ;  /* 0x0000ffff03037812 */ /* 0x000fc600078ec0ff */
[----:B------:R-:W0:Y:S02]  /*3cc30*/  LDS.128 R4, [R20] ;  /* 0x0000000014047984 */ /* 0x000e240000000c00 */
[----:B------:R-:W-:Y:S01]  /*3cc40*/  BAR.SYNC.DEFER_BLOCKING 0x0 ;  /* 0x0000000000007b1d */ /* 0x000fe20000010000 */
[----:B------:R-:W-:Y:S02]  /*3cc50*/  PRMT R8, R8, 0x4210, R2 ;  /* 0x0000421008087816 */ /* 0x000fe40000000002 */
[----:B---3--:R-:W-:Y:S02]  /*3cc60*/  PRMT R9, R9, 0x4210, R3 ;  /* 0x0000421009097816 */ /* 0x008fe40000000003 */
[----:B--2---:R-:W-:Y:S02]  /*3cc70*/  LOP3.LUT R12, R12, 0xffff, RZ, 0xc0, !PT ;  /* 0x0000ffff0c0c7812 */ /* 0x004fe400078ec0ff */
[----:B------:R-:W-:Y:S02]  /*3cc80*/  LOP3.LUT R13, R13, 0xffff, RZ, 0xc0, !PT ;  /* 0x0000ffff0d0d7812 */ /* 0x000fe400078ec0ff */
[----:B----4-:R-:W-:-:S02]  /*3cc90*/  PRMT R10, R10, 0x4210, R12 ;  /* 0x000042100a0a7816 */ /* 0x010fc4000000000c */
[----:B------:R-:W-:Y:S02]  /*3cca0*/  PRMT R11, R27, 0x4210, R13 ;  /* 0x000042101b0b7816 */ /* 0x000fe4000000000d */
[----:B------:R-:W2:Y:S04]  /*3ccb0*/  LDL.LU R27, [R1+0x58] ;  /* 0x00005800011b7983 */ /* 0x000ea80000300800 */
[----:B------:R1:W-:Y:S01]  /*3ccc0*/  STSM.16.M88.4 [R0], R8 ;  /* 0x0000000800007844 */ /* 0x0003e20000000200 */
[----:B------:R-:W-:Y:S06]  /*3ccd0*/  BAR.SYNC.DEFER_BLOCKING 0x0 ;  /* 0x0000000000007b1d */ /* 0x000fec0000010000 */
[----:B0-----:R0:W-:Y:S01]  /*3cce0*/  STL.64 [R1+0x1c0], R4 ;  /* 0x0001c00401007387 */ /* 0x0011e20000100a00 */
[----:B-1----:R-:W-:-:S02]  /*3ccf0*/  LOP3.LUT R8, R15, 0xffff, RZ, 0xc0, !PT ;  /* 0x0000ffff0f087812 */ /* 0x002fc400078ec0ff */
[----:B------:R-:W-:Y:S02]  /*3cd00*/  LOP3.LUT R9, R17, 0xffff, RZ, 0xc0, !PT ;  /* 0x0000ffff11097812 */ /* 0x000fe400078ec0ff */
[----:B------:R-:W-:Y:S02]  /*3cd10*/  LOP3.LUT R10, R18, 0xffff, RZ, 0xc0, !PT ;  /* 0x0000ffff120a7812 */ /* 0x000fe400078ec0ff */
[----:B------:R-:W-:Y:S02]  /*3cd20*/  LOP3.LUT R11, R19, 0xffff, RZ, 0xc0, !PT ;  /* 0x0000ffff130b7812 */ /* 0x000fe400078ec0ff */
[----:B0-----:R-:W-:Y:S02]  /*3cd30*/  PRMT R4, R16, 0x4210, R8 ;  /* 0x0000421010047816 */ /* 0x001fe40000000008 */
[----:B------:R-:W0:Y:S01]  /*3cd40*/  LDS.128 R16, [R20] ;  /* 0x0000000014107984 */ /* 0x000e220000000c00 */
[----:B------:R-:W-:Y:S06]  /*3cd50*/  BAR.SYNC.DEFER_BLOCKING 0x0 ;  /* 0x0000000000007b1d */ /* 0x000fec0000010000 */
[----:B------:R1:W-:Y:S01]  /*3cd60*/  STL.64 [R1+0x1c8], R6 ;  /* 0x0001c80601007387 */ /* 0x0003e20000100a00 */
[----:B------:R-:W-:-:S02]  /*3cd70*/  PRMT R5, R24, 0x4210, R9 ;  /* 0x0000421018057816 */ /* 0x000fc40000000009 */
[----:B-1----:R-:W-:Y:S02]  /*3cd80*/  PRMT R6, R25, 0x4210, R10 ;  /* 0x0000421019067816 */ /* 0x002fe4000000000a */
[----:B------:R-:W-:-:S05]  /*3cd90*/  PRMT R7, R26, 0x4210, R11 ;  /* 0x000042101a077816 */ /* 0x000fca000000000b */
[----:B------:R1:W-:Y:S01]  /*3cda0*/  STSM.16.M88.4 [R0], R4 ;  /* 0x0000000400007844 */ /* 0x0003e20000000200 */
[----:B------:R-:W-:Y:S01]  /*3cdb0*/  BAR.SYNC.DEFER_BLOCKING 0x0 ;  /* 0x0000000000007b1d */ /* 0x000fe20000010000 */
[----:B-1----:R-:W-:Y:S02]  /*3cdc0*/  PRMT R4, R21, 0x5210, R2 ;  /* 0x0000521015047816 */ /* 0x002fe40000000002 */
[----:B------:R-:W-:Y:S02]  /*3cdd0*/  PRMT R5, R22, 0x5210, R3 ;  /* 0x0000521016057816 */ /* 0x000fe40000000003 */
[----:B------:R-:W-:Y:S02]  /*3cde0*/  PRMT R6, R23, 0x5210, R12 ;  /* 0x0000521017067816 */ /* 0x000fe4000000000c */
[----:B------:R-:W1:Y:S04]  /*3cdf0*/  LDS.128 R20, [R20] ;  /* 0x0000000014147984 */ /* 0x000e680000000c00 */
[----:B0-----:R-:W-:Y:S04]  /*3ce00*/  STL.64 [R1+0x1a0], R16 ;  /* 0x0001a01001007387 */ /* 0x001fe80000100a00 */
[----:B------:R0:W-:Y:S01]  /*3ce10*/  STL.64 [R1+0x1a8], R18 ;  /* 0x0001a81201007387 */ /* 0x0001e20000100a00 */
[----:B------:R-:W-:Y:S06]  /*3ce20*/  BAR.SYNC.DEFER_BLOCKING 0x0 ;  /* 0x0000000000007b1d */ /* 0x000fec0000010000 */
[----:B0-----:R-:W3:Y:S04]  /*3ce30*/  LDL.LU.64 R18, [R1+0x22b0] ;  /* 0x0022b00001127983 */ /* 0x001ee80000300a00 */
[----:B------:R-:W4:Y:S04]  /*3ce40*/  LDL.LU R17, [R1+0x22a8] ;  /* 0x0022a80001117983 */ /* 0x000f280000300800 */
[----:B-1----:R-:W-:Y:S04]  /*3ce50*/  STL.64 [R1+0xc0], R20 ;  /* 0x0000c01401007387 */ /* 0x002fe80000100a00 */
[----:B------:R0:W-:Y:S04]  /*3ce60*/  STL.64 [R1+0xc8], R22 ;  /* 0x0000c81601007387 */ /* 0x0001e80000100a00 */
[----:B0-----:R-:W4:Y:S04]  /*3ce70*/  LDL.LU.64 R22, [R1+0x22a0] ;  /* 0x0022a00001167983 */ /* 0x001f280000300a00 */
[----:B------:R-:W4:Y:S04]  /*3ce80*/  LDL.LU.64 R20, [R1+0x2298] ;  /* 0x0022980001147983 */ /* 0x000f280000300a00 */
[----:B------:R-:W4:Y:S04]  /*3ce90*/  LDL R2, [R1+0x5c4] ;  /* 0x0005c40001027983 */ /* 0x000f280000100800 */
[----:B------:R-:W4:Y:S04]  /*3cea0*/  LDL.LU R3, [R1+0x5c0] ;  /* 0x0005c00001037983 */ /* 0x000f280000300800 */
[----:B------:R-:W4:Y:S01]  /*3ceb0*/  LDL R15, [R1+0x554] ;  /* 0x00055400010f7983 */ /* 0x000f220000100800 */
[----:B---3--:R-:W-:-:S05]  /*3cec0*/  PRMT R7, R19, 0x5210, R13 ;  /* 0x0000521013077816 */ /* 0x008fca000000000d */
[----:B------:R2:W-:Y:S01]  /*3ced0*/  STSM.16.M88.4 [R0], R4 ;  /* 0x0000000400007844 */ /* 0x0005e20000000200 */
[----:B------:R-:W-:Y:S01]  /*3cee0*/  BAR.SYNC.DEFER_BLOCKING 0x0 ;  /* 0x0000000000007b1d */ /* 0x000fe20000010000 */
[----:B--2---:R-:W-:Y:S02]  /*3cef0*/  PRMT R4, R27, 0x5210, R8 ;  /* 0x000052101b047816 */ /* 0x004fe40000000008 */
[----:B----4-:R-:W-:Y:S02]  /*3cf00*/  PRMT R5, R17, 0x5210, R9 ;  /* 0x0000521011057816 */ /* 0x010fe40000000009 */
[----:B------:R-:W-:Y:S01]  /*3cf10*/  PRMT R6, R18, 0x5210, R10 ;  /* 0x0000521012067816 */ /* 0x000fe2000000000a */
[----:B------:R-:W-:Y:S04]  /*3cf20*/  STL.64 [R1+0x2290], R14 ;  /* 0x0022900e01007387 */ /* 0x000fe80000100a00 */
[----:B------:R-:W2:Y:S04]  /*3cf30*/  LDL.LU R16, [R1+0x550] ;  /* 0x0005500001107983 */ /* 0x000ea80000300800 */
[----:B------:R-:W3:Y:S04]  /*3cf40*/  LDL.LU R24, [R1+0x3b8] ;  /* 0x0003b80001187983 */ /* 0x000ee80000300800 */
[----:B------:R-:W4:Y:S04]  /*3cf50*/  LDL.LU R25, [R1+0x39c] ;  /* 0x00039c0001197983 */ /* 0x000f280000300800 */
[----:B------:R-:W2:Y:S04]  /*3cf60*/  LDL.LU R26, [R1+0x3f8] ;  /* 0x0003f800011a7983 */ /* 0x000ea80000300800 */
[----:B------:R-:W2:Y:S04]  /*3cf70*/  LDL.LU R27, [R1+0x3f4] ;  /* 0x0003f400011b7983 */ /* 0x000ea80000300800 */
[----:B------:R-:W2:Y:S04]  /*3cf80*/  LDL.LU R9, [R1+0x3a0] ;  /* 0x0003a00001097983 */ /* 0x000ea80000300800 */
[----:B------:R-:W2:Y:S04]  /*3cf90*/  LDL.LU R10, [R1+0x398] ;  /* 0x00039800010a7983 */ /* 0x000ea80000300800 */
[----:B------:R-:W2:Y:S04]  /*3cfa0*/  LDL R18, [R1+0xc00] ;  /* 0x000c000001127983 */ /* 0x000ea80000100800 */
[----:B------:R0:W-:Y:S04]  /*3cfb0*/  STL.64 [R1+0x2288], R22 ;  /* 0x0022881601007387 */ /* 0x0001e80000100a00 */
[----:B0-----:R-:W3:Y:S04]  /*3cfc0*/  LDL.LU R22, [R1+0x3fc] ;  /* 0x0003fc0001167983 */ /* 0x001ee80000300800 */
[----:B------:R0:W-:Y:S04]  /*3cfd0*/  STL [R1+0x2280], R21 ;  /* 0x0022801501007387 */ /* 0x0001e80000100800 */
[----:B0-----:R-:W3:Y:S04]  /*3cfe0*/  LDL.LU R21, [R1+0x400] ;  /* 0x0004000001157983 */ /* 0x001ee80000300800 */
[----:B--2---:R-:W0:Y:S01]  /*3cff0*/  LDS.128 R12, [R18] ;  /* 0x00000000120c7984 */ /* 0x004e220000000c00 */
[----:B------:R-:W-:Y:S06]  /*3d000*/  BAR.SYNC.DEFER_BLOCKING 0x0 ;  /* 0x0000000000007b1d */ /* 0x000fec0000010000 */
[----:B0-----:R-:W-:Y:S04]  /*3d010*/  STL.64 [R1+0x170], R12 ;  /* 0x0001700c01007387 */ /* 0x001fe80000100a00 */
[----:B------:R0:W-:Y:S04]  /*3d020*/  STL.64 [R1+0x178], R14 ;  /* 0x0001780e01007387 */ /* 0x0001e80000100a00 */
[----:B0-----:R-:W2:Y:S01]  /*3d030*/  LDL.LU.64 R14, [R1+0x2290] ;  /* 0x00229000010e7983 */ /* 0x001ea20000300a00 */
[----:B------:R-:W-:-:S03]  /*3d040*/  PRMT R7, R20, 0x5210, R11 ;  /* 0x0000521014077816 */ /* 0x000fc6000000000b */
[----:B------:R-:W2:Y:S04]  /*3d050*/  LDL.LU R23, [R1+0x3d8] ;  /* 0x0003d80001177983 */ /* 0x000ea80000300800 */
[----:B------:R-:W2:Y:S04]  /*3d060*/  LDL R20, [R1+0x3cc] ;  /* 0x0003cc0001147983 */ /* 0x000ea80000100800 */
[----:B------:R-:W2:Y:S04]  /*3d070*/  LDL.LU R17, [R1+0x3c8] ;  /* 0x0003c80001117983 */ /* 0x000ea80000300800 */
[----:B------:R-:W-:Y:S01]  /*3d080*/  STSM.16.M88.4 [R0], R4 ;  /* 0x0000000400007844 */ /* 0x000fe20000000200 */
[----:B------:R-:W-:Y:S06]  /*3d090*/  BAR.SYNC.DEFER_BLOCKING 0x0 ;  /* 0x0000000000007b1d */ /* 0x000fec0000010000 */
[----:B------:R-:W2:Y:S04]  /*3d0a0*/  LDL R19, [R1+0x354] ;  /* 0x0003540001137983 */ /* 0x000ea80000100800 */
[----:B------:R-:W0:Y:S01]  /*3d0b0*/  LDS.128 R4, [R18] ;  /* 0x0000000012047984 */ /* 0x000e220000000c00 */
[----:B------:R-:W-:Y:S01]  /*3d0c0*/  BAR.SYNC.DEFER_BLOCKING 0x0 ;  /* 0x0000000000007b1d */ /* 0x000fe20000010000 */
[----:B------:R-:W-:-:S02]  /*3d0d0*/  LOP3.LUT R2, R2, 0xffff, RZ, 0xc0, !PT ;  /* 0x0000ffff02027812 */ /* 0x000fc400078ec0ff */
[----:B------:R-:W-:Y:S02]  /*3d0e0*/  LOP3.LUT R3, R3, 0xffff, RZ, 0xc0, !PT ;  /* 0x0000ffff03037812 */ /* 0x000fe400078ec0ff */
[----:B------:R-:W-:Y:S02]  /*3d0f0*/  LOP3.LUT R13, R16, 0xffff, RZ, 0xc0, !PT ;  /* 0x0000ffff100d7812 */ /* 0x000fe400078ec0ff */
[----:B---3--:R-:W-:Y:S02]  /*3d100*/  PRMT R8, R24, 0x4210, R2 ;  /* 0x0000421018087816 */ /* 0x008fe40000000002 */
[----:B------:R-:W-:Y:S02]  /*3d110*/  PRMT R9, R9, 0x4210, R3 ;  /* 0x0000421009097816 */ /* 0x000fe40000000003 */
[----:B----4-:R-:W-:Y:S02]  /*3d120*/  PRMT R11, R25, 0x4210, R13 ;  /* 0x00004210190b7816 */ /* 0x010fe4000000000d */
[----:B--2---:R-:W-:-:S02]  /*3d130*/  LOP3.LUT R12, R15, 0xffff, RZ, 0xc0, !PT ;  /* 0x0000ffff0f0c7812 */ /* 0x004fc400078ec0ff */
[----:B------:R-:W2:Y:S04]  /*3d140*/  LDL.LU R15, [R1+0x94] ;  /* 0x00009400010f7983 */ /* 0x000ea80000300800 */
[----:B------:R-:W3:Y:S01]  /*3d150*/  LDL.LU R16, [R1+0x90] ;  /* 0x0000900001107983 */ /* 0x000ee20000300800 */
[----:B------:R-:W-:-:S03]  /*3d160*/  PRMT R10, R10, 0x4210, R12 ;  /* 0x000042100a0a7816 */ /* 0x000fc6000000000c */
[----:B------:R-:W4:Y:S04]  /*3d170*/  LDL.LU R24, [R1+0x6c] ;  /* 0x00006c0001187983 */ /* 0x000f280000300800 */
[----:B------:R-:W2:Y:S04]  /*3d180*/  LDL.LU R25, [R1+0x98] ;  /* 0x0000980001197983 */ /* 0x000ea80000300800 */
[----:B0-----:R-:W-:Y:S04]  /*3d190*/  STL.64 [R1+0x180], R4 ;  /* 0x0001800401007387 */ /* 0x001fe80000100a00 */
[----:B------:R0:W-:Y:S04]  /*3d1a0*/  STSM.16.M88.4 [R0], R8 ;  /* 0x0000000800007844 */ /* 0x0001e80000000200 */
[----:B------:R1:W-:Y:S01]  /*3d1b0*/  STL.64 [R1+0x188], R6 ;  /* 0x0001880601007387 */ /* 0x0003e20000100a00 */
[----:B------:R-:W-:Y:S01]  /*3d1c0*/  BAR.SYNC.DEFER_BLOCKING 0x0 ;  /* 0x0000000000007b1d */ /* 0x000fe20000010000 */
[----:B0-----:R-:W-:-:S02]  /*3d1d0*/  LOP3.LUT R10, R26, 0xffff, RZ, 0xc0, !PT ;  /* 0x0000ffff1a0a7812 */ /* 0x001fc400078ec0ff */
[----:B------:R-:W-:-:S03]  /*3d1e0*/  LOP3.LUT R11, R27, 0xffff, RZ, 0xc0, !PT ;  /* 0x0000ffff1b0b7812 */ /* 0x000fc600078ec0ff */
[----:B------:R-:W2:Y:S04]  /*3d1f0*/  LDL.LU R26, [R1+0x9c] ;  /* 0x00009c00011a7983 */ /* 0x000ea80000300800 */
[----:B------:R-:W2:Y:S01]  /*3d200*/  LDL.LU R27, [R1+0xa0] ;  /* 0x0000a000011b7983 */ /* 0x000ea20000300800 */
[----:B------:R-:W-:Y:S02]  /*3d210*/  LOP3.LUT R8, R21, 0xffff, RZ, 0xc0, !PT ;  /* 0x0000ffff15087812 */ /* 0x000fe400078ec0ff */
[----:B------:R-:W-:Y:S02]  /*3d220*/  LOP3.LUT R9, R22, 0xffff, RZ, 0xc0, !PT ;  /* 0x0000ffff16097812 */ /* 0x000fe400078ec0ff */
[----:B------:R-:W-:Y:S02]  /*3d230*/  PRMT R4, R23, 0x4210, R8 ;  /* 0x0000421017047816 */ /* 0x000fe40000000008 */
[----:B------:R-:W-:-:S02]  /*3d240*/  PRMT R5, R20, 0x4210, R9 ;  /* 0x0000421014057816 */ /* 0x000fc40000000009 */
[----:B------:R-:W0:Y:S01]  /*3d250*/  LDS.128 R20, [R18] ;  /* 0x0000000012147984 */ /* 0x000e220000000c00 */
[----:B------:R-:W-:Y:S01]  /*3d260*/  BAR.SYNC.DEFER_BLOCKING 0x0 ;  /* 0x0000000000007b1d */ /* 0x000fe20000010000 */
[----:B-1----:R-:W-:Y:S02]  /*3d270*/  PRMT R6, R17, 0x4210, R10 ;  /* 0x0000421011067816 */ /* 0x002fe4000000000a */
[----:B------:R-:W-:-:S05]  /*3d280*/  PRMT R7, R19, 0x4210, R11 ;  /* 0x0000421013077816 */ /* 0x000fca000000000b */
[----:B------:R4:W-:Y:S01]  /*3d290*/  STSM.16.M88.4 [R0], R4 ;  /* 0x0000000400007844 */ /* 0x0009e20000000200 */
[----:B------:R-:W-:Y:S01]  /*3d2a0*/  BAR.SYNC.DEFER_BLOCKING 0x0 ;  /* 0x0000000000007b1d */ /* 0x000fe20000010000 */
[----:B----4-:R-:W-:-:S05]  /*3d2b0*/  PRMT R6, R24, 0x5210, R12 ;  /* 0x0000521018067816 */ /* 0x010fca000000000c */
[----:B--2---:R-:W-:Y:S04]  /*3d2c0*/  STL.64 [R1+0x2278], R26 ;  /* 0x0022781a01007387 */ /* 0x004fe80000100a00 */
[----:B------:R-:W-:Y:S04]  /*3d2d0*/  STL [R1+0x2274], R25 ;  /* 0x0022741901007387 */ /* 0x000fe80000100800 */
[----:B------:R-:W1:Y:S04]  /*3d2e0*/  LDS.128 R24, [R18] ;  /* 0x0000000012187984 */ /* 0x000e680000000c00 */
[----:B0-----:R-:W-:Y:S04]  /*3d2f0*/  STL.64 [R1+0x160], R20 ;  /* 0x0001601401007387 */ /* 0x001fe80000100a00 */
[----:B------:R0:W-:Y:S01]  /*3d300*/  STL.64 [R1+0x168], R22 ;  /* 0x0001681601007387 */ /* 0x0001e20000100a00 */
[----:B------:R-:W-:Y:S06]  /*3d310*/  BAR.SYNC.DEFER_BLOCKING 0x0 ;  /* 0x0000000000007b1d */ /* 0x000fec0000010000 */
[----:B0-----:R-:W2:Y:S04]  /*3d320*/  LDL.LU.64 R22, [R1+0x2288] ;  /* 0x0022880001167983 */ /* 0x001ea80000300a00 */
[----:B------:R-:W4:Y:S04]  /*3d330*/  LDL.LU R21, [R1+0x2280] ;  /* 0x0022800001157983 */ /* 0x000f280000300800 */
[----:B-1----:R-:W-:Y:S04]  /*3d340*/  STL.64 [R1+0xb0], R24 ;  /* 0x0000b01801007387 */ /* 0x002fe80000100a00 */
[----:B------:R0:W-:Y:S04]  /*3d350*/  STL.64 [R1+0xb8], R26 ;  /* 0x0000b81a01007387 */ /* 0x0001e80000100a00 */
[----:B0-----:R-:W4:Y:S04]  /*3d360*/  LDL.LU.64 R26, [R1+0x2278] ;  /* 0x00227800011a7983 */ /* 0x001f280000300a00 */
[----:B------:R-:W4:Y:S01]  /*3d370*/  LDL.LU R25, [R1+0x2274] ;  /* 0x0022740001197983 */ /* 0x000f220000300800 */
[----:B------:R-:W-:-:S02]  /*3d380*/  PRMT R4, R15, 0x5210, R2 ;  /* 0x000052100f047816 */ /* 0x000fc40000000002 */
[----:B---3--:R-:W-:Y:S02]  /*3d390*/  PRMT R5, R16, 0x5210, R3 ;  /* 0x0000521010057816 */ /* 0x008fe40000000003 */
[----:B--2---:R-:W-:Y:S02]  /*3d3a0*/  PRMT R7, R22, 0x5210, R13 ;  /* 0x0000521016077816 */ /* 0x004fe4000000000d */
[----:B------:R-:W2:Y:S04]  /*3d3b0*/  LDL.LU R22, [R1+0x5b4] ;  /* 0x0005b40001167983 */ /* 0x000ea80000300800 */
[----:B------:R0:W-:Y:S01]  /*3d3c0*/  STSM.16.M88.4 [R0], R4 ;  /* 0x0000000400007844 */ /* 0x0001e20000000200 */
[----:B------:R-:W-:Y:S06]  /*3d3d0*/  BAR.SYNC.DEFER_BLOCKING 0x0 ;  /* 0x0000000000007b1d */ /* 0x000fec0000010000 */
[----:B------:R-:W3:Y:S04]  /*3d3e0*/  LDL.LU R20, [R1+0x5b0] ;  /* 0x0005b00001147983 */ /* 0x000ee80000300800 */
[----:B------:R-:W2:Y:S04]  /*3d3f0*/  LDL.LU R17, [R1+0x544] ;  /* 0x0005440001117983 */ /* 0x000ea80000300800 */
[----:B0-----:R-:W3:Y:S04]  /*3d400*/  LDL.LU R6, [R1+0x540] ;  /* 0x0005400001067983 */ /* 0x001ee80000300800 */
[----:B------:R-:W3:Y:S04]  /*3d410*/  LDL.LU R7, [R1+0x428] ;  /* 0x0004280001077983 */ /* 0x000ee80000300800 */
[----:B------:R-:W3:Y:S04]  /*3d420*/  LDL.LU R19, [R1+0x424] ;  /* 0x0004240001137983 */ /* 0x000ee80000300800 */
[----:B------:R-:W3:Y:S04]  /*3d430*/  LDL.LU R15, [R1+0x420] ;  /* 0x00042000010f7983 */ /* 0x000ee80000300800 */
[----:B------:R-:W3:Y:S04]  /*3d440*/  LDL.LU R16, [R1+0x360] ;  /* 0x0003600001107983 */ /* 0x000ee80000300800 */
[----:B------:R-:W3:Y:S04]  /*3d450*/  LDL.LU R2, [R1+0x410] ;  /* 0x0004100001027983 */ /* 0x000ee80000300800 */
[----:B------:R-:W3:Y:S01]  /*3d460*/  LDL R12, [R1+0x40c] ;  /* 0x00040c00010c7983 */ /* 0x000ee20000100800 */
[----:B----4-:R-:W-:-:S02]  /*3d470*/  PRMT R10, R26, 0x5210, R10 ;  /* 0x000052101a0a7816 */ /* 0x010fc4000000000a */
[----:B------:R-:W-:Y:S02]  /*3d480*/  PRMT R8, R25, 0x5210, R8 ;  /* 0x0000521019087816 */ /* 0x000fe40000000008 */
[----:B------:R-:W-:Y:S02]  /*3d490*/  PRMT R9, R27, 0x5210, R9 ;  /* 0x000052101b097816 */ /* 0x000fe40000000009 */
[----:B------:R-:W0:Y:S01]  /*3d4a0*/  LDS.128 R24, [R18] ;  /* 0x0000000012187984 */ /* 0x000e220000000c00 */
[----:B------:R-:W-:Y:S06]  /*3d4b0*/  BAR.SYNC.DEFER_BLOCKING 0x0 ;  /* 0x0000000000007b1d */ /* 0x000fec0000010000 */
[----:B0-----:R-:W-:Y:S04]  /*3d4c0*/  STL.64 [R1+0x150], R24 ;  /* 0x0001501801007387 */ /* 0x001fe80000100a00 */
[----:B------:R-:W-:Y:S04]  /*3d4d0*/  STL.64 [R1+0x158], R26 ;  /* 0x0001581a01007387 */ /* 0x000fe80000100a00 */
[----:B------:R-:W4:Y:S04]  /*3d4e0*/  LDL.LU R3, [R1+0x408] ;  /* 0x0004080001037983 */ /* 0x000f280000300800 */
[----:B------:R-:W4:Y:S01]  /*3d4f0*/  LDL.LU R13, [R1+0x404] ;  /* 0x00040400010d7983 */ /* 0x000f220000300800 */
[----:B------:R-:W-:-:S05]  /*3d500*/  PRMT R11, R21, 0x5210, R11 ;  /* 0x00005210150b7816 */ /* 0x000fca000000000b */
[----:B------:R2:W-:Y:S01]  /*3d510*/  STSM.16.M88.4 [R0], R8 ;  /* 0x0000000800007844 */ /* 0x0005e20000000200 */
[----:B------:R-:W-:Y:S06]  /*3d520*/  BAR.SYNC.DEFER_BLOCKING 0x0 ;  /* 0x0000000000007b1d */ /* 0x000fec0000010000 */
[----:B------:R-:W-:Y:S01]  /*3d530*/  STL [R1+0x2270], R14 ;  /* 0x0022700e01007387 */ /* 0x000fe20000100800 */
[----:B--2---:R-:W-:Y:S02]  /*3d540*/  LOP3.LUT R10, R17, 0xffff, RZ, 0xc0, !PT ;  /* 0x0000ffff110a7812 */ /* 0x004fe400078ec0ff */
[----:B---3--:R-:W-:-:S02]  /*3d550*/  LOP3.LUT R11, R6, 0xffff, RZ, 0xc0, !PT ;  /* 0x0000ffff060b7812 */ /* 0x008fc400078ec0ff */
[----:B------:R-:W-:Y:S02]  /*3d560*/  PRMT R6, R15, 0x4210, R10 ;  /* 0x000042100f067816 */ /* 0x000fe4000000000a */
[----:B------:R-:W-:Y:S02]  /*3d570*/  LOP3.LUT R8, R22, 0xffff, RZ, 0xc0, !PT ;  /* 0x0000ffff16087812 */ /* 0x000fe400078ec0ff */
[----:B------:R-:W-:Y:S01]  /*3d580*/  LOP3.LUT R9, R20, 0xffff, RZ, 0xc0, !PT ;  /* 0x0000ffff14097812 */ /* 0x000fe200078ec0ff */
[----:B----4-:R-:W-:Y:S04]  /*3d590*/  STL.64 [R1+0x2268], R12 ;  /* 0x0022680c01007387 */ /* 0x010fe80000100a00 */
[----:B------:R-:W0:Y:S04]  /*3d5a0*/  LDS.128 R12, [R18] ;  /* 0x00000000120c7984 */ /* 0x000e280000000c00 */
[----:B------:R-:W2:Y:S04]  /*3d5b0*/  LDL.LU R24, [R1+0x44c] ;  /* 0x00044c0001187983 */ /* 0x000ea80000300800 */
[----:B------:R-:W3:Y:S04]  /*3d5c0*/  LDL.LU R25, [R1+0x444] ;  /* 0x0004440001197983 */ /* 0x000ee80000300800 */
[----:B------:R-:W4:Y:S04]  /*3d5d0*/  LDL.LU R26, [R1+0x440] ;  /* 0x00044000011a7983 */ /* 0x000f280000300800 */
[----:B------:R-:W3:Y:S04]  /*3d5e0*/  LDL.LU R27, [R1+0x43c] ;  /* 0x00043c00011b7983 */ /* 0x000ee80000300800 */
[----:B------:R-:W3:Y:S04]  /*3d5f0*/  LDL.LU R22, [R1+0xe8] ;  /* 0x0000e80001167983 */ /* 0x000ee80000300800 */
[----:B------:R-:W3:Y:S04]  /*3d600*/  LDL.LU R20, [R1+0xe4] ;  /* 0x0000e40001147983 */ /* 0x000ee80000300800 */
[----:B------:R-:W3:Y:S01]  /*3d610*/  LDL.LU R17, [R1+0xe0] ;  /* 0x0000e00001117983 */ /* 0x000ee20000300800 */
[----:B------:R-:W-:Y:S06]  /*3d620*/  BAR.SYNC.DEFER_BLOCKING 0x0 ;  /* 0x0000000000007b1d */ /* 0x000fec0000010000 */
[----:B0-----:R-:W-:Y:S04]  /*3d630*/  STL.64 [R1+0x130], R12 ;  /* 0x0001300c01007387 */ /* 0x001fe80000100a00 */
[----:B------:R0:W-:Y:S04]  /*3d640*/  STL.64 [R1+0x138], R14 ;  /* 0x0001380e01007387 */ /* 0x0001e80000100a00 */
[----:B0-----:R-:W3:Y:S04]  /*3d650*/  LDL.LU R14, [R1+0x2270] ;  /* 0x00227000010e7983 */ /* 0x001ee80000300800 */
[----:B------:R-:W3:Y:S01]  /*3d660*/  LDL.LU.64 R12, [R1+0x2268] ;  /* 0x00226800010c7983 */ /* 0x000ee20000300a00 */
[----:B------:R-:W-:-:S02]  /*3d670*/  PRMT R4, R7, 0x4210, R8 ;  /* 0x0000421007047816 */ /* 0x000fc40000000008 */
[----:B------:R-:W-:Y:S02]  /*3d680*/  PRMT R5, R19, 0x4210, R9 ;  /* 0x0000421013057816 */ /* 0x000fe40000000009 */
[--C-:B------:R-:W-:Y:S02]  /*3d690*/  PRMT R7, R16, 0x4210, R11.reuse ;  /* 0x0000421010077816 */ /* 0x100fe4000000000b */
[----:B------:R-:W-:Y:S02]  /*3d6a0*/  LOP3.LUT R2, R2, 0xffff, RZ, 0xc0, !PT ;  /* 0x0000ffff02027812 */ /* 0x000fe400078ec0ff */
[----:B------:R-:W-:Y:S01]  /*3d6b0*/  LOP3.LUT R3, R3, 0xffff, RZ, 0xc0, !PT ;  /* 0x0000ffff03037812 */ /* 0x000fe200078ec0ff */
[----:B------:R-:W3:Y:S04]  /*3d6c0*/  LDL.LU R19, [R1+0xf4] ;  /* 0x0000f40001137983 */ /* 0x000ee80000300800 */
[----:B------:R2:W-:Y:S01]  /*3d6d0*/  STSM.16.M88.4 [R0], R4 ;  /* 0x0000000400007844 */ /* 0x0005e20000000200 */
[----:B------:R-:W-:Y:S06]  /*3d6e0*/  BAR.SYNC.DEFER_BLOCKING 0x0 ;  /* 0x0000000000007b1d */ /* 0x000fec0000010000 */
[----:B------:R-:W3:Y:S04]  /*3d6f0*/  LDL.LU R15, [R1+0xec] ;  /* 0x0000ec00010f7983 */ /* 0x000ee80000300800 */
[----:B------:R-:W3:Y:S01]  /*3d700*/  LDL.LU R16, [R1+0xf0] ;  /* 0x0000f00001107983 */ /* 0x000ee20000300800 */
[----:B------:R-:W-:-:S02]  /*3d710*/  PRMT R11, R23, 0x5210, R11 ;  /* 0x00005210170b7816 */ /* 0x000fc4000000000b */
[----:B--2---:R-:W-:Y:S02]  /*3d720*/  PRMT R4, R24, 0x4210, R2 ;  /* 0x0000421018047816 */ /* 0x004fe40000000002 */
[----:B----4-:R-:W-:Y:S02]  /*3d730*/  PRMT R6, R26, 0x4210, R3 ;  /* 0x000042101a067816 */ /* 0x010fe40000000003 */
[----:B---3--:R-:W-:Y:S02]  /*3d740*/  LOP3.LUT R12, R12, 0xffff, RZ, 0xc0, !PT ;  /* 0x0000ffff0c0c7812 */ /* 0x008fe400078ec0ff */
[----:B------:R-:W-:Y:S02]  /*3d750*/  LOP3.LUT R13, R13, 0xffff, RZ, 0xc0, !PT ;  /* 0x0000ffff0d0d7812 */ /* 0x000fe400078ec0ff */
[----:B------:R-:W-:Y:S02]  /*3d760*/  PRMT R5, R25, 0x4210, R12 ;  /* 0x0000421019057816 */ /* 0x000fe4000000000c */
[----:B------:R-:W-:-:S02]  /*3d770*/  PRMT R7, R27, 0x4210, R13 ;  /* 0x000042101b077816 */ /* 0x000fc4000000000d */
[----:B------:R-:W0:Y:S01]  /*3d780*/  LDS.128 R24, [R18] ;  /* 0x0000000012187984 */ /* 0x000e220000000c00 */
[----:B------:R-:W-:Y:S06]  /*3d790*/  BAR.SYNC.DEFER_BLOCKING 0x0 ;  /* 0x0000000000007b1d */ /* 0x000fec0000010000 */
[----:B------:R-:W-:Y:S02]  /*3d7a0*/  STSM.16.M88.4 [R0], R4 ;  /* 0x0000000400007844 */ /* 0x000fe40000000200 */
[----:B------:R-:W-:Y:S06]  /*3d7b0*/  BAR.SYNC.DEFER_BLOCKING 0x0 ;  /* 0x0000000000007b1d */ /* 0x000fec0000010000 */
[----:B------:R-:W1:Y:S02]  /*3d7c0*/  LDS.128 R4, [R18] ;  /* 0x0000000012047984 */ /* 0x000e640000000c00 */
[----:B------:R-:W-:Y:S06]  /*3d7d0*/  BAR.SYNC.DEFER_BLOCKING 0x0 ;  /* 0x0000000000007b1d */ /* 0x000fec0000010000 */
[----:B0-----:R-:W-:Y:S04]  /*3d7e0*/  STL.64 [R1+0x1d0], R24 ;  /* 0x0001d01801007387 */ /* 0x001fe80000100a00 */
[----:B------:R0:W-:Y:S01]  /*3d7f0*/  STL.64 [R1+0x1d8], R26 ;  /* 0x0001d81a01007387 */ /* 0x0001e20000100a00 */
[----:B------:R-:W-:-:S02]  /*3d800*/  PRMT R8, R22, 0x5210, R8 ;  /* 0x0000521016087816 */ /* 0x000fc40000000008 */
[----:B------:R-:W-:Y:S02]  /*3d810*/  PRMT R9, R20, 0x5210, R9 ;  /* 0x0000521014097816 */ /* 0x000fe40000000009 */
[----:B------:R-:W-:Y:S01]  /*3d820*/  PRMT R10, R17, 0x5210, R10 ;  /* 0x00005210110a7816 */ /* 0x000fe2000000000a */
[----:B0-----:R-:W2:Y:S04]  /*3d830*/  LDL.LU.64 R26, [R1+0x2260] ;  /* 0x00226000011a7983 */ /* 0x001ea80000300a00 */
[----:B------:R-:W3:Y:S04]  /*3d840*/  LDL.LU.64 R24, [R1+0x2258] ;  /* 0x0022580001187983 */ /* 0x000ee80000300a00 */
[----:B------:R-:W4:Y:S04]  /*3d850*/  LDL.LU R22, [R1+0x5a0] ;  /* 0x0005a00001167983 */ /* 0x000f280000300800 */
[----:B------:R-:W2:Y:S04]  /*3d860*/  LDL.LU R20, [R1+0x534] ;  /* 0x0005340001147983 */ /* 0x000ea80000300800 */
[----:B------:R0:W-:Y:S01]  /*3d870*/  STSM.16.M88.4 [R0], R8 ;  /* 0x0000000800007844 */ /* 0x0001e20000000200 */
[----:B------:R-:W-:Y:S06]  /*3d880*/  BAR.SYNC.DEFER_BLOCKING 0x0 ;  /* 0x0000000000007b1d */ /* 0x000fec0000010000 */
[----:B-1----:R1:W-:Y:S04]  /*3d890*/  STL.64 [R1+0x200], R4 ;  /* 0x0002000401007387 */ /* 0x0023e80000100a00 */
[----:B------:R1:W-:Y:S04]  /*3d8a0*/  STL.64 [R1+0x208], R6 ;  /* 0x0002080601007387 */ /* 0x0003e80000100a00 */
[----:B------:R-:W2:Y:S04]  /*3d8b0*/  LDL.LU R17, [R1+0x530] ;  /* 0x0005300001117983 */ /* 0x000ea80000300800 */
[----:B0-----:R-:W2:Y:S04]  /*3d8c0*/  LDL.LU R9, [R1+0x5a4] ;  /* 0x0005a40001097983 */ /* 0x001ea80000300800 */
[----:B------:R-:W2:Y:S04]  /*3d8d0*/  LDL.LU R11, [R1+0x430] ;  /* 0x00043000010b7983 */ /* 0x000ea80000300800 */
[----:B------:R-:W2:Y:S01]  /*3d8e0*/  LDL R10, [R1+0x42c] ;  /* 0x00042c00010a7983 */ /* 0x000ea20000100800 */
[----:B-1----:R-:W-:-:S02]  /*3d8f0*/  PRMT R5, R16, 0x5210, R12 ;  /* 0x0000521010057816 */ /* 0x002fc4000000000c */
[----:B------:R-:W-:Y:S02]  /*3d900*/  PRMT R4, R19, 0x5210, R2 ;  /* 0x0000521013047816 */ /* 0x000fe40000000002 */
[----:B------:R-:W-:Y:S01]  /*3d910*/  PRMT R6, R15, 0x5210, R3 ;  /* 0x000052100f067816 */ /* 0x000fe20000000003 */
[----:B--2---:R-:W-:Y:S04]  /*3d920*/  STL.64 [R1+0x2250], R10 ;  /* 0x0022500a01007387 */ /* 0x004fe80000100a00 */
[----:B------:R-:W-:Y:S04]  /*3d930*/  STL [R1+0x2248], R9 ;  /* 0x0022480901007387 */ /* 0x000fe80000100800 */
[----:B------:R-:W0:Y:S04]  /*3d940*/  LDS.128 R8, [R18] ;  /* 0x0000000012087984 */ /* 0x000e280000000c00 */
[----:B------:R-:W2:Y:S04]  /*3d950*/  LDL.LU R12, [R1+0x418] ;  /* 0x00041800010c7983 */ /* 0x000ea80000300800 */
[----:B------:R-:W2:Y:S04]  /*3d960*/  LDL R23, [R1+0x414] ;  /* 0x0004140001177983 */ /* 0x000ea80000100800 */
[----:B------:R-:W2:Y:S04]  /*3d970*/  LDL.LU R21, [R1+0x480] ;  /* 0x0004800001157983 */ /* 0x000ea80000300800 */
[----:B------:R-:W2:Y:S04]  /*3d980*/  LDL R19, [R1+0x47c] ;  /* 0x00047c0001137983 */ /* 0x000ea80000100800 */
[----:B------:R-:W2:Y:S01]  /*3d990*/  LDL.LU R15, [R1+0x478] ;  /* 0x00047800010f7983 */ /* 0x000ea20000300800 */
[----:B---3--:R-:W-:-:S02]  /*3d9a0*/  PRMT R7, R24, 0x5210, R13 ;  /* 0x0000521018077816 */ /* 0x008fc4000000000d */
[----:B----4-:R-:W-:Y:S01]  /*3d9b0*/  LOP3.LUT R3, R22, 0xffff, RZ, 0xc0, !PT ;  /* 0x0000ffff16037812 */ /* 0x010fe200078ec0ff */
[----:B------:R-:W3:Y:S04]  /*3d9c0*/  LDL R24, [R1+0x46c] ;  /* 0x00046c0001187983 */ /* 0x000ee80000100800 */
[----:B------:R-:W4:Y:S04]  /*3d9d0*/  LDL.LU R13, [R1+0x468] ;  /* 0x00046800010d7983 */ /* 0x000f280000300800 */
[----:B------:R1:W-:Y:S01]  /*3d9e0*/  STL.64 [R1+0x2240], R26 ;  /* 0x0022401a01007387 */ /* 0x0003e20000100a00 */
[----:B------:R-:W-:Y:S06]  /*3d9f0*/  BAR.SYNC.DEFER_BLOCKING 0x0 ;  /* 0x0000000000007b1d */ /* 0x000fec0000010000 */
[----:B-1----:R-:W2:Y:S04]  /*3da00*/  LDL.LU R26, [R1+0x474] ;  /* 0x00047400011a7983 */ /* 0x002ea80000300800 */
[----:B------:R-:W2:Y:S04]  /*3da10*/  LDL.LU R27, [R1+0x470] ;  /* 0x00047000011b7983 */ /* 0x000ea80000300800 */
[----:B------:R-:W-:Y:S04]  /*3da20*/  STL [R1+0x223c], R25 ;  /* 0x00223c1901007387 */ /* 0x000fe80000100800 */
[----:B0-----:R-:W-:Y:S04]  /*3da30*/  STL.64 [R1+0x110], R8 ;  /* 0x0001100801007387 */ /* 0x001fe80000100a00 */
[----:B------:R0:W-:Y:S04]  /*3da40*/  STL.64 [R1+0x118], R10 ;  /* 0x0001180a01007387 */ /* 0x0001e80000100a00 */
[----:B0-----:R-:W4:Y:S04]  /*3da50*/  LDL.LU.64 R10, [R1+0x2250] ;  /* 0x00225000010a7983 */ /* 0x001f280000300a00 */
[----:B------:R-:W4:Y:S04]  /*3da60*/  LDL.LU R9, [R1+0x2248] ;  /* 0x0022480001097983 */ /* 0x000f280000300800 */
[----:B------:R-:W4:Y:S01]  /*3da70*/  LDL R16, [R1+0x3bc] ;  /* 0x0003bc0001107983 */ /* 0x000f220000100800 */
[----:B------:R-:W-:-:S03]  /*3da80*/  LOP3.LUT R8, R20, 0xffff, RZ, 0xc0, !PT ;  /* 0x0000ffff14087812 */ /* 0x000fc600078ec0ff */
[----:B------:R-:W4:Y:S04]  /*3da90*/  LDL.LU R22, [R1+0x210] ;  /* 0x0002100001167983 */ /* 0x000f280000300800 */
[----:B------:R-:W4:Y:S04]  /*3daa0*/  LDL.LU R20, [R1+0x10c] ;  /* 0x00010c0001147983 */ /* 0x000f280000300800 */
[----:B------:R3:W-:Y:S01]  /*3dab0*/  STSM.16.M88.4 [R0], R4 ;  /* 0x0000000400007844 */ /* 0x0007e20000000200 */
[----:B------:R-:W-:Y:S01]  /*3dac0*/  BAR.SYNC.DEFER_BLOCKING 0x0 ;  /* 0x0000000000007b1d */ /* 0x000fe20000010000 */
[----:B---3--:R-:W-:-:S02]  /*3dad0*/  PRMT R6, R24, 0x4210, R8 ;  /* 0x0000421018067816 */ /* 0x008fc40000000008 */
[----:B--2---:R-:W-:Y:S02]  /*3dae0*/  PRMT R5, R27, 0x4210, R3 ;  /* 0x000042101b057816 */ /* 0x004fe40000000003 */
[----:B----4-:R-:W-:-:S04]  /*3daf0*/  LOP3.LUT R2, R9, 0xffff, RZ, 0xc0, !PT ;  /* 0x0000ffff09027812 */ /* 0x010fc800078ec0ff */
[----:B------:R-:W-:Y:S02]  /*3db00*/  PRMT R4, R26, 0x4210, R2 ;  /* 0x000042101a047816 */ /* 0x000fe40000000002 */
[----:B------:R-:W0:Y:S01]  /*3db10*/  LDS.128 R24, [R18] ;  /* 0x0000000012187984 */ /* 0x000e220000000c00 */
[----:B------:R-:W-:Y:S01]  /*3db20*/  BAR.SYNC.DEFER_BLOCKING 0x0 ;  /* 0x0000000000007b1d */ /* 0x000fe20000010000 */
[----:B------:R-:W-:-:S04]  /*3db30*/  LOP3.LUT R9, R17, 0xffff, RZ, 0xc0, !PT ;  /* 0x0000ffff11097812 */ /* 0x000fc800078ec0ff */
[----:B------:R-:W-:Y:S01]  /*3db40*/  PRMT R7, R13, 0x4210, R9 ;  /* 0x000042100d077816 */ /* 0x000fe20000000009 */
[----:B------:R-:W2:Y:S04]  /*3db50*/  LDL.LU R17, [R1+0x108] ;  /* 0x0001080001117983 */ /* 0x000ea80000300800 */
[----:B------:R1:W-:Y:S01]  /*3db60*/  STSM.16.M88.4 [R0], R4 ;  /* 0x0000000400007844 */ /* 0x0003e20000000200 */
[----:B------:R-:W-:Y:S06]  /*3db70*/  BAR.SYNC.DEFER_BLOCKING 0x0 ;  /* 0x0000000000007b1d */ /* 0x000fec0000010000 */
[----:B0-----:R-:W-:Y:S04]  /*3db80*/  STL.64 [R1+0x120], R24 ;  /* 0x0001201801007387 */ /* 0x001fe80000100a00 */
[----:B------:R-:W-:Y:S04]  /*3db90*/  STL.64 [R1+0x128], R26 ;  /* 0x0001281a01007387 */ /* 0x000fe80000100a00 */
[----:B------:R-:W0:Y:S01]  /*3dba0*/  LDS.128 R24, [R18] ;  /* 0x0000000012187984 */ /* 0x000e220000000c00 */
[----:B------:R-:W-:Y:S01]  /*3dbb0*/  BAR.SYNC.DEFER_BLOCKING 0x0 ;  /* 0x0000000000007b1d */ /* 0x000fe20000010000 */
[----:B------:R-:W-:-:S02]  /*3dbc0*/  LOP3.LUT R11, R11, 0xffff, RZ, 0xc0, !PT ;  /* 0x0000ffff0b0b7812 */ /* 0x000fc400078ec0ff */
[----:B------:R-:W-:Y:S02]  /*3dbd0*/  LOP3.LUT R10, R10, 0xffff, RZ, 0xc0, !PT ;  /* 0x0000ffff0a0a7812 */ /* 0x000fe400078ec0ff */
[----:B------:R-:W-:Y:S02]  /*3dbe0*/  LOP3.LUT R12, R12, 0xffff, RZ, 0xc0, !PT ;  /* 0x0000ffff0c0c7812 */ /* 0x000fe400078ec0ff */
[----:B------:R-:W-:Y:S02]  /*3dbf0*/  LOP3.LUT R13, R23, 0xffff, RZ, 0xc0, !PT ;  /* 0x0000ffff170d7812 */ /* 0x000fe400078ec0ff */
[----:B-1----:R-:W-:Y:S02]  /*3dc00*/  PRMT R4, R21, 0x4210, R11 ;  /* 0x0000421015047816 */ /* 0x002fe4000000000b */
[----:B------:R-:W-:Y:S01]  /*3dc10*/  PRMT R5, R19, 0x4210, R10 ;  /* 0x0000421013057816 */ /* 0x000fe2000000000a */
[----:B------:R-:W3:Y:S04]  /*3dc20*/  LDL.LU R21, [R1+0x218] ;  /* 0x0002180001157983 */ /* 0x000ee80000300800 */
[----:B------:R-:W4:Y:S01]  /*3dc30*/  LDL.LU R19, [R1+0x21c] ;  /* 0x00021c0001137983 */ /* 0x000f220000300800 */
[----:B------:R-:W-:-:S02]  /*3dc40*/  PRMT R6, R15, 0x4210, R12 ;  /* 0x000042100f067816 */ /* 0x000fc4000000000c */
[----:B------:R-:W-:Y:S01]  /*3dc50*/  PRMT R7, R16, 0x4210, R13 ;  /* 0x0000421010077816 */ /* 0x000fe2000000000d */
[----:B------:R-:W3:Y:S04]  /*3dc60*/  LDL.LU R15, [R1+0x214] ;  /* 0x00021400010f7983 */ /* 0x000ee80000300800 */
[----:B------:R-:W3:Y:S04]  /*3dc70*/  LDL.LU R16, [R1+0x10] ;  /* 0x0000100001107983 */ /* 0x000ee80000300800 */
[----:B------:R1:W-:Y:S01]  /*3dc80*/  STSM.16.M88.4 [R0], R4 ;  /* 0x0000000400007844 */ /* 0x0003e20000000200 */
[----:B------:R-:W-:Y:S06]  /*3dc90*/  BAR.SYNC.DEFER_BLOCKING 0x0 ;  /* 0x0000000000007b1d */ /* 0x000fec0000010000 */
[----:B0-----:R-:W-:Y:S04]  /*3dca0*/  STL.64 [R1+0x220], R24 ;  /* 0x0002201801007387 */ /* 0x001fe80000100a00 */
[----:B------:R0:W-:Y:S01]  /*3dcb0*/  STL.64 [R1+0x228], R26 ;  /* 0x0002281a01007387 */ /* 0x0001e20000100a00 */
[----:B-1----:R-:W-:-:S02]  /*3dcc0*/  PRMT R4, R22, 0x5210, R2 ;  /* 0x0000521016047816 */ /* 0x002fc40000000002 */
[----:B------:R-:W-:Y:S01]  /*3dcd0*/  PRMT R5, R20, 0x5210, R3 ;  /* 0x0000521014057816 */ /* 0x000fe20000000003 */
[----:B0-----:R-:W3:Y:S04]  /*3dce0*/  LDL.LU.64 R26, [R1+0x2240] ;  /* 0x00224000011a7983 */ /* 0x001ee80000300a00 */
[----:B------:R-:W3:Y:S04]  /*3dcf0*/  LDL.LU R25, [R1+0x223c] ;  /* 0x00223c0001197983 */ /* 0x000ee80000300800 */
[----:B------:R-:W3:Y:S04]  /*3dd00*/  LDL R22, [R1+0x594] ;  /* 0x0005940001167983 */ /* 0x000ee80000100800 */
[----:B------:R-:W4:Y:S01]  /*3dd10*/  LDL.LU R20, [R1+0x590] ;  /* 0x0005900001147983 */ /* 0x000f220000300800 */
[----:B--2---:R-:W-:-:S03]  /*3dd20*/  PRMT R6, R17, 0x5210, R8 ;  /* 0x0000521011067816 */ /* 0x004fc60000000008 */
[----:B---3--:R-:W-:Y:S04]  /*3dd30*/  STL [R1+0x2238], R22 ;  /* 0x0022381601007387 */ /* 0x008fe80000100800 */
[----:B----4-:R-:W-:Y:S01]  /*3dd40*/  STL [R1+0x2234], R20 ;  /* 0x0022341401007387 */ /* 0x010fe20000100800 */
[----:B------:R-:W-:-:S03]  /*3dd50*/  PRMT R7, R25, 0x5210, R9 ;  /* 0x0000521019077816 */ /* 0x000fc60000000009 */
[----:B------:R-:W-:Y:S04]  /*3dd60*/  STL.64 [R1+0x2228], R26 ;  /* 0x0022281a01007387 */ /* 0x000fe80000100a00 */
[----:B------:R-:W0:Y:S01]  /*3dd70*/  LDS.128 R24, [R18] ;  /* 0x0000000012187984 */ /* 0x000e220000000c00 */
[----:B------:R-:W-:Y:S06]  /*3dd80*/  BAR.SYNC.DEFER_BLOCKING 0x0 ;  /* 0x0000000000007b1d */ /* 0x000fec0000010000 */
[----:B------:R-:W2:Y:S04]  /*3dd90*/  LDL.LU R17, [R1+0x524] ;  /* 0x0005240001117983 */ /* 0x000ea80000300800 */
[----:B------:R1:W-:Y:S01]  /*3dda0*/  STSM.16.M88.4 [R0], R4 ;  /* 0x0000000400007844 */ /* 0x0003e20000000200 */
[----:B------:R-:W-:Y:S06]  /*3ddb0*/  BAR.SYNC.DEFER_BLOCKING 0x0 ;  /* 0x0000000000007b1d */ /* 0x000fec0000010000 */
[----:B0-----:R-:W-:Y:S04]  /*3ddc0*/  STL.64 [R1+0x240], R24 ;  /* 0x0002401801007387 */ /* 0x001fe80000100a00 */
[----:B------:R0:W-:Y:S01]  /*3ddd0*/  STL.64 [R1+0x248], R26 ;  /* 0x0002481a01007387 */ /* 0x0001e20000100a00 */
[----:B-1----:R-:W-:-:S02]  /*3dde0*/  PRMT R4, R19, 0x5210, R11 ;  /* 0x0000521013047816 */ /* 0x002fc4000000000b */
[----:B------:R-:W-:Y:S01]  /*3ddf0*/  PRMT R6, R15, 0x5210, R12 ;  /* 0x000052100f067816 */ /* 0x000fe2000000000c */
[----:B0-----:R-:W3:Y:S04]  /*3de00*/  LDL.LU R26, [R1+0x488] ;  /* 0x00048800011a7983 */ /* 0x001ee80000300800 */
[----:B------:R-:W4:Y:S04]  /*3de10*/  LDL R27, [R1+0x484] ;  /* 0x00048400011b7983 */ /* 0x000f280000100800 */
[----:B------:R-:W2:Y:S04]  /*3de20*/  LDL.LU R25, [R1+0x3e8] ;  /* 0x0003e80001197983 */ /* 0x000ea80000300800 */
[----:B------:R-:W2:Y:S04]  /*3de30*/  LDL.LU R11, [R1+0x520] ;  /* 0x00052000010b7983 */ /* 0x000ea80000300800 */
[----:B------:R-:W2:Y:S04]  /*3de40*/  LDL R12, [R1+0x48c] ;  /* 0x00048c00010c7983 */ /* 0x000ea80000100800 */
[----:B------:R-:W2:Y:S04]  /*3de50*/  LDL.LU R3, [R1+0x454] ;  /* 0x0004540001037983 */ /* 0x000ea80000300800 */
[----:B------:R-:W2:Y:S04]  /*3de60*/  LDL.LU R2, [R1+0x450] ;  /* 0x0004500001027983 */ /* 0x000ea80000300800 */
[----:B------:R-:W2:Y:S01]  /*3de70*/  LDL.LU R24, [R1+0x438] ;  /* 0x0004380001187983 */ /* 0x000ea20000300800 */
[----:B------:R-:W-:-:S03]  /*3de80*/  PRMT R5, R21, 0x5210, R10 ;  /* 0x0000521015057816 */ /* 0x000fc6000000000a */
[----:B------:R-:W0:Y:S01]  /*3de90*/  LDS.128 R20, [R18] ;  /* 0x0000000012147984 */ /* 0x000e220000000c00 */
[----:B------:R-:W-:Y:S01]  /*3dea0*/  PRMT R7, R16, 0x5210, R13 ;  /* 0x0000521010077816 */ /* 0x000fe2000000000d */
[----:B------:R-:W-:Y:S06]  /*3deb0*/  BAR.SYNC.DEFER_BLOCKING 0x0 ;  /* 0x0000000000007b1d */ /* 0x000fec0000010000 */
[----:B--2---:R-:W-:Y:S04]  /*3dec0*/  STL [R1+0x2230], R24 ;  /* 0x0022301801007387 */ /* 0x004fe80000100800 */
[----:B------:R-:W2:Y:S04]  /*3ded0*/  LDL R19, [R1+0x434] ;  /* 0x0004340001137983 */ /* 0x000ea80000100800 */
[----:B------:R-:W2:Y:S04]  /*3dee0*/  LDL.LU R15, [R1+0x4a0] ;  /* 0x0004a000010f7983 */ /* 0x000ea80000300800 */
[----:B------:R-:W2:Y:S04]  /*3def0*/  LDL.LU R16, [R1+0x49c] ;  /* 0x00049c0001107983 */ /* 0x000ea80000300800 */
[----:B0-----:R-:W-:Y:S04]  /*3df00*/  STL.64 [R1+0x230], R20 ;  /* 0x0002301401007387 */ /* 0x001fe80000100a00 */
[----:B------:R0:W-:Y:S04]  /*3df10*/  STL.64 [R1+0x238], R22 ;  /* 0x0002381601007387 */ /* 0x0001e80000100a00 */
[----:B0-----:R-:W2:Y:S04]  /*3df20*/  LDL.LU R22, [R1+0x2238] ;  /* 0x0022380001167983 */ /* 0x001ea80000300800 */
[----:B------:R-:W2:Y:S04]  /*3df30*/  LDL.LU R20, [R1+0x2234] ;  /* 0x0022340001147983 */ /* 0x000ea80000300800 */
[----:B------:R4:W-:Y:S01]  /*3df40*/  STSM.16.M88.4 [R0], R4 ;  /* 0x0000000400007844 */ /* 0x0009e20000000200 */
[----:B------:R-:W-:Y:S01]  /*3df50*/  BAR.SYNC.DEFER_BLOCKING 0x0 ;  /* 0x0000000000007b1d */ /* 0x000fe20000010000 */
[----:B------:R-:W-:-:S02]  /*3df60*/  LOP3.LUT R10, R17, 0xffff, RZ, 0xc0, !PT ;  /* 0x0000ffff110a7812 */ /* 0x000fc400078ec0ff */
[----:B------:R-:W-:-:S03]  /*3df70*/  LOP3.LUT R11, R11, 0xffff, RZ, 0xc0, !PT ;  /* 0x0000ffff0b0b7812 */ /* 0x000fc600078ec0ff */
[----:B------:R-:W3:Y:S04]  /*3df80*/  LDL.LU R23, [R1+0x494] ;  /* 0x0004940001177983 */ /* 0x000ee80000300800 */
[----:B------:R-:W3:Y:S01]  /*3df90*/  LDL.LU R21, [R1+0x498] ;  /* 0x0004980001157983 */ /* 0x000ee20000300800 */
[----:B----4-:R-:W-:Y:S02]  /*3dfa0*/  PRMT R6, R27, 0x4210, R10 ;  /* 0x000042101b067816 */ /* 0x010fe4000000000a */
[----:B------:R-:W-:Y:S02]  /*3dfb0*/  PRMT R7, R25, 0x4210, R11 ;  /* 0x0000421019077816 */ /* 0x000fe4000000000b */
[----:B--2---:R-:W-:-:S04]  /*3dfc0*/  LOP3.LUT R9, R20, 0xffff, RZ, 0xc0, !PT ;  /* 0x0000ffff14097812 */ /* 0x004fc800078ec0ff */
[----:B---3--:R-:W-:Y:S02]  /*3dfd0*/  PRMT R5, R26, 0x4210, R9 ;  /* 0x000042101a057816 */ /* 0x008fe40000000009 */
[----:B------:R-:W0:Y:S01]  /*3dfe0*/  LDS.128 R24, [R18] ;  /* 0x0000000012187984 */ /* 0x000e220000000c00 */
[----:B------:R-:W-:-:S03]  /*3dff0*/  LOP3.LUT R8, R22, 0xffff, RZ, 0xc0, !PT ;  /* 0x0000ffff16087812 */ /* 0x000fc600078ec0ff */
[----:B------:R-:W2:Y:S04]  /*3e000*/  LDL.LU R22, [R1+0x270] ;  /* 0x0002700001167983 */ /* 0x000ea80000300800 */
[----:B------:R-:W3:Y:S04]  /*3e010*/  LDL.LU R20, [R1+0x278] ;  /* 0x0002780001147983 */ /* 0x000ee80000300800 */
[----:B------:R-:W4:Y:S01]  /*3e020*/  LDL R17, [R1+0x274] ;  /* 0x0002740001117983 */ /* 0x000f220000100800 */
[----:B------:R-:W-:Y:S06]  /*3e030*/  BAR.SYNC.DEFER_BLOCKING 0x0 ;  /* 0x0000000000007b1d */ /* 0x000fec0000010000 */
[----:B0-----:R0:W-:Y:S04]  /*3e040*/  STL.64 [R1+0x250], R24 ;  /* 0x0002501801007387 */ /* 0x0011e80000100a00 */
[----:B------:R-:W-:Y:S04]  /*3e050*/  STL.64 [R1+0x258], R26 ;  /* 0x0002581a01007387 */ /* 0x000fe80000100a00 */
[----:B0-----:R-:W2:Y:S01]  /*3e060*/  LDL.LU R24, [R1+0x2230] ;  /* 0x0022300001187983 */ /* 0x001ea20000300800 */
[----:B------:R-:W-:-:S05]  /*3e070*/  PRMT R4, R12, 0x4210, R8 ;  /* 0x000042100c047816 */ /* 0x000fca0000000008 */
[----:B------:R0:W-:Y:S01]  /*3e080*/  STSM.16.M88.4 [R0], R4 ;  /* 0x0000000400007844 */ /* 0x0001e20000000200 */
[----:B------:R-:W-:Y:S01]  /*3e090*/  BAR.SYNC.DEFER_BLOCKING 0x0 ;  /* 0x0000000000007b1d */ /* 0x000fe20000010000 */
[----:B------:R-:W-:Y:S02]  /*3e0a0*/  LOP3.LUT R3, R3, 0xffff, RZ, 0xc0, !PT ;  /* 0x0000ffff03037812 */ /* 0x000fe400078ec0ff */
[----:B------:R-:W-:Y:S02]  /*3e0b0*/  LOP3.LUT R2, R2, 0xffff, RZ, 0xc0, !PT ;  /* 0x0000ffff02027812 */ /* 0x000fe400078ec0ff */
[----:B------:R-:W-:Y:S02]  /*3e0c0*/  LOP3.LUT R13, R19, 0xffff, RZ, 0xc0, !PT ;  /* 0x0000ffff130d7812 */ /* 0x000fe400078ec0ff */
[----:B------:R-:W3:Y:S01]  /*3e0d0*/  LDL.LU R19, [R1+0x27c] ;  /* 0x00027c0001137983 */ /* 0x000ee20000300800 */
[----:B0-----:R-:W-:Y:S02]  /*3e0e0*/  PRMT R4, R15, 0x4210, R3 ;  /* 0x000042100f047816 */ /* 0x001fe40000000003 */
[----:B------:R-:W-:Y:S01]  /*3e0f0*/  PRMT R5, R16, 0x4210, R2 ;  /* 0x0000421010057816 */ /* 0x000fe20000000002 */
[----:B------:R-:W3:Y:S04]  /*3e100*/  LDL R15, [R1+0x284] ;  /* 0x00028400010f7983 */ /* 0x000ee80000100800 */
[----:B------:R-:W3:Y:S01]  /*3e110*/  LDL.LU R16, [R1+0x280] ;  /* 0x0002800001107983 */ /* 0x000ee20000300800 */
[----:B--2---:R-:W-:-:S03]  /*3e120*/  LOP3.LUT R12, R24, 0xffff, RZ, 0xc0, !PT ;  /* 0x0000ffff180c7812 */ /* 0x004fc600078ec0ff */
[----:B------:R-:W0:Y:S01]  /*3e130*/  LDS.128 R24, [R18] ;  /* 0x0000000012187984 */ /* 0x000e220000000c00 */
[----:B------:R-:W-:Y:S06]  /*3e140*/  BAR.SYNC.DEFER_BLOCKING 0x0 ;  /* 0x0000000000007b1d */ /* 0x000fec0000010000 */
[----:B0-----:R-:W-:Y:S04]  /*3e150*/  STL.64 [R1+0x260], R24 ;  /* 0x0002601801007387 */ /* 0x001fe80000100a00 */
[----:B------:R0:W-:Y:S04]  /*3e160*/  STL.64 [R1+0x268], R26 ;  /* 0x0002681a01007387 */ /* 0x0001e80000100a00 */
[----:B0-----:R-:W2:Y:S01]  /*3e170*/  LDL.LU.64 R26, [R1+0x2228] ;  /* 0x00222800011a7983 */ /* 0x001ea20000300a00 */
[----:B------:R-:W-:-:S02]  /*3e180*/  PRMT R6, R23, 0x4210, R12 ;  /* 0x0000421017067816 */ /* 0x000fc4000000000c */
[----:B------:R-:W-:Y:S02]  /*3e190*/  PRMT R7, R21, 0x4210, R13 ;  /* 0x0000421015077816 */ /* 0x000fe4000000000d */
[----:B------:R-:W-:Y:S02]  /*3e1a0*/  PRMT R9, R22, 0x5210, R9 ;  /* 0x0000521016097816 */ /* 0x000fe40000000009 */
[----:B---3--:R-:W-:Y:S02]  /*3e1b0*/  PRMT R8, R20, 0x5210, R8 ;  /* 0x0000521014087816 */ /* 0x008fe40000000008 */
[----:B----4-:R-:W-:Y:S01]  /*3e1c0*/  PRMT R10, R17, 0x5210, R10 ;  /* 0x00005210110a7816 */ /* 0x010fe2000000000a */
[----:B------:R-:W3:Y:S04]  /*3e1d0*/  LDL.LU R25, [R1+0x528] ;  /* 0x0005280001197983 */ /* 0x000ee80000300800 */
[----:B------:R-:W-:Y:S01]  /*3e1e0*/  STSM.16.M88.4 [R0], R4 ;  /* 0x0000000400007844 */ /* 0x000fe20000000200 */
[----:B------:R-:W-:Y:S06]  /*3e1f0*/  BAR.SYNC.DEFER_BLOCKING 0x0 ;  /* 0x0000000000007b1d */ /* 0x000fec0000010000 */
[----:B------:R-:W4:Y:S04]  /*3e200*/  LDL.LU R24, [R1+0x4b8] ;  /* 0x0004b80001187983 */ /* 0x000f280000300800 */
[----:B------:R-:W0:Y:S01]  /*3e210*/  LDS.128 R4, [R18] ;  /* 0x0000000012047984 */ /* 0x000e220000000c00 */
[----:B------:R-:W-:Y:S01]  /*3e220*/  BAR.SYNC.DEFER_BLOCKING 0x0 ;  /* 0x0000000000007b1d */ /* 0x000fe20000010000 */
[----:B--2---:R-:W-:-:S05]  /*3e230*/  PRMT R11, R26, 0x5210, R11 ;  /* 0x000052101a0b7816 */ /* 0x004fca000000000b */
[----:B------:R-:W2:Y:S04]  /*3e240*/  LDL.LU R26, [R1+0x59c] ;  /* 0x00059c00011a7983 */ /* 0x000ea80000300800 */
[----:B------:R-:W2:Y:S04]  /*3e250*/  LDL R23, [R1+0x4ac] ;  /* 0x0004ac0001177983 */ /* 0x000ea80000100800 */
[----:B0-----:R-:W-:Y:S04]  /*3e260*/  STL.64 [R1+0x210], R4 ;  /* 0x0002100401007387 */ /* 0x001fe80000100a00 */
[----:B------:R-:W-:Y:S04]  /*3e270*/  STL.64 [R1+0x218], R6 ;  /* 0x0002180601007387 */ /* 0x000fe80000100a00 */
[----:B------:R0:W-:Y:S01]  /*3e280*/  STSM.16.M88.4 [R0], R8 ;  /* 0x0000000800007844 */ /* 0x0001e20000000200 */
[----:B------:R-:W-:Y:S06]  /*3e290*/  BAR.SYNC.DEFER_BLOCKING 0x0 ;  /* 0x0000000000007b1d */ /* 0x000fec0000010000 */
[----:B0-----:R-:W2:Y:S04]  /*3e2a0*/  LDL.LU R9, [R1+0x598] ;  /* 0x0005980001097983 */ /* 0x001ea80000300800 */
[----:B------:R-:W2:Y:S04]  /*3e2b0*/  LDL R10, [R1+0x52c] ;  /* 0x00052c00010a7983 */ /* 0x000ea80000100800 */
[----:B------:R-:W2:Y:S01]  /*3e2c0*/  LDL.LU R11, [R1+0x4b4] ;  /* 0x0004b400010b7983 */ /* 0x000ea20000300800 */
[----:B------:R-:W-:Y:S01]  /*3e2d0*/  PRMT R5, R19, 0x5210, R2 ;  /* 0x0000521013057816 */ /* 0x000fe20000000002 */
[----:B------:R-:W-:Y:S01]  /*3e2e0*/  IMAD.MOV.U32 R19, RZ, RZ, R14 ;  /* 0x000000ffff137224 */ /* 0x000fe200078e000e */
[----:B------:R-:W-:-:S02]  /*3e2f0*/  PRMT R4, R15, 0x5210, R3 ;  /* 0x000052100f047816 */ /* 0x000fc40000000003 */
[----:B------:R-:W-:Y:S02]  /*3e300*/  PRMT R6, R16, 0x5210, R12 ;  /* 0x0000521010067816 */ /* 0x000fe4000000000c */
[----:B------:R-:W-:Y:S02]  /*3e310*/  PRMT R7, R27, 0x5210, R13 ;  /* 0x000052101b077816 */ /* 0x000fe4000000000d */
[----:B---3--:R-:W-:Y:S01]  /*3e320*/  LOP3.LUT R13, R25, 0xffff, RZ, 0xc0, !PT ;  /* 0x0000ffff190d7812 */ /* 0x008fe200078ec0ff */
[----:B--2---:R-:W-:Y:S04]  /*3e330*/  STL.64 [R1+0x2220], R10 ;  /* 0x0022200a01007387 */ /* 0x004fe80000100a00 */
[----:B------:R-:W-:Y:S04]  /*3e340*/  STL [R1+0x2218], R9 ;  /* 0x0022180901007387 */ /* 0x000fe80000100800 */
[----:B------:R-:W0:Y:S04]  /*3e350*/  LDS.128 R8, [R18] ;  /* 0x0000000012087984 */ /* 0x000e280000000c00 */
[----:B------:R-:W2:Y:S04]  /*3e360*/  LDL.LU R21, [R1+0x4a8] ;  /* 0x0004a80001157983 */ /* 0x000ea80000300800 */
[----:B------:R-:W3:Y:S04]  /*3e370*/  LDL.LU R22, [R1+0x460] ;  /* 0x0004600001167983 */ /* 0x000ee80000300800 */
[----:B------:R-:W2:Y:S04]  /*3e380*/  LDL.LU R20, [R1+0x45c] ;  /* 0x00045c0001147983 */ /* 0x000ea80000300800 */
[----:B------:R-:W2:Y:S01]  /*3e390*/  LDL.LU R14, [R1+0x458] ;  /* 0x00045800010e7983 */ /* 0x000ea20000300800 */
[----:B------:R-:W-:Y:S01]  /*3e3a0*/  LOP3.LUT R2, R26, 0xffff, RZ, 0xc0, !PT ;  /* 0x0000ffff1a027812 */ /* 0x000fe200078ec0ff */
[----:B------:R-:W-:Y:S06]  /*3e3b0*/  BAR.SYNC.DEFER_BLOCKING 0x0 ;  /* 0x0000000000007b1d */ /* 0x000fec0000010000 */
[----:B0-----:R-:W-:Y:S04]  /*3e3c0*/  STL.64 [R1+0xf0], R8 ;  /* 0x0000f00801007387 */ /* 0x001fe80000100a00 */
[----:B------:R0:W-:Y:S04]  /*3e3d0*/  STL.64 [R1+0xf8], R10 ;  /* 0x0000f80a01007387 */ /* 0x0001e80000100a00 */
[----:B0-----:R-:W3:Y:S04]  /*3e3e0*/  LDL.LU.64 R10, [R1+0x2220] ;  /* 0x00222000010a7983 */ /* 0x001ee80000300a00 */
[----:B------:R-:W3:Y:S04]  /*3e3f0*/  LDL.LU R9, [R1+0x2218] ;  /* 0x0022180001097983 */ /* 0x000ee80000300800 */
[----:B------:R-:W3:Y:S04]  /*3e400*/  LDL.LU R15, [R1+0x448] ;  /* 0x00044800010f7983 */ /* 0x000ee80000300800 */
[----:B------:R-:W3:Y:S04]  /*3e410*/  LDL.LU R16, [R1+0x4c8] ;  /* 0x0004c80001107983 */ /* 0x000ee80000300800 */
[----:B------:R-:W3:Y:S04]  /*3e420*/  LDL.LU R17, [R1+0x4c4] ;  /* 0x0004c40001117983 */ /* 0x000ee80000300800 */
[----:B------:R-:W3:Y:S04]  /*3e430*/  LDL.LU R27, [R1+0x4bc] ;  /* 0x0004bc00011b7983 */ /* 0x000ee80000300800 */
[----:B------:R-:W3:Y:S01]  /*3e440*/  LDL.LU R26, [R1+0x4c0] ;  /* 0x0004c000011a7983 */ /* 0x000ee20000300800 */
[----:B----4-:R-:W-:-:S03]  /*3e450*/  PRMT R8, R24, 0x4210, R2 ;  /* 0x0000421018087816 */ /* 0x010fc60000000002 */
[----:B------:R-:W4:Y:S04]  /*3e460*/  LDL.LU R25, [R1+0x28c] ;  /* 0x00028c0001197983 */ /* 0x000f280000300800 */
[----:B------:R-:W4:Y:S04]  /*3e470*/  LDL.LU R24, [R1+0x288] ;  /* 0x0002880001187983 */ /* 0x000f280000300800 */
[----:B------:R-:W-:Y:S01]  /*3e480*/  STSM.16.M88.4 [R0], R4 ;  /* 0x0000000400007844 */ /* 0x000fe20000000200 */
[----:B------:R-:W-:Y:S06]  /*3e490*/  BAR.SYNC.DEFER_BLOCKING 0x0 ;  /* 0x0000000000007b1d */ /* 0x000fec0000010000 */
[----:B------:R-:W0:Y:S02]  /*3e4a0*/  LDS.128 R4, [R18] ;  /* 0x0000000012047984 */ /* 0x000e240000000c00 */
[----:B------:R-:W-:Y:S01]  /*3e4b0*/  BAR.SYNC.DEFER_BLOCKING 0x0 ;  /* 0x0000000000007b1d */ /* 0x000fe20000010000 */
[----:B--2---:R-:W-:-:S02]  /*3e4c0*/  LOP3.LUT R14, R14, 0xffff, RZ, 0xc0, !PT ;  /* 0x0000ffff0e0e7812 */ /* 0x004fc400078ec0ff */
[----:B---3--:R-:W-:Y:S02]  /*3e4d0*/  LOP3.LUT R3, R10, 0xffff, RZ, 0xc0, !PT ;  /* 0x0000ffff0a037812 */ /* 0x008fe400078ec0ff */
[----:B------:R-:W-:Y:S02]  /*3e4e0*/  LOP3.LUT R12, R9, 0xffff, RZ, 0xc0, !PT ;  /* 0x0000ffff090c7812 */ /* 0x000fe400078ec0ff */
[----:B------:R-:W-:Y:S02]  /*3e4f0*/  PRMT R10, R23, 0x4210, R3 ;  /* 0x00004210170a7816 */ /* 0x000fe40000000003 */
[----:B------:R-:W-:Y:S02]  /*3e500*/  PRMT R9, R11, 0x4210, R12 ;  /* 0x000042100b097816 */ /* 0x000fe4000000000c */
[----:B------:R-:W-:-:S05]  /*3e510*/  PRMT R11, R21, 0x4210, R13 ;  /* 0x00004210150b7816 */ /* 0x000fca000000000d */
[----:B------:R1:W-:Y:S01]  /*3e520*/  STSM.16.M88.4 [R0], R8 ;  /* 0x0000000800007844 */ /* 0x0003e20000000200 */
[----:B------:R-:W-:Y:S06]  /*3e530*/  BAR.SYNC.DEFER_BLOCKING 0x0 ;  /* 0x0000000000007b1d */ /* 0x000fec0000010000 */
[----:B----4-:R-:W-:Y:S01]  /*3e540*/  STL.64 [R1+0x2210], R24 ;  /* 0x0022101801007387 */ /* 0x010fe20000100a00 */
[----:B------:R-:W-:-:S03]  /*3e550*/  LOP3.LUT R15, R15, 0xffff, RZ, 0xc0, !PT ;  /* 0x0000ffff0f0f7812 */ /* 0x000fc600078ec0ff */
[----:B------:R-:W2:Y:S04]  /*3e560*/  LDL.LU R23, [R1+0x290] ;  /* 0x0002900001177983 */ /* 0x000ea80000300800 */
[----:B0-----:R-:W-:Y:S04]  /*3e570*/  STL.64 [R1+0x100], R4 ;  /* 0x0001000401007387 */ /* 0x001fe80000100a00 */
[----:B------:R0:W-:Y:S04]  /*3e580*/  STL.64 [R1+0x108], R6 ;  /* 0x0001080601007387 */ /* 0x0001e80000100a00 */
[----:B------:R-:W3:Y:S01]  /*3e590*/  LDL R21, [R1+0x294] ;  /* 0x0002940001157983 */ /* 0x000ee20000100800 */
[----:B-1----:R-:W-:-:S02]  /*3e5a0*/  LOP3.LUT R9, R22, 0xffff, RZ, 0xc0, !PT ;  /* 0x0000ffff16097812 */ /* 0x002fc400078ec0ff */
[----:B------:R-:W-:Y:S02]  /*3e5b0*/  LOP3.LUT R10, R20, 0xffff, RZ, 0xc0, !PT ;  /* 0x0000ffff140a7812 */ /* 0x000fe400078ec0ff */
[----:B0-----:R-:W-:Y:S02]  /*3e5c0*/  PRMT R6, R27, 0x4210, R14 ;  /* 0x000042101b067816 */ /* 0x001fe4000000000e */
[----:B------:R-:W-:Y:S01]  /*3e5d0*/  PRMT R7, R26, 0x4210, R15 ;  /* 0x000042101a077816 */ /* 0x000fe2000000000f */
[----:B------:R-:W4:Y:S01]  /*3e5e0*/  LDL.LU R22, [R1+0x298] ;  /* 0x0002980001167983 */ /* 0x000f220000300800 */
[----:B------:R-:W-:-:S03]  /*3e5f0*/  PRMT R4, R16, 0x4210, R9 ;  /* 0x0000421010047816 */ /* 0x000fc60000000009 */
[----:B------:R-:W3:Y:S04]  /*3e600*/  LDL R20, [R1+0xc04] ;  /* 0x000c040001147983 */ /* 0x000ee80000100800 */
[----:B------:R-:W3:Y:S01]  /*3e610*/  LDL R16, [R1+0xc08] ;  /* 0x000c080001107983 */ /* 0x000ee20000100800 */
[----:B------:R-:W0:Y:S03]  /*3e620*/  LDC R11, c[0x0][0x3b4] ;  /* 0x0000ed00ff0b7b82 */ /* 0x000e260000000800 */
[----:B------:R-:W1:Y:S01]  /*3e630*/  LDS.128 R24, [R18] ;  /* 0x0000000012187984 */ /* 0x000e620000000c00 */
[----:B------:R-:W-:-:S03]  /*3e640*/  PRMT R5, R17, 0x4210, R10 ;  /* 0x0000421011057816 */ /* 0x000fc6000000000a */
[----:B------:R-:W3:Y:S01]  /*3e650*/  LDL.LU R17, [R1+0x29c] ;  /* 0x00029c0001117983 */ /* 0x000ee20000300800 */
[----:B------:R-:W-:Y:S06]  /*3e660*/  BAR.SYNC.DEFER_BLOCKING 0x0 ;  /* 0x0000000000007b1d */ /* 0x000fec0000010000 */
[----:B-1----:R1:W-:Y:S04]  /*3e670*/  STL.64 [R1+0xe0], R24 ;  /* 0x0000e01801007387 */ /* 0x0023e80000100a00 */
[----:B------:R-:W-:Y:S04]  /*3e680*/  STL.64 [R1+0xe8], R26 ;  /* 0x0000e81a01007387 */ /* 0x000fe80000100a00 */
[----:B-1----:R-:W3:Y:S04]  /*3e690*/  LDL.LU.64 R24, [R1+0x2210] ;  /* 0x0022100001187983 */ /* 0x002ee80000300a00 */
[----:B------:R1:W-:Y:S01]  /*3e6a0*/  STSM.16.M88.4 [R0], R4 ;  /* 0x0000000400007844 */ /* 0x0003e20000000200 */
[----:B------:R-:W-:Y:S01]  /*3e6b0*/  BAR.SYNC.DEFER_BLOCKING 0x0 ;  /* 0x0000000000007b1d */ /* 0x000fe20000010000 */
[----:B-1----:R-:W-:-:S02]  /*3e6c0*/  PRMT R7, R28, 0x5210, R13 ;  /* 0x000052101c077816 */ /* 0x002fc4000000000d */
[----:B------:R-:W-:Y:S02]  /*3e6d0*/  PRMT R15, R29, 0x5210, R15 ;  /* 0x000052101d0f7816 */ /* 0x000fe4000000000f */
[----:B--2---:R-:W-:Y:S02]  /*3e6e0*/  PRMT R5, R23, 0x5210, R12 ;  /* 0x0000521017057816 */ /* 0x004fe4000000000c */
[----:B------:R-:W2:Y:S01]  /*3e6f0*/  LDL.LU R23, [R1+0x1f0] ;  /* 0x0001f00001177983 */ /* 0x000ea20000300800 */
[----:B---3--:R-:W-:Y:S02]  /*3e700*/  PRMT R4, R25, 0x5210, R2 ;  /* 0x0000521019047816 */ /* 0x008fe40000000002 */
[----:B------:R-:W-:Y:S02]  /*3e710*/  PRMT R6, R24, 0x5210, R3 ;  /* 0x0000521018067816 */ /* 0x000fe40000000003 */
[----:B------:R-:W1:Y:S01]  /*3e720*/  LDS.128 R24, [R18] ;  /* 0x0000000012187984 */ /* 0x000e620000000c00 */
[----:B------:R-:W-:Y:S06]  /*3e730*/  BAR.SYNC.DEFER_BLOCKING 0x0 ;  /* 0x0000000000007b1d */ /* 0x000fec0000010000 */
[----:B------:R3:W-:Y:S02]  /*3e740*/  STSM.16.M88.4 [R0], R4 ;  /* 0x0000000400007844 */ /* 0x0007e40000000200 */
[----:B------:R-:W-:Y:S06]  /*3e750*/  BAR.SYNC.DEFER_BLOCKING 0x0 ;  /* 0x0000000000007b1d */ /* 0x000fec0000010000 */
[----:B-1----:R-:W-:Y:S04]  /*3e760*/  STL.64 [R1+0x90], R24 ;  /* 0x0000901801007387 */ /* 0x002fe80000100a00 */
[----:B------:R-:W-:Y:S01]  /*3e770*/  STL.64 [R1+0x98], R26 ;  /* 0x0000981a01007387 */ /* 0x000fe20000100a00 */
[----:B------:R-:W-:-:S03]  /*3e780*/  PRMT R12, R21, 0x5210, R9 ;  /* 0x00005210150c7816 */ /* 0x000fc60000000009 */
[----:B------:R-:W2:Y:S04]  /*3e790*/  LDL R29, [R1+0x14f8] ;  /* 0x0014f800011d7983 */ /* 0x000ea80000100800 */
[----:B------:R-:W2:Y:S01]  /*3e7a0*/  LDL R9, [R1+0x14fc] ;  /* 0x0014fc0001097983 */ /* 0x000ea20000100800 */
[----:B------:R-:W-:Y:S01]  /*3e7b0*/  IMAD R3, R20, UR30, RZ ;  /* 0x0000001e14037c24 */ /* 0x000fe2000f8e02ff */
[----:B------:R-:W1:Y:S01]  /*3e7c0*/  LDCU.64 UR30, c[0x0][0x398] ;  /* 0x00007300ff1e77ac */ /* 0x000e620008000a00 */
[----:B----4-:R-:W-:Y:S02]  /*3e7d0*/  PRMT R13, R22, 0x5210, R10 ;  /* 0x00005210160d7816 */ /* 0x010fe4000000000a */
[----:B------:R-:W-:Y:S01]  /*3e7e0*/  PRMT R14, R17, 0x5210, R14 ;  /* 0x00005210110e7816 */ /* 0x000fe2000000000e */
[----:B---3--:R-:W3:Y:S01]  /*3e7f0*/  LDC R4, c[0x0][0x3b4] ;  /* 0x0000ed00ff047b82 */ /* 0x008ee20000000800 */
[----:B------:R4:W1:Y:S07]  /*3e800*/  LDS.128 R24, [R18] ;  /* 0x0000000012187984 */ /* 0x00086e0000000c00 */
[----:B------:R-:W-:Y:S01]  /*3e810*/  BAR.SYNC.DEFER_BLOCKING 0x0 ;  /* 0x0000000000007b1d */ /* 0x000fe20000010000 */
[----:B------:R-:W-:-:S02]  /*3e820*/  IADD3 R8, P0, PT, R3, UR32, RZ ;  /* 0x0000002003087c10 */ /* 0x000fc4000ff1e0ff */
[----:B------:R-:W-:Y:S01]  /*3e830*/  ISETP.GE.AND P2, PT, R20, UR40, PT ;  /* 0x0000002814007c0c */ /* 0x000fe2000bf46270 */
[----:B------:R-:W-:-:S04]  /*3e840*/  IMAD R22, R16, UR34, RZ ;  /* 0x0000002210167c24 */ /* 0x000fc8000f8e02ff */
[----:B------:R-:W2:Y:S01]  /*3e850*/  LDC R6, c[0x0][0x3b4] ;  /* 0x0000ed00ff067b82 */ /* 0x000ea20000000800 */
[----:B0-----:R-:W-:-:S07]  /*3e860*/  IMAD R5, R11, 0x40, R3 ;  /* 0x000000400b057824 */ /* 0x001fce00078e0203 */
[----:B----4-:R-:W0:Y:S01]  /*3e870*/  LDC R18, c[0x0][0x3b4] ;  /* 0x0000ed00ff127b82 */ /* 0x010e220000000800 */
[----:B-1----:R1:W-:Y:S04]  /*3e880*/  STL.64 [R1+0xa0], R24 ;  /* 0x0000a01801007387 */ /* 0x0023e80000100a00 */
[----:B------:R4:W-:Y:S04]  /*3e890*/  STL.64 [R1+0xa8], R26 ;  /* 0x0000a81a01007387 */ /* 0x0009e80000100a00 */
[----:B------:R-:W2:Y:S04]  /*3e8a0*/  LDL R28, [R1+0x14bc] ;  /* 0x0014bc00011c7983 */ /* 0x000ea80000100800 */
[----:B------:R-:W2:Y:S04]  /*3e8b0*/  LDL R21, [R1+0x1438] ;  /* 0x0014380001157983 */ /* 0x000ea80000100800 */
[----:B------:R0:W-:Y:S01]  /*3e8c0*/  STSM.16.M88.4 [R0], R12 ;  /* 0x0000000c00007844 */ /* 0x0001e20000000200 */
[----:B------:R-:W-:Y:S01]  /*3e8d0*/  BAR.SYNC.DEFER_BLOCKING 0x0 ;  /* 0x0000000000007b1d */ /* 0x000fe20000010000 */
[----:B------:R-:W-:-:S02]  /*3e8e0*/  LEA.HI.X.SX32 R7, R3, UR33, 0x1, P0 ;  /* 0x0000002103077c11 */ /* 0x000fc400080f0eff */
[----:B------:R-:W-:-:S03]  /*3e8f0*/  ISETP.LT.AND P2, PT, R16, UR31, !P2 ;  /* 0x0000001f10007c0c */ /* 0x000fc6000d741270 */
[----:B------:R-:W0:Y:S01]  /*3e900*/  LDCU.64 UR34, c[0x0][0x398] ;  /* 0x00007300ff2277ac */ /* 0x000e220008000a00 */
[----:B-1----:R-:W2:Y:S04]  /*3e910*/  LDL R25, [R1+0x14d8] ;  /* 0x0014d80001197983 */ /* 0x002ea80000100800 */
[----:B----4-:R-:W4:Y:S01]  /*3e920*/  LDL.LU R27, [R1+0x80] ;  /* 0x00008000011b7983 */ /* 0x010f220000300800 */
[----:B------:R-:W1:Y:S01]  /*3e930*/  LDCU.64 UR32, c[0x0][0x398] ;  /* 0x00007300ff2077ac */ /* 0x000e620008000a00 */
[----:B------:R-:W-:Y:S02]  /*3e940*/  SHF.R.S32.HI R17, RZ, 0x1f, R22 ;  /* 0x0000001fff117819 */ /* 0x000fe40000011416 */
[----:B------:R-:W-:Y:S01]  /*3e950*/  IADD3 R2, P0, PT, R22, R8, RZ ;  /* 0x0000000816027210 */ /* 0x000fe20007f1e0ff */
[----:B------:R-:W-:Y:S01]  /*3e960*/  IMAD.MOV.U32 R20, RZ, RZ, R19 ;  /* 0x000000ffff147224 */ /* 0x000fe200078e0013 */
[----:B------:R-:W1:Y:S01]  /*3e970*/  LDCU UR31, c[0x0][0x3b8] ;  /* 0x00007700ff1f77ac */ /* 0x000e620008000800 */
[----:B------:R-:W1:Y:S08]  /*3e980*/  LDC R19, c[0x0][0x3b4] ;  /* 0x0000ed00ff137b82 */ /* 0x000e700000000800 */
[----:B0-----:R-:W0:Y:S01]  /*3e990*/  LDC R14, c[0x0][0x3b4] ;  /* 0x0000ed00ff0e7b82 */ /* 0x001e220000000800 */
[----:B------:R-:W-:Y:S01]  /*3e9a0*/  IMAD.X R3, R17, 0x1, R7, P0 ;  /* 0x0000000111037824 */ /* 0x000fe200000e0607 */
[----:B------:R-:W-:-:S02]  /*3e9b0*/  ISETP.GE.AND P0, PT, R16, UR41, PT ;  /* 0x0000002910007c0c */ /* 0x000fc4000bf06270 */
[----:B------:R-:W-:-:S04]  /*3e9c0*/  IADD3 R16, P3, PT, R5, UR36, RZ ;  /* 0x0000002405107c10 */ /* 0x000fc8000ff7e0ff */
[----:B------:R-:W0:Y:S01]  /*3e9d0*/  LDC R15, c[0x0][0x3b4] ;  /* 0x0000ed00ff0f7b82 */ /* 0x000e220000000800 */
[----:B------:R-:W0:Y:S01]  /*3e9e0*/  LDCU.64 UR40, c[0x0][0x398] ;  /* 0x00007300ff2877ac */ /* 0x000e220008000a00 */
[----:B------:R-:W-:Y:S01]  /*3e9f0*/  IADD3 R10, P4, PT, R22, R16, RZ ;  /* 0x00000010160a7210 */ /* 0x000fe20007f9e0ff */
[----:B------:R-:W-:Y:S01]  /*3ea00*/  IMAD.MOV.U32 R26, RZ, RZ, R20 ;  /* 0x000000ffff1a7224 */ /* 0x000fe200078e0014 */
[----:B--2---:R-:W-:-:S05]  /*3ea10*/  PRMT R0, R23, 0x7770, RZ ;  /* 0x0000777017007816 */ /* 0x004fca00000000ff */
[----:B------:R3:W-:Y:S02]  /*3ea20*/  @P2 STG.E.U8 desc[UR28][R2.64], R0 ;  /* 0x0000000002002986 */ /* 0x0007e4000c10111c */
[----:B---3--:R-:W-:Y:S01]  /*3ea30*/  IMAD R0, R4, 0x40, R5 ;  /* 0x0000004004007824 */ /* 0x008fe200078e0205 */
[----:B------:R-:W-:Y:S01]  /*3ea40*/  LEA.HI.X.SX32 R5, R5, UR37, 0x1, P3 ;  /* 0x0000002505057c11 */ /* 0x000fe200098f0eff */
[----:B------:R-:W2:Y:S03]  /*3ea50*/  LDCU.64 UR36, c[0x0][0x398] ;  /* 0x00007300ff2477ac */ /* 0x000ea60008000a00 */
[----:B------:R-:W-:-:S04]  /*3ea60*/  IADD3 R2, P3, PT, R0, UR38, RZ ;  /* 0x0000002600027c10 */ /* 0x000fc8000ff7e0ff */
[----:B------:R-:W-:Y:S01]  /*3ea70*/  LEA.HI.X.SX32 R3, R0, UR39, 0x1, P3 ;  /* 0x0000002700037c11 */ /* 0x000fe200098f0eff */
[----:B------:R-:W3:Y:S01]  /*3ea80*/  LDCU.64 UR38, c[0x0][0x398] ;  /* 0x00007300ff2677ac */ /* 0x000ee20008000a00 */
[----:B------:R-:W-:Y:S01]  /*3ea90*/  IMAD.X R11, R17, 0x1, R5, P4 ;  /* 0x00000001110b7824 */ /* 0x000fe200020e0605 */
[----:B------:R-:W-:Y:S02]  /*3eaa0*/  PRMT R4, R23, 0x7771, RZ ;  /* 0x0000777117047816 */ /* 0x000fe400000000ff */
[----:B------:R-:W-:Y:S01]  /*3eab0*/  IADD3 R12, P3, PT, R22, R2, RZ ;  /* 0x00000002160c7210 */ /* 0x000fe20007f7e0ff */
[----:B------:R-:W-:-:S04]  /*3eac0*/  IMAD R0, R6, 0x40, R0 ;  /* 0x0000004006007824 */ /* 0x000fc800078e0200 */
[----:B------:R-:W-:Y:S02]  /*3ead0*/  IMAD.X R13, R17, 0x1, R3, P3 ;  /* 0x00000001110d7824 */ /* 0x000fe400018e0603 */
[----:B0-----:R-:W-:Y:S01]  /*3eae0*/  IMAD R14, R14, 0x40, R0 ;  /* 0x000000400e0e7824 */ /* 0x001fe200078e0200 */
[----:B-1----:R-:W-:Y:S02]  /*3eaf0*/  ISETP.LT.AND P2, PT, R9, UR32, !P0 ;  /* 0x0000002009007c0c */ /* 0x002fe4000c741270 */
[----:B------:R-:W-:Y:S02]  /*3eb00*/  ISETP.LT.AND P5, PT, R29, UR34, !P0 ;  /* 0x000000221d007c0c */ /* 0x000fe4000c7a1270 */
[----:B------:R-:W-:Y:S01]  /*3eb10*/  IADD3 R9, P4, PT, R14, UR42, RZ ;  /* 0x0000002a0e097c10 */ /* 0x000fe2000ff9e0ff */
[----:B------:R-:W0:Y:S01]  /*3eb20*/  LDCU UR32, c[0x0][0x3b8] ;  /* 0x00007700ff2077ac */ /* 0x000e220008000800 */
[----:B------:R-:W1:Y:S07]  /*3eb30*/  LDCU UR34, c[0x0][0x3b8] ;  /* 0x00007700ff2277ac */ /* 0x000e6e0008000800 */
[----:B------:R0:W-:Y:S01]  /*3eb40*/  @P2 STG.E.U8 desc[UR28][R10.64], R4 ;  /* 0x000000040a002986 */ /* 0x0001e2000c10111c */
[----:B------:R-:W-:-:S04]  /*3eb50*/  IADD3 R6, P2, PT, R0, UR46, RZ ;  /* 0x0000002e00067c10 */ /* 0x000fc8000ff5e0ff */
[----:B------:R-:W-:Y:S01]  /*3eb60*/  LEA.HI.X.SX32 R0, R0, UR47, 0x1, P2 ;  /* 0x0000002f00007c11 */ /* 0x000fe200090f0eff */
[----:B------:R-:W1:Y:S01]  /*3eb70*/  LDCU.64 UR46, c[0x0][0x390] ;  /* 0x00007200ff2e77ac */ /* 0x000e620008000a00 */
[----:B0-----:R-:W-:-:S05]  /*3eb80*/  PRMT R4, R23, 0x7772, RZ ;  /* 0x0000777217047816 */ /* 0x001fca00000000ff */
[----:B------:R0:W-:Y:S01]  /*3eb90*/  @P5 STG.E.U8 desc[UR28][R12.64], R4 ;  /* 0x000000040c005986 */ /* 0x0001e2000c10111c */
[----:B------:R-:W-:-:S05]  /*3eba0*/  IADD3 R10, P5, PT, R22, R6, RZ ;  /* 0x00000006160a7210 */ /* 0x000fca0007fbe0ff */
[----:B------:R-:W-:Y:S01]  /*3ebb0*/  IMAD.X R11, R17, 0x1, R0, P5 ;  /* 0x00000001110b7824 */ /* 0x000fe200028e0600 */
[----:B0-----:R-:W-:Y:S02]  /*3ebc0*/  PRMT R13, R23, 0x7773, RZ ;  /* 0x00007773170d7816 */ /* 0x001fe400000000ff */
[----:B------:R-:W-:Y:S02]  /*3ebd0*/  LEA.HI.X.SX32 R4, R14, UR43, 0x1, P4 ;  /* 0x0000002b0e047c11 */ /* 0x000fe4000a0f0eff */
[----:B------:R-:W-:Y:S02]  /*3ebe0*/  IADD3 R12, P4, PT, R22, R9, RZ ;  /* 0x00000009160c7210 */ /* 0x000fe40007f9e0ff */
[----:B---3--:R-:W-:Y:S02]  /*3ebf0*/  ISETP.LT.AND P2, PT, R28, UR38, !P0 ;  /* 0x000000261c007c0c */ /* 0x008fe4000c741270 */
[----:B--2---:R-:W-:Y:S01]  /*3ec00*/  ISETP.LT.AND P3, PT, R25, UR36, !P0 ;  /* 0x0000002419007c0c */ /* 0x004fe2000c761270 */
[----:B------:R-:W-:Y:S01]  /*3ec10*/  IMAD R14, R19, 0x40, R14 ;  /* 0x00000040130e7824 */ /* 0x000fe200078e020e */
[----:B------:R-:W-:Y:S01]  /*3ec20*/  STL [R1+0x2208], R4 ;  /* 0x0022080401007387 */ /* 0x000fe20000100800 */
[----:B----4-:R-:W-:Y:S01]  /*3ec30*/  PRMT R24, R27, 0x7771, RZ ;  /* 0x000077711b187816 */ /* 0x010fe200000000ff */
[----:B------:R-:W0:Y:S01]  /*3ec40*/  LDCU.64 UR42, c[0x0][0x398] ;  /* 0x00007300ff2a77ac */ /* 0x000e220008000a00 */
[----:B------:R-:W-:Y:S01]  /*3ec50*/  IMAD R15, R15, 0x40, R14 ;  /* 0x000000400f0f7824 */ /* 0x000fe200078e020e */
[----:B------:R-:W-:Y:S01]  /*3ec60*/  PRMT R23, R27, 0x7772, RZ ;  /* 0x000077721b177816 */ /* 0x000fe200000000ff */
[----:B------:R-:W2:Y:S01]  /*3ec70*/  LDCU UR36, c[0x0][0x3b8] ;  /* 0x00007700ff2477ac */ /* 0x000ea20008000800 */
[----:B------:R-:W3:Y:S05]  /*3ec80*/  LDCU UR38, c[0x0][0x3b8] ;  /* 0x00007700ff2677ac */ /* 0x000eea0008000800 */
[----:B------:R4:W-:Y:S02]  /*3ec90*/  @P3 STG.E.U8 desc[UR28][R10.64], R13 ;  /* 0x0000000d0a003986 */ /* 0x0009e4000c10111c */
[----:B----4-:R-:W-:Y:S01]  /*3eca0*/  IMAD.X R13, R17, 0x1, R4, P4 ;  /* 0x00000001110d7824 */ /* 0x010fe200020e0604 */
[----:B------:R-:W-:Y:S01]  /*3ecb0*/  PRMT R11, R27, 0x7770, RZ ;  /* 0x000077701b0b7816 */ /* 0x000fe200000000ff */
[----:B------:R-:W0:Y:S01]  /*3ecc0*/  LDL R4, [R1+0x13ec] ;  /* 0x0013ec0001047983 */ /* 0x000e220000100800 */
[----:B------:R-:W-:-:S03]  /*3ecd0*/  IADD3 R10, P3, PT, R14, UR44, RZ ;  /* 0x0000002c0e0a7c10 */ /* 0x000fc6000ff7e0ff */
[----:B------:R4:W-:Y:S01]  /*3ece0*/  @P2 STG.E.U8 desc[UR28][R12.64], R11 ;  /* 0x0000000b0c002986 */ /* 0x0009e2000c10111c */
[----:B------:R-:W-:Y:S02]  /*3ecf0*/  LEA.HI.X.SX32 R14, R14, UR45, 0x1, P3 ;  /* 0x0000002d0e0e7c11 */ /* 0x000fe400098f0eff */
[----:B------:R-:W-:Y:S01]  /*3ed00*/  IADD3 R20, P5, PT, R22, R10, RZ ;  /* 0x0000000a16147210 */ /* 0x000fe20007fbe0ff */
[----:B------:R2:W-:Y:S01]  /*3ed10*/  STL [R1+0x2204], R10 ;  /* 0x0022040a01007387 */ /* 0x0005e20000100800 */
[----:B------:R-:W-:Y:S01]  /*3ed20*/  ISETP.LT.AND P3, PT, R21, UR40, !P0 ;  /* 0x0000002815007c0c */ /* 0x000fe2000c761270 */
[----:B------:R-:W0:Y:S01]  /*3ed30*/  LDCU.64 UR44, c[0x0][0x398] ;  /* 0x00007300ff2c77ac */ /* 0x000e220008000a00 */
[----:B------:R-:W0:Y:S01]  /*3ed40*/  LDCU UR40, c[0x0][0x3b8] ;  /* 0x00007700ff2877ac */ /* 0x000e220008000800 */
[----:B----4-:R-:W-:Y:S01]  /*3ed50*/  IMAD R12, R18, 0x40, R15 ;  /* 0x00000040120c7824 */ /* 0x010fe200078e020f */
[----:B-1----:R-:W-:Y:S01]  /*3ed60*/  IADD3 R11, P2, PT, R15, UR46, RZ ;  /* 0x0000002e0f0b7c10 */ /* 0x002fe2000ff5e0ff */
[----:B--2---:R-:W2:Y:S03]  /*3ed70*/  LDL R10, [R1+0x13bc] ;  /* 0x0013bc00010a7983 */ /* 0x004ea60000100800 */
[----:B------:R-:W-:-:S02]  /*3ed80*/  IADD3 R13, P4, PT, R12, UR50, RZ ;  /* 0x000000320c0d7c10 */ /* 0x000fc4000ff9e0ff */
[----:B------:R-:W-:Y:S01]  /*3ed90*/  LEA.HI.X.SX32 R15, R15, UR47, 0x1, P2 ;  /* 0x0000002f0f0f7c11 */ /* 0x000fe200090f0eff */
[C---:B------:R-:W-:Y:S01]  /*3eda0*/  IMAD.X R21, R17.reuse, 0x1, R14, P5 ;  /* 0x0000000111157824 */ /* 0x040fe200028e060e */
[----:B------:R1:W-:Y:S01]  /*3edb0*/  STL [R1+0x2200], R14 ;  /* 0x0022000e01007387 */ /* 0x0003e20000100800 */
[----:B------:R-:W-:Y:S02]  /*3edc0*/  LEA.HI.X.SX32 R12, R12, UR51, 0x1, P4 ;  /* 0x000000330c0c7c11 */ /* 0x000fe4000a0f0eff */
[C---:B------:R-:W-:Y:S01]  /*3edd0*/  IADD3 R18, P4, PT, R22.reuse, R11, RZ ;  /* 0x0000000b16127210 */ /* 0x040fe20007f9e0ff */
[----:B------:R-:W4:Y:S01]  /*3ede0*/  LDCU.64 UR50, c[0x0][0x398] ;  /* 0x00007300ff3277ac */ /* 0x000f220008000a00 */
[----:B------:R-:W0:Y:S03]  /*3edf0*/  LDCU.64 UR46, c[0x0][0x398] ;  /* 0x00007300ff2e77ac */ /* 0x000e260008000a00 */
[----:B------:R-:W-:Y:S01]  /*3ee00*/  IMAD.X R19, R17, 0x1, R15, P4 ;  /* 0x0000000111137824 */ /* 0x000fe200020e060f */
[----:B-1----:R-:W3:Y:S04]  /*3ee10*/  LDL.LU R14, [R1+0x140] ;  /* 0x00014000010e7983 */ /* 0x002ee80000300800 */
[----:B------:R1:W-:Y:S04]  /*3ee20*/  STL [R1+0x21fc], R15 ;  /* 0x0021fc0f01007387 */ /* 0x0003e80000100800 */
[----:B------:R4:W-:Y:S04]  /*3ee30*/  @P3 STG.E.U8 desc[UR28][R20.64], R24 ;  /* 0x0000001814003986 */ /* 0x0009e8000c10111c */
[----:B-1----:R-:W3:Y:S04]  /*3ee40*/  LDL R15, [R1+0xc04] ;  /* 0x000c0400010f7983 */ /* 0x002ee80000100800 */
[----:B----4-:R-:W4:Y:S01]  /*3ee50*/  LDL R21, [R1+0x14fc] ;  /* 0x0014fc0001157983 */ /* 0x010f220000100800 */
[----:B------:R-:W-:Y:S01]  /*3ee60*/  VIADD R24, R22, UR52 ;  /* 0x0000003416187c36 */ /* 0x000fe20008000000 */
[----:B------:R-:W-:Y:S01]  /*3ee70*/  ISETP.LT.AND P3, PT, R28, UR30, !P1 ;  /* 0x0000001e1c007c0c */ /* 0x000fe2000cf61270 */
[----:B------:R-:W-:Y:S01]  /*3ee80*/  IMAD.MOV.U32 R28, RZ, RZ, R26 ;  /* 0x000000ffff1c7224 */ /* 0x000fe200078e001a */
[----:B------:R-:W1:Y:S01]  /*3ee90*/  LDCU.64 UR52, c[0x0][0x398] ;  /* 0x00007300ff3477ac */ /* 0x000e620008000a00 */
[----:B0-----:R-:W-:-:S02]  /*3eea0*/  ISETP.LT.AND P2, PT, R4, UR42, !P0 ;  /* 0x0000002a04007c0c */ /* 0x001fc4000c741270 */
[----:B------:R-:W-:Y:S02]  /*3eeb0*/  SHF.R.S32.HI R26, RZ, 0x1f, R24 ;  /* 0x0000001fff1a7819 */ /* 0x000fe40000011418 */
[----:B------:R-:W-:Y:S02]  /*3eec0*/  IADD3 R20, P6, PT, R24, R16, RZ ;  /* 0x0000001018147210 */ /* 0x000fe40007fde0ff */
[----:B------:R-:W-:Y:S01]  /*3eed0*/  ISETP.LT.AND P4, PT, R25, UR46, !P1 ;  /* 0x0000002e19007c0c */ /* 0x000fe2000cf81270 */
[----:B------:R-:W0:Y:S01]  /*3eee0*/  LDCU UR46, c[0x0][0x3b8] ;  /* 0x00007700ff2e77ac */ /* 0x000e220008000800 */
[----:B------:R-:W0:Y:S01]  /*3eef0*/  LDCU UR30, c[0x0][0x3b8] ;  /* 0x00007700ff1e77ac */ /* 0x000e220008000800 */
[----:B------:R-:W0:Y:S04]  /*3ef00*/  LDCU UR42, c[0x0][0x3b8] ;  /* 0x00007700ff2a77ac */ /* 0x000e280008000800 */
[----:B------:R1:W-:Y:S01]  /*3ef10*/  @P2 STG.E.U8 desc[UR28][R18.64], R23 ;  /* 0x0000001712002986 */ /* 0x0003e2000c10111c */
[----:B--2---:R-:W-:Y:S01]  /*3ef20*/  ISETP.LT.AND P0, PT, R10, UR44, !P0 ;  /* 0x0000002c0a007c0c */ /* 0x004fe2000c701270 */
[----:B------:R-:W2:Y:S01]  /*3ef30*/  LDCU UR44, c[0x0][0x3b8] ;  /* 0x00007700ff2c77ac */ /* 0x000ea20008000800 */
[----:B-1----:R-:W-:-:S05]  /*3ef40*/  IADD3 R18, P5, PT, R22, R13, RZ ;  /* 0x0000000d16127210 */ /* 0x002fca0007fbe0ff */
[----:B------:R-:W-:Y:S01]  /*3ef50*/  IMAD.X R19, R17, 0x1, R12, P5 ;  /* 0x0000000111137824 */ /* 0x000fe200028e060c */
[----:B------:R-:W-:Y:S02]  /*3ef60*/  PRMT R17, R27, 0x7773, RZ ;  /* 0x000077731b117816 */ /* 0x000fe400000000ff */
[----:B------:R-:W-:Y:S01]  /*3ef70*/  IADD3 R22, P5, PT, R24, R8, RZ ;  /* 0x0000000818167210 */ /* 0x000fe20007fbe0ff */
[----:B------:R-:W2:Y:S04]  /*3ef80*/  LDL.LU R27, [R1+0x1b0] ;  /* 0x0001b000011b7983 */ /* 0x000ea80000300800 */
[----:B------:R1:W-:Y:S01]  /*3ef90*/  @P0 STG.E.U8 desc[UR28][R18.64], R17 ;  /* 0x0000001112000986 */ /* 0x0003e2000c10111c */
[----:B------:R-:W-:Y:S01]  /*3efa0*/  IMAD.X R23, R26, 0x1, R7, P5 ;  /* 0x000000011a177824 */ /* 0x000fe200028e0607 */
[----:B---3--:R-:W-:-:S02]  /*3efb0*/  ISETP.LT.AND P2, PT, R15, UR48, !P1 ;  /* 0x000000300f007c0c */ /* 0x008fc4000cf41270 */
[----:B----4-:R-:W-:Y:S02]  /*3efc0*/  ISETP.LT.AND P0, PT, R21, UR50, !P1 ;  /* 0x0000003215007c0c */ /* 0x010fe4000cf01270 */
[----:B-1----:R-:W-:Y:S01]  /*3efd0*/  PRMT R17, R14, 0x7770, RZ ;  /* 0x000077700e117816 */ /* 0x002fe200000000ff */
[----:B------:R-:W-:Y:S01]  /*3efe0*/  IMAD.X R21, R26, 0x1, R5, P6 ;  /* 0x000000011a157824 */ /* 0x000fe200030e0605 */
[----:B------:R-:W-:Y:S01]  /*3eff0*/  ISETP.LT.AND P5, PT, R29, UR52, !P1 ;  /* 0x000000341d007c0c */ /* 0x000fe2000cfa1270 */
[----:B------:R-:W1:Y:S01]  /*3f000*/  LDCU UR48, c[0x0][0x3b8] ;  /* 0x00007700ff3077ac */ /* 0x000e620008000800 */
[----:B------:R-:W3:Y:S05]  /*3f010*/  LDCU UR50, c[0x0][0x3b8] ;  /* 0x00007700ff3277ac */ /* 0x000eea0008000800 */
[----:B------:R4:W-:Y:S01]  /*3f020*/  @P2 STG.E.U8 desc[UR28][R22.64], R17 ;  /* 0x0000001116002986 */ /* 0x0009e2000c10111c */
[----:B------:R-:W-:Y:S01]  /*3f030*/  ISETP.LT.AND P6, PT, R4, UR5, !P1 ;  /* 0x0000000504007c0c */ /* 0x000fe2000cfc1270 */
[----:B------:R-:W0:Y:S01]  /*3f040*/  LDCU UR52, c[0x0][0x3b8] ;  /* 0x00007700ff3477ac */ /* 0x000e220008000800 */
[----:B----4-:R-:W-:Y:S01]  /*3f050*/  PRMT R22, R14, 0x7771, RZ ;  /* 0x000077710e167816 */ /* 0x010fe200000000ff */
[----:B------:R-:W4:Y:S01]  /*3f060*/  LDL R23, [R1+0xc08] ;  /* 0x000c080001177983 */ /* 0x000f220000100800 */
[----:B------:R-:W-:-:S02]  /*3f070*/  IADD3 R18, P2, PT, R24, R2, RZ ;  /* 0x0000000218127210 */ /* 0x000fc40007f5e0ff */
[----:B------:R-:W-:Y:S01]  /*3f080*/  PRMT R17, R14, 0x7772, RZ ;  /* 0x000077720e117816 */ /* 0x000fe200000000ff */
[----:B------:R-:W0:Y:S01]  /*3f090*/  LDCU UR5, c[0x0][0x3b8] ;  /* 0x00007700ff0577ac */ /* 0x000e220008000800 */
[----:B------:R1:W-:Y:S04]  /*3f0a0*/  @P0 STG.E.U8 desc[UR28][R20.64], R22 ;  /* 0x0000001614000986 */ /* 0x0003e8000c10111c */
[----:B-1----:R-:W2:Y:S04]  /*3f0b0*/  LDL R21, [R1+0x1438] ;  /* 0x0014380001157983 */ /* 0x002ea80000100800 */
[----:B------:R-:W3:Y:S01]  /*3f0c0*/  LDL.LU R4, [R1+0x2208] ;  /* 0x0022080001047983 */ /* 0x000ee20000300800 */
[----:B------:R-:W-:-:S05]  /*3f0d0*/  IMAD.X R19, R26, 0x1, R3, P2 ;  /* 0x000000011a137824 */ /* 0x000fca00010e0603 */
[----:B------:R1:W-:Y:S02]  /*3f0e0*/  @P5 STG.E.U8 desc[UR28][R18.64], R17 ;  /* 0x0000001112005986 */ /* 0x0003e4000c10111c */
[----:B-1----:R-:W-:-:S05]  /*3f0f0*/  IADD3 R18, P5, PT, R24, R6, RZ ;  /* 0x0000000618127210 */ /* 0x002fca0007fbe0ff */
[----:B------:R-:W-:Y:S01]  /*3f100*/  IMAD.X R19, R26, 0x1, R0, P5 ;  /* 0x000000011a137824 */ /* 0x000fe200028e0600 */
[----:B------:R-:W-:Y:S01]  /*3f110*/  IADD3 R20, P5, PT, R24, R9, RZ ;  /* 0x0000000918147210 */ /* 0x000fe20007fbe0ff */
[----:B----4-:R-:W-:-:S05]  /*3f120*/  VIADD R17, R23, 0x2 ;  /* 0x0000000217117836 */ /* 0x010fca0000000000 */
[----:B------:R-:W-:Y:S02]  /*3f130*/  ISETP.GE.AND P0, PT, R17, UR7, PT ;  /* 0x0000000711007c0c */ /* 0x000fe4000bf06270 */
[----:B------:R-:W-:Y:S02]  /*3f140*/  PRMT R17, R14, 0x7773, RZ ;  /* 0x000077730e117816 */ /* 0x000fe400000000ff */
[----:B--2---:R-:W-:Y:S02]  /*3f150*/  ISETP.LT.AND P2, PT, R21, UR4, !P1 ;  /* 0x0000000415007c0c */ /* 0x004fe4000cf41270 */
[----:B------:R-:W-:Y:S01]  /*3f160*/  ISETP.LT.AND P1, PT, R10, UR6, !P1 ;  /* 0x000000060a007c0c */ /* 0x000fe2000cf21270 */
[----:B---3--:R-:W-:Y:S01]  /*3f170*/  IMAD.X R21, R26, 0x1, R4, P5 ;  /* 0x000000011a157824 */ /* 0x008fe200028e0604 */
[----:B------:R-:W2:Y:S04]  /*3f180*/  LDL.LU R10, [R1+0x2204] ;  /* 0x00220400010a7983 */ /* 0x000ea80000300800 */
[----:B------:R-:W3:Y:S04]  /*3f190*/  LDL.LU R14, [R1+0x2200] ;  /* 0x00220000010e7983 */ /* 0x000ee80000300800 */
[----:B------:R1:W-:Y:S04]  /*3f1a0*/  STL [R1+0x21f8], R4 ;  /* 0x0021f80401007387 */ /* 0x0003e80000100800 */
[----:B------:R4:W-:Y:S01]  /*3f1b0*/  @P4 STG.E.U8 desc[UR28][R18.64], R17 ;  /* 0x0000001112004986 */ /* 0x0009e2000c10111c */
[----:B------:R-:W-:-:S02]  /*3f1c0*/  ISETP.LT.AND P4, PT, R15, UR8, !P0 ;  /* 0x000000080f007c0c */ /* 0x000fc4000c781270 */
[C---:B------:R-:W-:Y:S01]  /*3f1d0*/  PRMT R23, R27.reuse, 0x7770, RZ ;  /* 0x000077701b177816 */ /* 0x040fe200000000ff */
[----:B------:R-:W-:Y:S01]  /*3f1e0*/  VIADD R22, R24, UR44 ;  /* 0x0000002c18167c36 */ /* 0x000fe20008000000 */
[----:B------:R-:W0:Y:S01]  /*3f1f0*/  LDCU UR4, c[0x0][0x3b8] ;  /* 0x00007700ff0477ac */ /* 0x000e220008000800 */
[----:B------:R-:W0:Y:S01]  /*3f200*/  LDCU UR6, c[0x0][0x3b8] ;  /* 0x00007700ff0677ac */ /* 0x000e220008000800 */
[----:B------:R-:W0:Y:S01]  /*3f210*/  LDCU UR44, c[0x0][0x3b8] ;  /* 0x00007700ff2c77ac */ /* 0x000e220008000800 */
[----:B------:R-:W0:Y:S01]  /*3f220*/  LDCU UR7, c[0x0][0x3b8] ;  /* 0x00007700ff0777ac */ /* 0x000e220008000800 */
[----:B-1----:R-:W3:Y:S04]  /*3f230*/  LDL R4, [R1+0x14fc] ;  /* 0x0014fc0001047983 */ /* 0x002ee80000100800 */
[----:B------:R-:W3:Y:S01]  /*3f240*/  LDL.LU R15, [R1+0x21fc] ;  /* 0x0021fc00010f7983 */ /* 0x000ee20000300800 */
[----:B----4-:R-:W-:-:S03]  /*3f250*/  PRMT R17, R27, 0x7771, RZ ;  /* 0x000077711b117816 */ /* 0x010fc600000000ff */
[----:B------:R1:W-:Y:S01]  /*3f260*/  @P3 STG.E.U8 desc[UR28][R20.64], R23 ;  /* 0x0000001714003986 */ /* 0x0003e2000c10111c */
[----:B------:R-:W4:Y:S01]  /*3f270*/  LDCU UR8, c[0x0][0x3b8] ;  /* 0x00007700ff0877ac */ /* 0x000f220008000800 */
[C---:B-1----:R-:W-:Y:S02]  /*3f280*/  IADD3 R20, P3, PT, R24.reuse, R11, RZ ;  /* 0x0000000b18147210 */ /* 0x042fe40007f7e0ff */
[----:B--2---:R-:W-:-:S05]  /*3f290*/  IADD3 R18, P5, PT, R24, R10, RZ ;  /* 0x0000000a18127210 */ /* 0x004fca0007fbe0ff */
[----:B---3--:R-:W-:-:S05]  /*3f2a0*/  IMAD.X R19, R26, 0x1, R14, P5 ;  /* 0x000000011a137824 */ /* 0x008fca00028e060e */
[----:B------:R0:W-:Y:S01]  /*3f2b0*/  @P2 STG.E.U8 desc[UR28][R18.64], R17 ;  /* 0x0000001112002986 */ /* 0x0001e2000c10111c */
[----:B------:R-:W-:Y:S01]  /*3f2c0*/  IMAD.X R21, R26, 0x1, R15, P3 ;  /* 0x000000011a157824 */ /* 0x000fe200018e060f */
[----:B------:R-:W-:Y:S02]  /*3f2d0*/  ISETP.LT.AND P3, PT, R25, UR11, !P0 ;  /* 0x0000000b19007c0c */ /* 0x000fe4000c761270 */
[----:B------:R-:W-:Y:S01]  /*3f2e0*/  ISETP.LT.AND P5, PT, R4, UR9, !P0 ;  /* 0x0000000904007c0c */ /* 0x000fe2000c7a1270 */
[----:B0-----:R-:W-:Y:S01]  /*3f2f0*/  VIADD R19, R22, UR46 ;  /* 0x0000002e16137c36 */ /* 0x001fe20008000000 */
[----:B------:R-:W-:Y:S01]  /*3f300*/  PRMT R23, R27, 0x7772, RZ ;  /* 0x000077721b177816 */ /* 0x000fe200000000ff */
[----:B------:R-:W0:Y:S01]  /*3f310*/  LDCU UR46, c[0x0][0x39c] ;  /* 0x00007380ff2e77ac */ /* 0x000e220008000800 */
[----:B------:R-:W-:Y:S01]  /*3f320*/  ISETP.LT.AND P2, PT, R29, UR10, !P0 ;  /* 0x0000000a1d007c0c */ /* 0x000fe2000c741270 */
[----:B------:R-:W-:Y:S01]  /*3f330*/  VIADD R25, R19, UR48 ;  /* 0x0000003013197c36 */ /* 0x000fe20008000000 */
[----:B------:R-:W1:Y:S01]  /*3f340*/  LDCU UR48, c[0x0][0x39c] ;  /* 0x00007380ff3077ac */ /* 0x000e620008000800 */
[----:B------:R-:W-:Y:S01]  /*3f350*/  @P6 STG.E.U8 desc[UR28][R20.64], R23 ;  /* 0x0000001714006986 */ /* 0x000fe2000c10111c */
[----:B------:R-:W2:Y:S01]  /*3f360*/  LDCU UR9, c[0x0][0x3b8] ;  /* 0x00007700ff0977ac */ /* 0x000ea20008000800 */
[----:B------:R-:W-:-:S02]  /*3f370*/  VIADD R4, R25, UR50 ;  /* 0x0000003219047c36 */ /* 0x000fc40008000000 */
[----:B------:R-:W-:Y:S01]  /*3f380*/  STL [R1+0x21e8], R25 ;  /* 0x0021e81901007387 */ /* 0x000fe20000100800 */
[----:B------:R-:W3:Y:S01]  /*3f390*/  LDCU UR50, c[0x0][0x39c] ;  /* 0x00007380ff3277ac */ /* 0x000ee20008000800 */
[----:B------:R-:W0:Y:S01]  /*3f3a0*/  LDCU UR10, c[0x0][0x3b8] ;  /* 0x00007700ff0a77ac */ /* 0x000e220008000800 */
[----:B------:R-:W0:Y:S01]  /*3f3b0*/  LDCU UR11, c[0x0][0x3b8] ;  /* 0x00007700ff0b77ac */ /* 0x000e220008000800 */
[----:B------:R1:W-:Y:S02]  /*3f3c0*/  STL [R1+0x18], R4 ;  /* 0x0000180401007387 */ /* 0x0003e40000100800 */
[----:B-1----:R-:W-:Y:S01]  /*3f3d0*/  VIADD R4, R4, UR52 ;  /* 0x0000003404047c36 */ /* 0x002fe20008000000 */
[----:B------:R-:W-:Y:S02]  /*3f3e0*/  IADD3 R20, P6, PT, R24, R13, RZ ;  /* 0x0000000d18147210 */ /* 0x000fe40007fde0ff */
[----:B------:R-:W-:Y:S01]  /*3f3f0*/  PRMT R23, R27, 0x7773, RZ ;  /* 0x000077731b177816 */ /* 0x000fe200000000ff */
[----:B------:R-:W1:Y:S01]  /*3f400*/  LDCU UR52, c[0x0][0x39c] ;  /* 0x00007380ff3477ac */ /* 0x000e620008000800 */
[----:B------:R0:W-:Y:S02]  /*3f410*/  STL [R1+0x14], R4 ;  /* 0x0000140401007387 */ /* 0x0001e40000100800 */
[----:B0-----:R-:W-:-:S02]  /*3f420*/  VIADD R4, R4, UR77 ;  /* 0x0000004d04047c36 */ /* 0x001fc40008000000 */
[----:B------:R-:W-:Y:S01]  /*3f430*/  IMAD.X R21, R26, 0x1, R12, P6 ;  /* 0x000000011a157824 */ /* 0x000fe200030e060c */
[----:B------:R-:W0:Y:S02]  /*3f440*/  LDCU UR77, c[0x0][0x39c] ;  /* 0x00007380ff4d77ac */ /* 0x000e240008000800 */
[----:B------:R1:W-:Y:S02]  /*3f450*/  STL [R1+0x10], R4 ;  /* 0x0000100401007387 */ /* 0x0003e40000100800 */
[----:B-1----:R-:W-:Y:S02]  /*3f460*/  VIADD R4, R4, UR76 ;  /* 0x0000004c04047c36 */ /* 0x002fe40008000000 */
[----:B------:R-:W-:Y:S01]  /*3f470*/  @P1 STG.E.U8 desc[UR28][R20.64], R23 ;  /* 0x0000001714001986 */ /* 0x000fe2000c10111c */
[----:B------:R-:W-:Y:S01]  /*3f480*/  IADD3 R26, P6, PT, R22, R8, RZ ;  /* 0x00000008161a7210 */ /* 0x000fe20007fde0ff */
[----:B------:R-:W1:Y:S02]  /*3f490*/  LDCU UR76, c[0x0][0x39c] ;  /* 0x00007380ff4c77ac */ /* 0x000e640008000800 */
[----:B------:R0:W-:Y:S02]  /*3f4a0*/  STL [R1+0xc], R4 ;  /* 0x00000c0401007387 */ /* 0x0001e40000100800 */
[----:B0-----:R-:W-:Y:S01]  /*3f4b0*/  VIADD R4, R4, UR75 ;  /* 0x0000004b04047c36 */ /* 0x001fe20008000000 */
[----:B------:R-:W-:Y:S01]  /*3f4c0*/  SHF.R.S32.HI R21, RZ, 0x1f, R22 ;  /* 0x0000001fff157819 */ /* 0x000fe20000011416 */
[----:B------:R-:W0:Y:S03]  /*3f4d0*/  LDCU UR75, c[0x0][0x39c] ;  /* 0x00007380ff4b77ac */ /* 0x000e260008000800 */
[----:B------:R1:W-:Y:S02]  /*3f4e0*/  STL [R1+0x8], R4 ;  /* 0x0000080401007387 */ /* 0x0003e40000100800 */
[----:B-1----:R-:W-:-:S02]  /*3f4f0*/  VIADD R4, R4, UR74 ;  /* 0x0000004a04047c36 */ /* 0x002fc40008000000 */
[----:B------:R-:W-:Y:S01]  /*3f500*/  IMAD.X R27, R21, 0x1, R7, P6 ;  /* 0x00000001151b7824 */ /* 0x000fe200030e0607 */
[----:B------:R-:W1:Y:S01]  /*3f510*/  LDCU UR74, c[0x0][0x39c] ;  /* 0x00007380ff4a77ac */ /* 0x000e620008000800 */
[----:B------:R-:W-:Y:S01]  /*3f520*/  VIADD R17, R4, UR73 ;  /* 0x0000004904117c36 */ /* 0x000fe20008000000 */
[----:B------:R0:W-:Y:S01]  /*3f530*/  STL [R1+0x4], R4 ;  /* 0x0000040401007387 */ /* 0x0001e20000100800 */
[----:B------:R-:W1:Y:S03]  /*3f540*/  LDCU UR73, c[0x0][0x39c] ;  /* 0x00007380ff4977ac */ /* 0x000e660008000800 */
[----:B0-----:R-:W2:Y:S04]  /*3f550*/  LDL.LU R4, [R1+0x1f4] ;  /* 0x0001f40001047983 */ /* 0x001ea80000300800 */
[----:B------:R0:W-:Y:S02]  /*3f560*/  STL [R1], R17 ;  /* 0x0000001101007387 */ /* 0x0001e40000100800 */
[----:B0-----:R-:W-:Y:S01]  /*3f570*/  VIADD R17, R17, UR72 ;  /* 0x0000004811117c36 */ /* 0x001fe20008000000 */
[----:B------:R-:W0:Y:S03]  /*3f580*/  LDCU UR72, c[0x0][0x39c] ;  /* 0x00007380ff4877ac */ /* 0x000e260008000800 */
[----:B------:R-:W-:Y:S01]  /*3f590*/  VIADD R18, R17, UR71 ;  /* 0x0000004711127c36 */ /* 0x000fe20008000000 */
[----:B------:R-:W-:Y:S01]  /*3f5a0*/  STL [R1+0x2048], R17 ;  /* 0x0020481101007387 */ /* 0x000fe20000100800 */
[----:B------:R-:W0:Y:S02]  /*3f5b0*/  LDCU UR71, c[0x0][0x39c] ;  /* 0x00007380ff4777ac */ /* 0x000e240008000800 */
[----:B------:R-:W-:Y:S01]  /*3f5c0*/  VIADD R25, R18, UR70 ;  /* 0x0000004612197c36 */ /* 0x000fe20008000000 */
[----:B------:R1:W-:Y:S01]  /*3f5d0*/  STL [R1+0x20c0], R18 ;  /* 0x0020c01201007387 */ /* 0x0003e20000100800 */
[----:B------:R-:W0:Y:S03]  /*3f5e0*/  LDCU UR70, c[0x0][0x39c] ;  /* 0x00007380ff4677ac */ /* 0x000e260008000800 */
[----:B-1----:R-:W2:Y:S01]  /*3f5f0*/  LDL R18, [R1+0xc08] ;  /* 0x000c080001127983 */ /* 0x002ea20000100800 */
[----:B------:R-:W-:-:S03]  /*3f600*/  VIADD R17, R25, UR69 ;  /* 0x0000004519117c36 */ /* 0x000fc60008000000 */
[----:B------:R-:W-:Y:S01]  /*3f610*/  STL [R1+0x1c], R25 ;  /* 0x00001c1901007387 */ /* 0x000fe20000100800 */
[----:B------:R-:W1:Y:S03]  /*3f620*/  LDCU UR69, c[0x0][0x39c] ;  /* 0x00007380ff4577ac */ /* 0x000e660008000800 */
[----:B------:R0:W-:Y:S04]  /*3f630*/  STL [R1+0x20], R17 ;  /* 0x0000201101007387 */ /* 0x0001e80000100800 */
[----:B------:R1:W-:Y:S01]  /*3f640*/  STL.64 [R1+0x21f0], R12 ;  /* 0x0021f00c01007387 */ /* 0x0003e20000100a00 */
[----:B0-----:R-:W-:Y:S01]  /*3f650*/  VIADD R17, R17, UR68 ;  /* 0x0000004411117c36 */ /* 0x001fe20008000000 */
[----:B------:R-:W0:Y:S03]  /*3f660*/  LDCU UR68, c[0x0][0x39c] ;  /* 0x00007380ff4477ac */ /* 0x000e260008000800 */
[----:B-1----:R-:W-:Y:S01]  /*3f670*/  VIADD R12, R17, UR67 ;  /* 0x00000043110c7c36 */ /* 0x002fe20008000000 */
[----:B------:R-:W-:Y:S01]  /*3f680*/  STL [R1+0x24], R17 ;  /* 0x0000241101007387 */ /* 0x000fe20000100800 */
[----:B------:R-:W1:Y:S03]  /*3f690*/  LDCU UR67, c[0x0][0x39c] ;  /* 0x00007380ff4377ac */ /* 0x000e660008000800 */
[----:B------:R0:W-:Y:S02]  /*3f6a0*/  STL [R1+0x28], R12 ;  /* 0x0000280c01007387 */ /* 0x0001e40000100800 */
[----:B0-----:R-:W-:Y:S01]  /*3f6b0*/  VIADD R12, R12, UR66 ;  /* 0x000000420c0c7c36 */ /* 0x001fe20008000000 */
[----:B------:R-:W0:Y:S04]  /*3f6c0*/  LDCU UR66, c[0x0][0x39c] ;  /* 0x00007380ff4277ac */ /* 0x000e280008000800 */
[----:B------:R1:W-:Y:S02]  /*3f6d0*/  STL [R1+0x38], R12 ;  /* 0x0000380c01007387 */ /* 0x0003e40000100800 */
[----:B-1----:R-:W-:Y:S01]  /*3f6e0*/  VIADD R12, R12, UR65 ;  /* 0x000000410c0c7c36 */ /* 0x002fe20008000000 */
[----:B------:R-:W1:Y:S03]  /*3f6f0*/  LDCU UR65, c[0x0][0x39c] ;  /* 0x00007380ff4177ac */ /* 0x000e660008000800 */
[----:B------:R-:W-:Y:S01]  /*3f700*/  VIADD R17, R12, UR64 ;  /* 0x000000400c117c36 */ /* 0x000fe20008000000 */
[----:B------:R0:W-:Y:S04]  /*3f710*/  STL [R1+0x3c], R12 ;  /* 0x00003c0c01007387 */ /* 0x0001e80000100800 */
[----:B------:R-:W4:Y:S01]  /*3f720*/  LDL R13, [R1+0x14bc] ;  /* 0x0014bc00010d7983 */ /* 0x000f220000100800 */
[----:B------:R-:W1:Y:S03]  /*3f730*/  LDCU UR64, c[0x0][0x39c] ;  /* 0x00007380ff4077ac */ /* 0x000e660008000800 */
[----:B------:R3:W-:Y:S04]  /*3f740*/  STL [R1+0x40], R17 ;  /* 0x0000401101007387 */ /* 0x0007e80000100800 */
[----:B------:R-:W4:Y:S01]  /*3f750*/  LDL R25, [R1+0x13ec] ;  /* 0x0013ec0001197983 */ /* 0x000f220000100800 */
[----:B0-----:R-:W-:-:S02]  /*3f760*/  IMAD.MOV.U32 R12, RZ, RZ, R28 ;  /* 0x000000ffff0c7224 */ /* 0x001fc400078e001c */
[----:B---3--:R-:W-:Y:S01]  /*3f770*/  VIADD R17, R17, UR63 ;  /* 0x0000003f11117c36 */ /* 0x008fe20008000000 */
[----:B------:R-:W4:Y:S04]  /*3f780*/  LDCU UR63, c[0x0][0x398] ;  /* 0x00007300ff3f77ac */ /* 0x000f280008000800 */
[----:B------:R0:W-:Y:S04]  /*3f790*/  STL [R1+0x44], R17 ;  /* 0x0000441101007387 */ /* 0x0001e80000100800 */
[----:B------:R-:W3:Y:S01]  /*3f7a0*/  LDL.LU R24, [R1+0x84] ;  /* 0x0000840001187983 */ /* 0x000ee20000300800 */
[----:B0-----:R-:W-:Y:S01]  /*3f7b0*/  VIADD R17, R17, UR62 ;  /* 0x0000003e11117c36 */ /* 0x001fe20008000000 */
[----:B------:R-:W0:Y:S04]  /*3f7c0*/  LDCU UR62, c[0x0][0x398] ;  /* 0x00007300ff3e77ac */ /* 0x000e280008000800 */
[----:B------:R-:W-:Y:S01]  /*3f7d0*/  STL [R1+0x48], R17 ;  /* 0x0000481101007387 */ /* 0x000fe20000100800 */
[----:B--2---:R-:W-:-:S05]  /*3f7e0*/  VIADD R20, R18, 0x3 ;  /* 0x0000000312147836 */ /* 0x004fca0000000000 */
[----:B------:R-:W-:Y:S02]  /*3f7f0*/  ISETP.GE.AND P1, PT, R20, UR46, PT ;  /* 0x0000002e14007c0c */ /* 0x000fe4000bf26270 */
[----:B------:R-:W-:Y:S01]  /*3f800*/  PRMT R20, R4, 0x7770, RZ ;  /* 0x0000777004147816 */ /* 0x000fe200000000ff */
[----:B------:R-:W-:Y:S01]  /*3f810*/  VIADD R23, R18, 0x4 ;  /* 0x0000000412177836 */ /* 0x000fe20000000000 */
[----:B------:R-:W2:Y:S03]  /*3f820*/  LDCU UR46, c[0x0][0x39c] ;  /* 0x00007380ff2e77ac */ /* 0x000ea60008000800 */
[----:B------:R0:W-:Y:S02]  /*3f830*/  @P4 STG.E.U8 desc[UR28][R26.64], R20 ;  /* 0x000000141a004986 */ /* 0x0001e4000c10111c */
[----:B0-----:R-:W-:Y:S02]  /*3f840*/  IADD3 R26, P6, PT, R22, R16, RZ ;  /* 0x00000010161a7210 */ /* 0x001fe40007fde0ff */
[----:B------:R-:W-:-:S03]  /*3f850*/  PRMT R20, R4, 0x7771, RZ ;  /* 0x0000777104147816 */ /* 0x000fc600000000ff */
[----:B------:R-:W-:Y:S01]  /*3f860*/  IMAD.X R27, R21, 0x1, R5, P6 ;  /* 0x00000001151b7824 */ /* 0x000fe200030e0605 */
[----:B------:R-:W-:-:S04]  /*3f870*/  IADD3 R28, P6, PT, R22, R2, RZ ;  /* 0x00000002161c7210 */ /* 0x000fc80007fde0ff */
[----:B------:R0:W-:Y:S01]  /*3f880*/  @P5 STG.E.U8 desc[UR28][R26.64], R20 ;  /* 0x000000141a005986 */ /* 0x0001e2000c10111c */
[----:B------:R-:W-:Y:S01]  /*3f890*/  IMAD.X R29, R21, 0x1, R3, P6 ;  /* 0x00000001151d7824 */ /* 0x000fe200030e0603 */
[----:B------:R-:W-:Y:S02]  /*3f8a0*/  ISETP.GE.AND P4, PT, R23, UR48, PT ;  /* 0x0000003017007c0c */ /* 0x000fe4000bf86270 */
[----:B------:R-:W-:Y:S01]  /*3f8b0*/  PRMT R23, R4, 0x7772, RZ ;  /* 0x0000777204177816 */ /* 0x000fe200000000ff */
[----:B------:R-:W1:Y:S01]  /*3f8c0*/  LDCU UR48, c[0x0][0x39c] ;  /* 0x00007380ff3077ac */ /* 0x000e620008000800 */
[----:B0-----:R-:W-:Y:S02]  /*3f8d0*/  VIADD R20, R18, 0x5 ;  /* 0x0000000512147836 */ /* 0x001fe40000000000 */
[----:B------:R-:W-:Y:S01]  /*3f8e0*/  VIADD R18, R17, UR12 ;  /* 0x0000000c11127c36 */ /* 0x000fe20008000000 */
[----:B------:R-:W-:Y:S01]  /*3f8f0*/  IADD3 R26, P6, PT, R22, R6, RZ ;  /* 0x00000006161a7210 */ /* 0x000fe20007fde0ff */
[----:B------:R-:W2:Y:S04]  /*3f900*/  LDL R17, [R1+0xc04] ;  /* 0x000c040001117983 */ /* 0x000ea80000100800 */
[----:B------:R0:W-:Y:S01]  /*3f910*/  STL [R1+0x50], R18 ;  /* 0x0000501201007387 */ /* 0x0001e20000100800 */
[----:B------:R-:W-:Y:S01]  /*3f920*/  ISETP.GE.AND P5, PT, R20, UR50, PT ;  /* 0x0000003214007c0c */ /* 0x000fe2000bfa6270 */
[----:B------:R-:W-:Y:S01]  /*3f930*/  IMAD.X R27, R21, 0x1, R0, P6 ;  /* 0x00000001151b7824 */ /* 0x000fe200030e0600 */
[----:B------:R-:W-:Y:S01]  /*3f940*/  PRMT R20, R4, 0x7773, RZ ;  /* 0x0000777304147816 */ /* 0x000fe200000000ff */
[----:B------:R1:W-:Y:S04]  /*3f950*/  @P2 STG.E.U8 desc[UR28][R28.64], R23 ;  /* 0x000000171c002986 */ /* 0x0003e8000c10111c */
[----:B------:R-:W2:Y:S01]  /*3f960*/  LDL.LU R4, [R1+0x21f8] ;  /* 0x0021f80001047983 */ /* 0x000ea20000300800 */
[----:B------:R-:W2:Y:S01]  /*3f970*/  LDCU UR12, c[0x0][0x398] ;  /* 0x00007300ff0c77ac */ /* 0x000ea20008000800 */
[----:B0-----:R-:W-:-:S02]  /*3f980*/  VIADD R18, R18, UR13 ;  /* 0x0000000d12127c36 */ /* 0x001fc40008000000 */
[----:B------:R0:W-:Y:S01]  /*3f990*/  @P3 STG.E.U8 desc[UR28][R26.64], R20 ;  /* 0x000000141a003986 */ /* 0x0001e2000c10111c */
[----:B----4-:R-:W-:Y:S01]  /*3f9a0*/  ISETP.LT.AND P2, PT, R13, UR63, !P0 ;  /* 0x0000003f0d007c0c */ /* 0x010fe2000c741270 */
[----:B------:R-:W4:Y:S01]  /*3f9b0*/  LDCU UR63, c[0x0][0x398] ;  /* 0x00007300ff3f77ac */ /* 0x000f220008000800 */
[----:B------:R-:W2:Y:S01]  /*3f9c0*/  LDCU UR50, c[0x0][0x39c] ;  /* 0x00007380ff3277ac */ /* 0x000ea20008000800 */
[----:B------:R3:W-:Y:S01]  /*3f9d0*/  STL [R1+0x54], R18 ;  /* 0x0000541201007387 */ /* 0x0007e20000100800 */
[----:B-1----:R-:W-:Y:S01]  /*3f9e0*/  IMAD.MOV.U32 R23, RZ, RZ, R12 ;  /* 0x000000ffff177224 */ /* 0x002fe200078e000c */
[----:B------:R-:W1:Y:S02]  /*3f9f0*/  LDCU UR13, c[0x0][0x39c] ;  /* 0x00007380ff0d77ac */ /* 0x000e640008000800 */
[----:B0-----:R-:W4:Y:S01]  /*3fa00*/  LDL R20, [R1+0x1438] ;  /* 0x0014380001147983 */ /* 0x001f220000100800 */
[C---:B------:R-:W-:Y:S02]  /*3fa10*/  IADD3 R26, P3, PT, R22.reuse, R9, RZ ;  /* 0x00000009161a7210 */ /* 0x040fe40007f7e0ff */
[----:B------:R-:W-:-:S05]  /*3fa20*/  IADD3 R12, P6, PT, R22, R10, RZ ;  /* 0x0000000a160c7210 */ /* 0x000fca0007fde0ff */
[C---:B------:R-:W-:Y:S02]  /*3fa30*/  IMAD.X R13, R21.reuse, 0x1, R14, P6 ;  /* 0x00000001150d7824 */ /* 0x040fe400030e060e */
[----:B---3--:R-:W-:Y:S01]  /*3fa40*/  VIADD R18, R18, UR14 ;  /* 0x0000000e12127c36 */ /* 0x008fe20008000000 */
[----:B------:R0:W-:Y:S01]  /*3fa50*/  STL [R1+0x21ec], R10 ;  /* 0x0021ec0a01007387 */ /* 0x0001e20000100800 */
[----:B------:R-:W3:Y:S03]  /*3fa60*/  LDCU UR14, c[0x0][0x398] ;  /* 0x00007300ff0e77ac */ /* 0x000ee60008000800 */
[----:B0-----:R-:W3:Y:S04]  /*3fa70*/  LDL.LU R10, [R1+0x144] ;  /* 0x00014400010a7983 */ /* 0x001ee80000300800 */
[----:B------:R0:W-:Y:S02]  /*3fa80*/  STL [R1+0x58], R18 ;  /* 0x0000581201007387 */ /* 0x0001e40000100800 */
[----:B0-----:R-:W-:Y:S01]  /*3fa90*/  VIADD R18, R18, UR15 ;  /* 0x0000000f12127c36 */ /* 0x001fe20008000000 */
[----:B------:R-:W0:Y:S01]  /*3faa0*/  LDCU UR15, c[0x0][0x39c] ;  /* 0x00007380ff0f77ac */ /* 0x000e220008000800 */
[----:B--2---:R-:W-:Y:S01]  /*3fab0*/  IMAD.X R27, R21, 0x1, R4, P3 ;  /* 0x00000001151b7824 */ /* 0x004fe200018e0604 */
[----:B------:R-:W-:-:S05]  /*3fac0*/  IADD3 R28, P3, PT, R22, R11, RZ ;  /* 0x0000000b161c7210 */ /* 0x000fca0007f7e0ff */
[----:B------:R-:W-:Y:S01]  /*3fad0*/  IMAD.X R29, R21, 0x1, R15, P3 ;  /* 0x00000001151d7824 */ /* 0x000fe200018e060f */
[----:B------:R-:W-:Y:S01]  /*3fae0*/  ISETP.LT.AND P3, PT, R25, UR12, !P0 ;  /* 0x0000000c19007c0c */ /* 0x000fe2000c761270 */
[----:B------:R-:W2:Y:S01]  /*3faf0*/  LDCU UR12, c[0x0][0x39c] ;  /* 0x00007380ff0c77ac */ /* 0x000ea20008000800 */
[----:B----4-:R-:W-:Y:S02]  /*3fb00*/  ISETP.LT.AND P6, PT, R20, UR62, !P0 ;  /* 0x0000003e14007c0c */ /* 0x010fe4000c7c1270 */
[C---:B------:R-:W-:Y:S01]  /*3fb10*/  PRMT R20, R24.reuse, 0x7770, RZ ;  /* 0x0000777018147816 */ /* 0x040fe200000000ff */
[----:B------:R-:W4:Y:S04]  /*3fb20*/  LDCU UR62, c[0x0][0x398] ;  /* 0x00007300ff3e77ac */ /* 0x000f280008000800 */
[----:B------:R0:W-:Y:S02]  /*3fb30*/  @P2 STG.E.U8 desc[UR28][R26.64], R20 ;  /* 0x000000141a002986 */ /* 0x0001e4000c10111c */
[----:B0-----:R-:W-:Y:S01]  /*3fb40*/  IMAD.MOV.U32 R27, RZ, RZ, R23 ;  /* 0x000000ffff1b7224 */ /* 0x001fe200078e0017 */
[----:B------:R-:W-:-:S02]  /*3fb50*/  PRMT R23, R24, 0x7771, RZ ;  /* 0x0000777118177816 */ /* 0x000fc400000000ff */
[----:B------:R-:W-:-:S03]  /*3fb60*/  PRMT R20, R24, 0x7772, RZ ;  /* 0x0000777218147816 */ /* 0x000fc600000000ff */
[----:B------:R0:W-:Y:S04]  /*3fb70*/  @P6 STG.E.U8 desc[UR28][R12.64], R23 ;  /* 0x000000170c006986 */ /* 0x0001e8000c10111c */
[----:B------:R1:W-:Y:S04]  /*3fb80*/  @P3 STG.E.U8 desc[UR28][R28.64], R20 ;  /* 0x000000141c003986 */ /* 0x0003e8000c10111c */
[----:B0-----:R-:W2:Y:S04]  /*3fb90*/  LDL.LU.64 R12, [R1+0x21f0] ;  /* 0x0021f000010c7983 */ /* 0x001ea80000300a00 */
[----:B------:R0:W-:Y:S04]  /*3fba0*/  STL [R1+0x5c], R18 ;  /* 0x00005c1201007387 */ /* 0x0001e80000100800 */
[----:B-1----:R-:W2:Y:S01]  /*3fbb0*/  LDL R29, [R1+0x13bc] ;  /* 0x0013bc00011d7983 */ /* 0x002ea20000100800 */
[----:B------:R-:W-:Y:S01]  /*3fbc0*/  IMAD.MOV.U32 R28, RZ, RZ, R27 ;  /* 0x000000ffff1c7224 */ /* 0x000fe200078e001b */
[----:B------:R-:W-:Y:S01]  /*3fbd0*/  PRMT R24, R24, 0x7773, RZ ;  /* 0x0000777318187816 */ /* 0x000fe200000000ff */
[----:B0-----:R-:W-:Y:S01]  /*3fbe0*/  VIADD R18, R18, UR16 ;  /* 0x0000001012127c36 */ /* 0x001fe20008000000 */
[----:B----4-:R-:W-:-:S02]  /*3fbf0*/  ISETP.LT.AND P3, PT, R17, UR62, !P1 ;  /* 0x0000003e11007c0c */ /* 0x010fc4000cf61270 */
[----:B------:R-:W-:Y:S01]  /*3fc00*/  SHF.R.S32.HI R20, RZ, 0x1f, R19 ;  /* 0x0000001fff147819 */ /* 0x000fe20000011413 */
[----:B------:R-:W0:Y:S01]  /*3fc10*/  LDCU UR16, c[0x0][0x39c] ;  /* 0x00007380ff1077ac */ /* 0x000e220008000800 */
[----:B------:R-:W1:Y:S01]  /*3fc20*/  LDCU UR62, c[0x0][0x39c] ;  /* 0x00007380ff3e77ac */ /* 0x000e620008000800 */
[----:B------:R4:W-:Y:S02]  /*3fc30*/  STL [R1+0x60], R18 ;  /* 0x0000601201007387 */ /* 0x0009e40000100800 */
[----:B----4-:R-:W-:Y:S01]  /*3fc40*/  VIADD R18, R18, UR17 ;  /* 0x0000001112127c36 */ /* 0x010fe20008000000 */
[----:B------:R-:W4:Y:S04]  /*3fc50*/  LDCU UR17, c[0x0][0x398] ;  /* 0x00007300ff1177ac */ /* 0x000f280008000800 */
[----:B------:R-:W-:Y:S01]  /*3fc60*/  STL [R1+0x64], R18 ;  /* 0x0000641201007387 */ /* 0x000fe20000100800 */
[----:B--2---:R-:W-:-:S02]  /*3fc70*/  ISETP.LT.AND P0, PT, R29, UR63, !P0 ;  /* 0x0000003f1d007c0c */ /* 0x004fc4000c701270 */
[----:B------:R-:W-:Y:S01]  /*3fc80*/  IADD3 R26, P2, PT, R22, R13, RZ ;  /* 0x0000000d161a7210 */ /* 0x000fe20007f5e0ff */
[----:B------:R-:W2:Y:S04]  /*3fc90*/  LDCU UR63, c[0x0][0x398] ;  /* 0x00007300ff3f77ac */ /* 0x000ea80008000800 */
[----:B------:R-:W-:-:S06]  /*3fca0*/  IMAD.X R27, R21, 0x1, R12, P2 ;  /* 0x00000001151b7824 */ /* 0x000fcc00010e060c */
[----:B------:R0:W-:Y:S04]  /*3fcb0*/  @P0 STG.E.U8 desc[UR28][R26.64], R24 ;  /* 0x000000181a000986 */ /* 0x0001e8000c10111c */
[----:B0-----:R-:W2:Y:S04]  /*3fcc0*/  LDL R27, [R1+0x14fc] ;  /* 0x0014fc00011b7983 */ /* 0x001ea80000100800 */
[----:B------:R-:W4:Y:S01]  /*3fcd0*/  LDL R24, [R1+0x14f8] ;  /* 0x0014f80001187983 */ /* 0x000f220000100800 */
[C---:B------:R-:W-:Y:S02]  /*3fce0*/  IADD3 R22, P2, PT, R19.reuse, R8, RZ ;  /* 0x0000000813167210 */ /* 0x040fe40007f5e0ff */
[----:B---3--:R-:W-:Y:S01]  /*3fcf0*/  PRMT R21, R10, 0x7770, RZ ;  /* 0x000077700a157816 */ /* 0x008fe200000000ff */
[----:B------:R-:W-:Y:S01]  /*3fd00*/  VIADD R18, R18, UR18 ;  /* 0x0000001212127c36 */ /* 0x000fe20008000000 */
[----:B------:R-:W-:Y:S01]  /*3fd10*/  IADD3 R26, P0, PT, R19, R16, RZ ;  /* 0x00000010131a7210 */ /* 0x000fe20007f1e0ff */
[----:B------:R0:W-:Y:S01]  /*3fd20*/  STL [R1+0x21e4], R16 ;  /* 0x0021e41001007387 */ /* 0x0001e20000100800 */
[----:B------:R-:W-:Y:S01]  /*3fd30*/  IMAD.X R23, R20, 0x1, R7, P2 ;  /* 0x0000000114177824 */ /* 0x000fe200010e0607 */
[----:B------:R-:W3:Y:S04]  /*3fd40*/  LDCU UR18, c[0x0][0x39c] ;  /* 0x00007380ff1277ac */ /* 0x000ee80008000800 */
[----:B------:R-:W-:Y:S04]  /*3fd50*/  @P3 STG.E.U8 desc[UR28][R22.64], R21 ;  /* 0x0000001516003986 */ /* 0x000fe8000c10111c */
[----:B0-----:R-:W3:Y:S04]  /*3fd60*/  LDL.LU R16, [R1+0x1b4] ;  /* 0x0001b40001107983 */ /* 0x001ee80000300800 */
[----:B------:R0:W-:Y:S02]  /*3fd70*/  STL [R1+0x68], R18 ;  /* 0x0000681201007387 */ /* 0x0001e40000100800 */
[----:B0-----:R-:W-:Y:S01]  /*3fd80*/  VIADD R18, R18, UR19 ;  /* 0x0000001312127c36 */ /* 0x001fe20008000000 */
[----:B--2---:R-:W-:-:S02]  /*3fd90*/  ISETP.LT.AND P2, PT, R27, UR14, !P1 ;  /* 0x0000000e1b007c0c */ /* 0x004fc4000cf41270 */
[----:B----4-:R-:W-:Y:S01]  /*3fda0*/  ISETP.LT.AND P3, PT, R24, UR63, !P1 ;  /* 0x0000003f18007c0c */ /* 0x010fe2000cf61270 */
[----:B------:R-:W-:Y:S01]  /*3fdb0*/  IMAD.X R27, R20, 0x1, R5, P0 ;  /* 0x00000001141b7824 */ /* 0x000fe200000e0605 */
[C---:B------:R-:W-:Y:S01]  /*3fdc0*/  PRMT R24, R10.reuse, 0x7771, RZ ;  /* 0x000077710a187816 */ /* 0x040fe200000000ff */
[----:B------:R-:W-:Y:S01]  /*3fdd0*/  STL [R1+0x6c], R18 ;  /* 0x00006c1201007387 */ /* 0x000fe20000100800 */
[----:B------:R-:W0:Y:S01]  /*3fde0*/  LDCU UR14, c[0x0][0x398] ;  /* 0x00007300ff0e77ac */ /* 0x000e220008000800 */
[----:B------:R-:W-:Y:S01]  /*3fdf0*/  PRMT R21, R10, 0x7772, RZ ;  /* 0x000077720a157816 */ /* 0x000fe200000000ff */
[----:B------:R-:W2:Y:S01]  /*3fe00*/  LDCU UR19, c[0x0][0x398] ;  /* 0x00007300ff1377ac */ /* 0x000ea20008000800 */
[----:B------:R-:W4:Y:S04]  /*3fe10*/  LDCU UR63, c[0x0][0x39c] ;  /* 0x00007380ff3f77ac */ /* 0x000f280008000800 */
[----:B------:R1:W-:Y:S04]  /*3fe20*/  @P2 STG.E.U8 desc[UR28][R26.64], R24 ;  /* 0x000000181a002986 */ /* 0x0003e8000c10111c */
[----:B-1----:R-:W2:Y:S04]  /*3fe30*/  LDL R27, [R1+0x14d8] ;  /* 0x0014d800011b7983 */ /* 0x002ea80000100800 */
[----:B------:R-:W0:Y:S01]  /*3fe40*/  LDL R24, [R1+0x14bc] ;  /* 0x0014bc0001187983 */ /* 0x000e220000100800 */
[C---:B------:R-:W-:Y:S01]  /*3fe50*/  IADD3 R22, P0, PT, R19.reuse, R2, RZ ;  /* 0x0000000213167210 */ /* 0x040fe20007f1e0ff */
[----:B------:R-:W-:Y:S01]  /*3fe60*/  VIADD R18, R18, UR20 ;  /* 0x0000001412127c36 */ /* 0x000fe20008000000 */
[----:B------:R-:W1:Y:S03]  /*3fe70*/  LDCU UR20, c[0x0][0x398] ;  /* 0x00007300ff1477ac */ /* 0x000e660008000800 */
[----:B------:R-:W-:Y:S01]  /*3fe80*/  IMAD.X R23, R20, 0x1, R3, P0 ;  /* 0x0000000114177824 */ /* 0x000fe200000e0603 */
[----:B------:R-:W-:Y:S01]  /*3fe90*/  IADD3 R26, P0, PT, R19, R6, RZ ;  /* 0x00000006131a7210 */ /* 0x000fe20007f1e0ff */
[----:B------:R3:W-:Y:S04]  /*3fea0*/  STL [R1+0x70], R18 ;  /* 0x0000701201007387 */ /* 0x0007e80000100800 */
[----:B------:R0:W-:Y:S01]  /*3feb0*/  @P3 STG.E.U8 desc[UR28][R22.64], R21 ;  /* 0x0000001516003986 */ /* 0x0001e2000c10111c */
[----:B---3--:R-:W-:Y:S01]  /*3fec0*/  VIADD R18, R18, UR21 ;  /* 0x0000001512127c36 */ /* 0x008fe20008000000 */
[----:B------:R-:W3:Y:S01]  /*3fed0*/  LDCU UR21, c[0x0][0x39c] ;  /* 0x00007380ff1577ac */ /* 0x000ee20008000800 */
[----:B--2---:R-:W-:-:S02]  /*3fee0*/  ISETP.LT.AND P2, PT, R27, UR17, !P1 ;  /* 0x000000111b007c0c */ /* 0x004fc4000cf41270 */
[----:B0-----:R-:W-:Y:S01]  /*3fef0*/  ISETP.LT.AND P3, PT, R24, UR14, !P1 ;  /* 0x0000000e18007c0c */ /* 0x001fe2000cf61270 */
[----:B------:R-:W-:Y:S01]  /*3ff00*/  IMAD.X R27, R20, 0x1, R0, P0 ;  /* 0x00000001141b7824 */ /* 0x000fe200000e0600 */
[----:B------:R-:W-:Y:S01]  /*3ff10*/  PRMT R24, R10, 0x7773, RZ ;  /* 0x000077730a187816 */ /* 0x000fe200000000ff */
[----:B------:R-:W0:Y:S01]  /*3ff20*/  LDCU UR17, c[0x0][0x398] ;  /* 0x00007300ff1177ac */ /* 0x000e220008000800 */
[----:B------:R-:W2:Y:S04]  /*3ff30*/  LDL.LU R10, [R1+0x21ec] ;  /* 0x0021ec00010a7983 */ /* 0x000ea80000300800 */
[----:B------:R-:W-:Y:S01]  /*3ff40*/  STL [R1+0x74], R18 ;  /* 0x0000741201007387 */ /* 0x000fe20000100800 */
[----:B------:R-:W-:Y:S01]  /*3ff50*/  PRMT R21, R16, 0x7770, RZ ;  /* 0x0000777010157816 */ /* 0x000fe200000000ff */
[----:B------:R-:W0:Y:S02]  /*3ff60*/  LDCU UR14, c[0x0][0x39c] ;  /* 0x00007380ff0e77ac */ /* 0x000e240008000800 */
[----:B------:R1:W-:Y:S04]  /*3ff70*/  @P2 STG.E.U8 desc[UR28][R26.64], R24 ;  /* 0x000000181a002986 */ /* 0x0003e8000c10111c */
[----:B-1----:R-:W2:Y:S04]  /*3ff80*/  LDL R26, [R1+0xc08] ;  /* 0x000c0800011a7983 */ /* 0x002ea80000100800 */
[----:B------:R-:W3:Y:S01]  /*3ff90*/  LDL R27, [R1+0x1438] ;  /* 0x00143800011b7983 */ /* 0x000ee20000100800 */
[----:B------:R-:W-:-:S05]  /*3ffa0*/  IADD3 R22, P0, PT, R19, R9, RZ ;  /* 0x0000000913167210 */ /* 0x000fca0007f1e0ff */
[----:B------:R-:W-:-:S05]  /*3ffb0*/  IMAD.X R23, R20, 0x1, R4, P0 ;  /* 0x0000000114177824 */ /* 0x000fca00000e0604 */
[----:B------:R1:W-:Y:S01]  /*3ffc0*/  @P3 STG.E.U8 desc[UR28][R22.64], R21 ;  /* 0x0000001516003986 */ /* 0x0003e2000c10111c */
[----:B0-----:R-:W-:-:S03]  /*3ffd0*/  ISETP.LT.AND P3, PT, R25, UR17, !P1 ;  /* 0x0000001119007c0c */ /* 0x001fc6000cf61270 */
[----:B------:R-:W4:Y:S04]  /*3ffe0*/  LDL.LU R25, [R1+0x21e8] ;  /* 0x0021e80001197983 */ /* 0x000f280000300800 */
[----:B------:R0:W-:Y:S01]  /*3fff0*/  STL [R1+0x21e0], R14 ;  /* 0x0021e00e01007387 */ /* 0x0001e20000100800 */
[----:B------:R-:W-:Y:S01]  /*40000*/  VIADD R18, R18, UR22 ;  /* 0x0000001612127c36 */ /* 0x000fe20008000000 */
[----:B------:R-:W0:Y:S01]  /*40010*/  LDCU UR22, c[0x0][0x398] ;  /* 0x00007300ff1677ac */ /* 0x000e220008000800 */
[----:B------:R-:W0:Y:S01]  /*40020*/  LDCU UR17, c[0x0][0x39c] ;  /* 0x00007380ff1177ac */ /* 0x000e220008000800 */
[----:B-1----:R-:W-:Y:S01]  /*40030*/  PRMT R21, R16, 0x7772, RZ ;  /* 0x0000777210157816 */ /* 0x002fe200000000ff */
[----:B--2---:R-:W-:Y:S01]  /*40040*/  IMAD.MOV.U32 R24, RZ, RZ, R26 ;  /* 0x000000ffff187224 */ /* 0x004fe200078e001a */
[----:B------:R-:W-:-:S02]  /*40050*/  IADD3 R26, P0, PT, R19, R10, RZ ;  /* 0x0000000a131a7210 */ /* 0x000fc40007f1e0ff */
[----:B---3--:R-:W-:-:S03]  /*40060*/  ISETP.LT.AND P2, PT, R27, UR19, !P1 ;  /* 0x000000131b007c0c */ /* 0x008fc6000cf41270 */
[C---:B------:R-:W-:Y:S01]  /*40070*/  IMAD.X R27, R20.reuse, 0x1, R14, P0 ;  /* 0x00000001141b7824 */ /* 0x040fe200000e060e */
[----:B------:R-:W-:Y:S01]  /*40080*/  IADD3 R22, P0, PT, R19, R11, RZ ;  /* 0x0000000b13167210 */ /* 0x000fe20007f1e0ff */
[----:B0-----:R-:W2:Y:S04]  /*40090*/  LDL.LU R14, [R1+0x1f8] ;  /* 0x0001f800010e7983 */ /* 0x001ea80000300800 */
[----:B------:R0:W-:Y:S01]  /*400a0*/  STL.64 [R1+0x21d8], R10 ;  /* 0x0021d80a01007387 */ /* 0x0001e20000100a00 */
[----:B------:R-:W-:Y:S01]  /*400b0*/  IMAD.X R23, R20, 0x1, R15, P0 ;  /* 0x0000000114177824 */ /* 0x000fe200000e060f */
[----:B------:R-:W1:Y:S01]  /*400c0*/  LDCU UR19, c[0x0][0x398] ;  /* 0x00007300ff1377ac */ /* 0x000e620008000800 */
[----:B0-----:R-:W-:Y:S01]  /*400d0*/  IMAD.MOV.U32 R11, RZ, RZ, R24 ;  /* 0x000000ffff0b7224 */ /* 0x001fe200078e0018 */
[----:B------:R-:W-:-:S05]  /*400e0*/  PRMT R24, R16, 0x7771, RZ ;  /* 0x0000777110187816 */ /* 0x000fca00000000ff */
[----:B------:R0:W-:Y:S01]  /*400f0*/  @P2 STG.E.U8 desc[UR28][R26.64], R24 ;  /* 0x000000181a002986 */ /* 0x0001e2000c10111c */
[----:B------:R-:W-:-:S03]  /*40100*/  ISETP.LT.AND P1, PT, R29, UR20, !P1 ;  /* 0x000000141d007c0c */ /* 0x000fc6000cf21270 */
[----:B------:R3:W-:Y:S01]  /*40110*/  STL.64 [R1+0x21d0], R12 ;  /* 0x0021d00c01007387 */ /* 0x0007e20000100a00 */
[----:B0-----:R-:W-:Y:S01]  /*40120*/  IMAD.MOV.U32 R24, RZ, RZ, R28 ;  /* 0x000000ffff187224 */ /* 0x001fe200078e001c */
[----:B------:R-:W-:Y:S02]  /*40130*/  IADD3 R28, P0, PT, R19, R13, RZ ;  /* 0x0000000d131c7210 */ /* 0x000fe40007f1e0ff */
[----:B------:R0:W-:Y:S04]  /*40140*/  @P3 STG.E.U8 desc[UR28][R22.64], R21 ;  /* 0x0000001516003986 */ /* 0x0001e8000c10111c */
[----:B---3--:R-:W3:Y:S01]  /*40150*/  LDL R13, [R1+0x14f8] ;  /* 0x0014f800010d7983 */ /* 0x008ee20000100800 */
[----:B------:R-:W3:Y:S01]  /*40160*/  LDCU UR20, c[0x0][0x398] ;  /* 0x00007300ff1477ac */ /* 0x000ee20008000800 */
[----:B------:R-:W-:-:S02]  /*40170*/  IMAD.X R29, R20, 0x1, R12, P0 ;  /* 0x00000001141d7824 */ /* 0x000fc400000e060c */
[----:B------:R-:W3:Y:S01]  /*40180*/  LDL R12, [R1+0x14fc] ;  /* 0x0014fc00010c7983 */ /* 0x000ee20000100800 */
[----:B------:R-:W-:-:S03]  /*40190*/  PRMT R20, R16, 0x7773, RZ ;  /* 0x0000777310147816 */ /* 0x000fc600000000ff */
[----:B------:R-:W3:Y:S01]  /*401a0*/  LDL.LU R16, [R1+0x21e4] ;  /* 0x0021e40001107983 */ /* 0x000ee20000300800 */
[----:B-1----:R-:W-:Y:S02]  /*401b0*/  ISETP.LT.AND P3, PT, R17, UR19, !P4 ;  /* 0x0000001311007c0c */ /* 0x002fe4000e761270 */
[----:B----4-:R-:W-:Y:S01]  /*401c0*/  SHF.R.S32.HI R26, RZ, 0x1f, R25 ;  /* 0x0000001fff1a7819 */ /* 0x010fe20000011419 */
[----:B------:R-:W-:Y:S01]  /*401d0*/  VIADD R10, R18, UR23 ;  /* 0x00000017120a7c36 */ /* 0x000fe20008000000 */
[----:B0-----:R-:W-:Y:S01]  /*401e0*/  IADD3 R22, P2, PT, R25, R8, RZ ;  /* 0x0000000819167210 */ /* 0x001fe20007f5e0ff */
[----:B------:R-:W-:Y:S01]  /*401f0*/  @P1 STG.E.U8 desc[UR28][R28.64], R20 ;  /* 0x000000141c001986 */ /* 0x000fe2000c10111c */
[----:B------:R-:W-:Y:S02]  /*40200*/  IMAD.MOV.U32 R27, RZ, RZ, R11 ;  /* 0x000000ffff1b7224 */ /* 0x000fe400078e000b */
[----:B------:R-:W-:Y:S01]  /*40210*/  VIADD R17, R10, UR24 ;  /* 0x000000180a117c36 */ /* 0x000fe20008000000 */
[----:B------:R-:W4:Y:S01]  /*40220*/  LDL R11, [R1+0x14d8] ;  /* 0x0014d800010b7983 */ /* 0x000f220000100800 */
[----:B------:R-:W-:Y:S01]  /*40230*/  IMAD.X R23, R26, 0x1, R7, P2 ;  /* 0x000000011a177824 */ /* 0x000fe200010e0607 */
[----:B------:R-:W4:Y:S01]  /*40240*/  LDCU UR24, c[0x0][0x398] ;  /* 0x00007300ff1877ac */ /* 0x000f220008000800 */
[----:B------:R-:W-:Y:S01]  /*40250*/  VIADD R21, R17, UR25 ;  /* 0x0000001911157c36 */ /* 0x000fe20008000000 */
[----:B------:R0:W-:Y:S01]  /*40260*/  STL [R1+0x21c8], R7 ;  /* 0x0021c80701007387 */ /* 0x0001e20000100800 */
[----:B------:R-:W1:Y:S01]  /*40270*/  LDCU UR23, c[0x0][0x39c] ;  /* 0x00007380ff1777ac */ /* 0x000e620008000800 */
[----:B------:R-:W1:Y:S01]  /*40280*/  LDCU UR19, c[0x0][0x39c] ;  /* 0x00007380ff1377ac */ /* 0x000e620008000800 */
[----:B------:R-:W1:Y:S01]  /*40290*/  LDCU UR25, c[0x0][0x39c] ;  /* 0x00007380ff1977ac */ /* 0x000e620008000800 */
[----:B0-----:R-:W4:Y:S01]  /*402a0*/  LDL.LU R7, [R1+0x88] ;  /* 0x0000880001077983 */ /* 0x001f220000300800 */
[----:B--2---:R-:W-:-:S05]  /*402b0*/  PRMT R19, R14, 0x7770, RZ ;  /* 0x000077700e137816 */ /* 0x004fca00000000ff */
[----:B------:R0:W-:Y:S02]  /*402c0*/  @P3 STG.E.U8 desc[UR28][R22.64], R19 ;  /* 0x0000001316003986 */ /* 0x0001e4000c10111c */
[----:B0-----:R-:W-:Y:S01]  /*402d0*/  VIADD R19, R21, UR26 ;  /* 0x0000001a15137c36 */ /* 0x001fe20008000000 */
[----:B---3--:R-:W-:Y:S02]  /*402e0*/  ISETP.LT.AND P2, PT, R12, UR22, !P4 ;  /* 0x000000160c007c0c */ /* 0x008fe4000e741270 */
[----:B------:R-:W-:Y:S01]  /*402f0*/  IADD3 R28, P0, PT, R25, R16, RZ ;  /* 0x00000010191c7210 */ /* 0x000fe20007f1e0ff */
[----:B------:R-:W-:Y:S01]  /*40300*/  IMAD.MOV.U32 R12, RZ, RZ, R24 ;  /* 0x000000ffff0c7224 */ /* 0x000fe200078e0018 */
[----:B------:R-:W-:Y:S02]  /*40310*/  PRMT R24, R14, 0x7771, RZ ;  /* 0x000077710e187816 */ /* 0x000fe400000000ff */
[----:B------:R-:W-:Y:S01]  /*40320*/  ISETP.LT.AND P3, PT, R13, UR20, !P4 ;  /* 0x000000140d007c0c */ /* 0x000fe2000e761270 */
[----:B------:R-:W0:Y:S01]  /*40330*/  LDCU UR22, c[0x0][0x398] ;  /* 0x00007300ff1677ac */ /* 0x000e220008000800 */
[C---:B------:R-:W-:Y:S01]  /*40340*/  IMAD.X R29, R26.reuse, 0x1, R5, P0 ;  /* 0x000000011a1d7824 */ /* 0x040fe200000e0605 */
[----:B------:R-:W2:Y:S04]  /*40350*/  LDL R13, [R1+0x1438] ;  /* 0x00143800010d7983 */ /* 0x000ea80000100800 */
[----:B------:R-:W-:Y:S01]  /*40360*/  STL [R1+0x1b80], R19 ;  /* 0x001b801301007387 */ /* 0x000fe20000100800 */
[----:B------:R-:W-:Y:S01]  /*40370*/  IADD3 R22, P1, PT, R25, R2, RZ ;  /* 0x0000000219167210 */ /* 0x000fe20007f3e0ff */
[----:B------:R-:W-:Y:S01]  /*40380*/  VIADD R20, R19, UR27 ;  /* 0x0000001b13147c36 */ /* 0x000fe20008000000 */
[----:B------:R-:W2:Y:S01]  /*40390*/  LDCU UR26, c[0x0][0x398] ;  /* 0x00007300ff1a77ac */ /* 0x000ea20008000800 */
[----:B------:R3:W-:Y:S01]  /*403a0*/  @P2 STG.E.U8 desc[UR28][R28.64], R24 ;  /* 0x000000181c002986 */ /* 0x0007e2000c10111c */
[----:B------:R-:W0:Y:S01]  /*403b0*/  LDCU UR20, c[0x0][0x39c] ;  /* 0x00007380ff1477ac */ /* 0x000e220008000800 */
[----:B------:R-:W-:Y:S01]  /*403c0*/  IMAD.X R23, R26, 0x1, R3, P1 ;  /* 0x000000011a177824 */ /* 0x000fe200008e0603 */
[----:B------:R-:W0:Y:S01]  /*403d0*/  LDCU UR27, c[0x0][0x39c] ;  /* 0x00007380ff1b77ac */ /* 0x000e220008000800 */
[----:B---3--:R-:W3:Y:S04]  /*403e0*/  LDL.LU R28, [R1+0x1fc] ;  /* 0x0001fc00011c7983 */ /* 0x008ee80000300800 */
[----:B------:R-:W0:Y:S01]  /*403f0*/  LDL R29, [R1+0x14bc] ;  /* 0x0014bc00011d7983 */ /* 0x000e220000100800 */
[----:B------:R-:W-:Y:S01]  /*40400*/  IMAD.MOV.U32 R19, RZ, RZ, R21 ;  /* 0x000000ffff137224 */ /* 0x000fe200078e0015 */
[----:B------:R-:W-:-:S05]  /*40410*/  PRMT R21, R14, 0x7772, RZ ;  /* 0x000077720e157816 */ /* 0x000fca00000000ff */
[----:B------:R1:W-:Y:S01]  /*40420*/  @P3 STG.E.U8 desc[UR28][R22.64], R21 ;  /* 0x0000001516003986 */ /* 0x0003e2000c10111c */
[----:B----4-:R-:W-:Y:S01]  /*40430*/  ISETP.LT.AND P1, PT, R11, UR24, !P4 ;  /* 0x000000180b007c0c */ /* 0x010fe2000e721270 */
[----:B------:R-:W4:Y:S01]  /*40440*/  LDCU UR24, c[0x0][0x398] ;  /* 0x00007300ff1877ac */ /* 0x000f220008000800 */
[----:B-1----:R-:W-:Y:S01]  /*40450*/  IMAD.MOV.U32 R23, RZ, RZ, R10 ;  /* 0x000000ffff177224 */ /* 0x002fe200078e000a */
[----:B------:R-:W-:Y:S01]  /*40460*/  IADD3 R10, P0, PT, R25, R6, RZ ;  /* 0x00000006190a7210 */ /* 0x000fe20007f1e0ff */
[----:B------:R-:W-:Y:S01]  /*40470*/  VIADD R21, R20, UR54 ;  /* 0x0000003614157c36 */ /* 0x000fe20008000000 */
[----:B------:R-:W1:Y:S03]  /*40480*/  LDCU UR54, c[0x0][0x398] ;  /* 0x00007300ff3677ac */ /* 0x000e660008000800 */
[----:B------:R-:W-:Y:S02]  /*40490*/  IMAD.X R11, R26, 0x1, R0, P0 ;  /* 0x000000011a0b7824 */ /* 0x000fe400000e0600 */
[----:B---3--:R-:W-:Y:S01]  /*404a0*/  IMAD.MOV.U32 R24, RZ, RZ, R28 ;  /* 0x000000ffff187224 */ /* 0x008fe200078e001c */
[----:B0-----:R-:W-:-:S02]  /*404b0*/  ISETP.LT.AND P2, PT, R29, UR22, !P4 ;  /* 0x000000161d007c0c */ /* 0x001fc4000e741270 */
[----:B------:R-:W-:Y:S01]  /*404c0*/  IADD3 R28, P0, PT, R25, R9, RZ ;  /* 0x00000009191c7210 */ /* 0x000fe20007f1e0ff */
[----:B------:R-:W-:Y:S02]  /*404d0*/  VIADD R22, R21, UR55 ;  /* 0x0000003715167c36 */ /* 0x000fe40008000000 */
[----:B------:R-:W-:Y:S01]  /*404e0*/  IMAD.MOV.U32 R29, RZ, RZ, R24 ;  /* 0x000000ffff1d7224 */ /* 0x000fe200078e0018 */
[----:B------:R-:W-:Y:S01]  /*404f0*/  PRMT R24, R14, 0x7773, RZ ;  /* 0x000077730e187816 */ /* 0x000fe200000000ff */
[----:B------:R-:W0:Y:S01]  /*40500*/  LDCU UR22, c[0x0][0x39c] ;  /* 0x00007380ff1677ac */ /* 0x000e220008000800 */
[----:B------:R-:W3:Y:S04]  /*40510*/  LDL.LU R14, [R1+0x21e0] ;  /* 0x0021e000010e7983 */ /* 0x000ee80000300800 */
[----:B------:R1:W-:Y:S04]  /*40520*/  STL.64 [R1+0x1a78], R20 ;  /* 0x001a781401007387 */ /* 0x0003e80000100a00 */
[----:B------:R0:W-:Y:S04]  /*40530*/  STL.64 [R1+0x21c0], R4 ;  /* 0x0021c00401007387 */ /* 0x0001e80000100a00 */
[----:B------:R2:W-:Y:S01]  /*40540*/  @P1 STG.E.U8 desc[UR28][R10.64], R24 ;  /* 0x000000180a001986 */ /* 0x0005e2000c10111c */
[----:B------:R-:W3:Y:S01]  /*40550*/  LDCU UR55, c[0x0][0x39c] ;  /* 0x00007380ff3777ac */ /* 0x000ee20008000800 */
[----:B-1----:R-:W-:-:S02]  /*40560*/  IMAD.MOV.U32 R20, RZ, RZ, R29 ;  /* 0x000000ffff147224 */ /* 0x002fc400078e001d */
[----:B------:R-:W-:Y:S02]  /*40570*/  IMAD.X R29, R26, 0x1, R4, P0 ;  /* 0x000000011a1d7824 */ /* 0x000fe400000e0604 */
[----:B0-----:R-:W-:Y:S01]  /*40580*/  IMAD.MOV.U32 R4, RZ, RZ, R23 ;  /* 0x000000ffff047224 */ /* 0x001fe200078e0017 */
[----:B------:R-:W-:Y:S01]  /*40590*/  PRMT R23, R7, 0x7770, RZ ;  /* 0x0000777007177816 */ /* 0x000fe200000000ff */
[----:B--2---:R-:W2:Y:S01]  /*405a0*/  LDL.LU.64 R10, [R1+0x21d8] ;  /* 0x0021d800010a7983 */ /* 0x004ea20000300a00 */
[----:B------:R-:W-:Y:S01]  /*405b0*/  ISETP.LT.AND P1, PT, R13, UR26, !P4 ;  /* 0x0000001a0d007c0c */ /* 0x000fe2000e721270 */
[----:B------:R-:W-:Y:S02]  /*405c0*/  IMAD.MOV.U32 R24, RZ, RZ, R12 ;  /* 0x000000ffff187224 */ /* 0x000fe400078e000c */
[----:B------:R-:W3:Y:S04]  /*405d0*/  LDL R5, [R1+0x13bc] ;  /* 0x0013bc0001057983 */ /* 0x000ee80000100800 */
[----:B------:R0:W-:Y:S04]  /*405e0*/  @P2 STG.E.U8 desc[UR28][R28.64], R23 ;  /* 0x000000171c002986 */ /* 0x0001e8000c10111c */
[----:B------:R-:W4:Y:S01]  /*405f0*/  LDL R21, [R1+0xc04] ;  /* 0x000c040001157983 */ /* 0x000f220000100800 */
[----:B------:R-:W1:Y:S03]  /*40600*/  LDCU UR26, c[0x0][0x398] ;  /* 0x00007300ff1a77ac */ /* 0x000e660008000800 */
[----:B0-----:R-:W4:Y:S01]  /*40610*/  LDL R29, [R1+0x13ec] ;  /* 0x0013ec00011d7983 */ /* 0x001f220000100800 */
[----:B------:R-:W-:Y:S01]  /*40620*/  VIADD R23, R22, UR56 ;  /* 0x0000003816177c36 */ /* 0x000fe20008000000 */
[----:B------:R-:W0:Y:S01]  /*40630*/  LDCU UR56, c[0x0][0x398] ;  /* 0x00007300ff3877ac */ /* 0x000e220008000800 */
[----:B--2---:R-:W-:-:S05]  /*40640*/  IADD3 R12, P0, PT, R25, R10, RZ ;  /* 0x0000000a190c7210 */ /* 0x004fca0007f1e0ff */
[----:B---3--:R-:W-:Y:S01]  /*40650*/  IMAD.X R13, R26, 0x1, R14, P0 ;  /* 0x000000011a0d7824 */ /* 0x008fe200000e060e */
[----:B----4-:R-:W-:Y:S02]  /*40660*/  ISETP.LT.AND P2, PT, R29, UR24, !P4 ;  /* 0x000000181d007c0c */ /* 0x010fe4000e741270 */
[----:B------:R-:W2:Y:S04]  /*40670*/  LDL.LU R29, [R1+0x68] ;  /* 0x00006800011d7983 */ /* 0x000ea80000300800 */
[----:B------:R3:W-:Y:S04]  /*40680*/  STL.64 [R1+0x21b0], R10 ;  /* 0x0021b00a01007387 */ /* 0x0007e80000100a00 */
[----:B------:R4:W-:Y:S01]  /*40690*/  STL.64 [R1+0x1a48], R22 ;  /* 0x001a481601007387 */ /* 0x0009e20000100a00 */
[----:B------:R-:W-:Y:S01]  /*406a0*/  IADD3 R28, P0, PT, R25, R11, RZ ;  /* 0x0000000b191c7210 */ /* 0x000fe20007f1e0ff */
[----:B------:R-:W0:Y:S01]  /*406b0*/  LDCU UR24, c[0x0][0x39c] ;  /* 0x00007380ff1877ac */ /* 0x000e220008000800 */
[----:B---3--:R-:W-:Y:S01]  /*406c0*/  IMAD.MOV.U32 R10, RZ, RZ, R4 ;  /* 0x000000ffff0a7224 */ /* 0x008fe200078e0004 */
[----:B------:R-:W-:Y:S01]  /*406d0*/  PRMT R4, R7, 0x7771, RZ ;  /* 0x0000777107047816 */ /* 0x000fe200000000ff */
[----:B----4-:R-:W3:Y:S04]  /*406e0*/  LDL.LU R22, [R1+0xc] ;  /* 0x00000c0001167983 */ /* 0x010ee80000300800 */
[----:B------:R-:W-:Y:S04]  /*406f0*/  STL [R1+0x1f80], R23 ;  /* 0x001f801701007387 */ /* 0x000fe80000100800 */
[----:B------:R4:W-:Y:S04]  /*40700*/  STL.64 [R1+0x2180], R14 ;  /* 0x0021800e01007387 */ /* 0x0009e80000100a00 */
[----:B------:R0:W-:Y:S04]  /*40710*/  @P1 STG.E.U8 desc[UR28][R12.64], R4 ;  /* 0x000000040c001986 */ /* 0x0001e8000c10111c */
[----:B----4-:R-:W4:Y:S04]  /*40720*/  LDL.LU R14, [R1+0x3c] ;  /* 0x00003c00010e7983 */ /* 0x010f280000300800 */
[----:B0-----:R-:W3:Y:S01]  /*40730*/  LDL.LU.64 R12, [R1+0x21d0] ;  /* 0x0021d000010c7983 */ /* 0x001ee20000300a00 */
[----:B------:R-:W-:-:S02]  /*40740*/  IMAD.MOV.U32 R11, RZ, RZ, R24 ;  /* 0x000000ffff0b7224 */ /* 0x000fc400078e0018 */
[----:B------:R-:W-:Y:S01]  /*40750*/  VIADD R24, R23, UR57 ;  /* 0x0000003917187c36 */ /* 0x000fe20008000000 */
[----:B------:R-:W-:Y:S01]  /*40760*/  ISETP.LT.AND P4, PT, R5, UR54, !P4 ;  /* 0x0000003605007c0c */ /* 0x000fe2000e781270 */
[----:B------:R-:W0:Y:S01]  /*40770*/  LDCU UR54, c[0x0][0x398] ;  /* 0x00007300ff3677ac */ /* 0x000e220008000800 */
[----:B------:R-:W0:Y:S01]  /*40780*/  LDCU UR57, c[0x0][0x39c] ;  /* 0x00007380ff3977ac */ /* 0x000e220008000800 */
[----:B--2---:R-:W-:Y:S02]  /*40790*/  IMAD.MOV.U32 R23, RZ, RZ, R29 ;  /* 0x000000ffff177224 */ /* 0x004fe400078e001d */
[----:B------:R-:W-:Y:S01]  /*407a0*/  IMAD.X R29, R26, 0x1, R15, P0 ;  /* 0x000000011a1d7824 */ /* 0x000fe200000e060f */
[----:B---3--:R-:W-:Y:S01]  /*407b0*/  IADD3 R4, P0, PT, R25, R13, RZ ;  /* 0x0000000d19047210 */ /* 0x008fe20007f1e0ff */
[----:B------:R2:W-:Y:S04]  /*407c0*/  STL [R1+0x2128], R13 ;  /* 0x0021280d01007387 */ /* 0x0005e80000100800 */
[----:B--2---:R-:W2:Y:S01]  /*407d0*/  LDL R13, [R1+0x18] ;  /* 0x00001800010d7983 */ /* 0x004ea20000100800 */
[----:B------:R-:W-:Y:S01]  /*407e0*/  IMAD.MOV.U32 R15, RZ, RZ, R27 ;  /* 0x000000ffff0f7224 */ /* 0x000fe200078e001b */
[----:B------:R-:W-:-:S02]  /*407f0*/  PRMT R27, R7, 0x7772, RZ ;  /* 0x00007772071b7816 */ /* 0x000fc400000000ff */
[----:B------:R3:W-:Y:S04]  /*40800*/  STL.64 [R1+0x21b8], R8 ;  /* 0x0021b80801007387 */ /* 0x0007e80000100a00 */
[----:B------:R0:W-:Y:S01]  /*40810*/  @P2 STG.E.U8 desc[UR28][R28.64], R27 ;  /* 0x0000001b1c002986 */ /* 0x0001e2000c10111c */
[----:B-1----:R-:W-:Y:S01]  /*40820*/  ISETP.LT.AND P2, PT, R21, UR26, !P5 ;  /* 0x0000001a15007c0c */ /* 0x002fe2000ef41270 */
[----:B------:R-:W-:Y:S02]  /*40830*/  IMAD.X R5, R26, 0x1, R12, P0 ;  /* 0x000000011a057824 */ /* 0x000fe400000e060c */
[----:B------:R-:W-:Y:S01]  /*40840*/  VIADD R25, R24, UR58 ;  /* 0x0000003a18197c36 */ /* 0x000fe20008000000 */
[----:B------:R-:W1:Y:S01]  /*40850*/  LDCU UR26, c[0x0][0x39c] ;  /* 0x00007380ff1a77ac */ /* 0x000e620008000800 */
[----:B------:R-:W0:Y:S01]  /*40860*/  LDCU UR58, c[0x0][0x39c] ;  /* 0x00007380ff3a77ac */ /* 0x000e220008000800 */
[----:B---3--:R-:W3:Y:S01]  /*40870*/  LDL R9, [R1+0x14f8] ;  /* 0x0014f80001097983 */ /* 0x008ee20000100800 */
[----:B--2---:R-:W-:-:S02]  /*40880*/  SHF.R.S32.HI R21, RZ, 0x1f, R13 ;  /* 0x0000001fff157819 */ /* 0x004fc4000001140d */
[----:B0-----:R-:W-:Y:S02]  /*40890*/  IADD3 R28, P1, PT, R13, R8, RZ ;  /* 0x000000080d1c7210 */ /* 0x001fe40007f3e0ff */
[----:B------:R-:W2:Y:S04]  /*408a0*/  LDL R8, [R1+0x14fc] ;  /* 0x0014fc0001087983 */ /* 0x000ea80000100800 */
[----:B------:R0:W-:Y:S04]  /*408b0*/  STL [R1+0x20ec], R12 ;  /* 0x0020ec0c01007387 */ /* 0x0001e80000100800 */
[----:B------:R-:W-:Y:S01]  /*408c0*/  STL [R1+0x4c], R21 ;  /* 0x00004c1501007387 */ /* 0x000fe20000100800 */
[----:B0-----:R-:W-:-:S03]  /*408d0*/  PRMT R12, R7, 0x7773, RZ ;  /* 0x00007773070c7816 */ /* 0x001fc600000000ff */
[----:B------:R-:W2:Y:S04]  /*408e0*/  LDL.LU R7, [R1+0x21c8] ;  /* 0x0021c80001077983 */ /* 0x000ea80000300800 */
[----:B------:R-:W-:Y:S04]  /*408f0*/  STL.64 [R1+0x1a08], R24 ;  /* 0x001a081801007387 */ /* 0x000fe80000100a00 */
[----:B------:R0:W-:Y:S04]  /*40900*/  @P4 STG.E.U8 desc[UR28][R4.64], R12 ;  /* 0x0000000c04004986 */ /* 0x0001e8000c10111c */
[----:B0-----:R-:W4:Y:S01]  /*40910*/  LDL.LU.64 R4, [R1+0x21c0] ;  /* 0x0021c00001047983 */ /* 0x001f220000300a00 */
[----:B------:R-:W-:-:S02]  /*40920*/  PRMT R27, R11, 0x7770, RZ ;  /* 0x000077700b1b7816 */ /* 0x000fc400000000ff */
[----:B---3--:R-:W-:Y:S01]  /*40930*/  ISETP.LT.AND P3, PT, R9, UR54, !P5 ;  /* 0x0000003609007c0c */ /* 0x008fe2000ef61270 */
[----:B------:R-:W-:Y:S01]  /*40940*/  VIADD R26, R25, UR59 ;  /* 0x0000003b191a7c36 */ /* 0x000fe20008000000 */
[----:B------:R-:W3:Y:S01]  /*40950*/  LDL.LU R12, [R1+0x10] ;  /* 0x00001000010c7983 */ /* 0x000ee20000300800 */
[----:B------:R-:W0:Y:S01]  /*40960*/  LDCU UR54, c[0x0][0x398] ;  /* 0x00007300ff3677ac */ /* 0x000e220008000800 */
[----:B------:R-:W0:Y:S01]  /*40970*/  LDCU UR59, c[0x0][0x39c] ;  /* 0x00007380ff3b77ac */ /* 0x000e220008000800 */
[----:B--2---:R-:W-:-:S05]  /*40980*/  IMAD.X R29, R21, 0x1, R7, P1 ;  /* 0x00000001151d7824 */ /* 0x004fca00008e0607 */
[----:B------:R2:W-:Y:S01]  /*40990*/  @P2 STG.E.U8 desc[UR28][R28.64], R27 ;  /* 0x0000001b1c002986 */ /* 0x0005e2000c10111c */
[----:B------:R-:W-:Y:S02]  /*409a0*/  ISETP.LT.AND P2, PT, R8, UR56, !P5 ;  /* 0x0000003808007c0c */ /* 0x000fe4000ef41270 */
[C---:B------:R-:W-:Y:S02]  /*409b0*/  IADD3 R8, P0, PT, R13.reuse, R16, RZ ;  /* 0x000000100d087210 */ /* 0x040fe40007f1e0ff */
[----:B------:R-:W-:Y:S02]  /*409c0*/  IADD3 R24, P1, PT, R13, R2, RZ ;  /* 0x000000020d187210 */ /* 0x000fe40007f3e0ff */
[----:B------:R-:W-:Y:S01]  /*409d0*/  PRMT R13, R11, 0x7771, RZ ;  /* 0x000077710b0d7816 */ /* 0x000fe200000000ff */
[----:B------:R-:W0:Y:S02]  /*409e0*/  LDCU UR56, c[0x0][0x39c] ;  /* 0x00007380ff3877ac */ /* 0x000e240008000800 */
[----:B------:R-:W-:-:S02]  /*409f0*/  IMAD.X R25, R21, 0x1, R3, P1 ;  /* 0x0000000115197824 */ /* 0x000fc400008e0603 */
[----:B----4-:R-:W-:Y:S01]  /*40a00*/  IMAD.X R9, R21, 0x1, R5, P0 ;  /* 0x0000000115097824 */ /* 0x010fe200000e0605 */
[----:B--2---:R-:W-:Y:S01]  /*40a10*/  PRMT R29, R11, 0x7772, RZ ;  /* 0x000077720b1d7816 */ /* 0x004fe200000000ff */
[----:B------:R-:W-:-:S03]  /*40a20*/  VIADD R27, R26, UR60 ;  /* 0x0000003c1a1b7c36 */ /* 0x000fc60008000000 */
[----:B------:R2:W-:Y:S04]  /*40a30*/  @P2 STG.E.U8 desc[UR28][R8.64], R13 ;  /* 0x0000000d08002986 */ /* 0x0005e8000c10111c */
[----:B------:R4:W-:Y:S01]  /*40a40*/  @P3 STG.E.U8 desc[UR28][R24.64], R29 ;  /* 0x0000001d18003986 */ /* 0x0009e2000c10111c */
[----:B------:R-:W0:Y:S03]  /*40a50*/  LDCU UR60, c[0x0][0x398] ;  /* 0x00007300ff3c77ac */ /* 0x000e260008000800 */
[----:B------:R-:W-:Y:S01]  /*40a60*/  STL.64 [R1+0x19b8], R26 ;  /* 0x0019b81a01007387 */ /* 0x000fe20000100a00 */
[----:B------:R-:W-:Y:S01]  /*40a70*/  VIADD R28, R27, UR61 ;  /* 0x0000003d1b1c7c36 */ /* 0x000fe20008000000 */
[----:B------:R-:W0:Y:S02]  /*40a80*/  LDCU UR61, c[0x0][0x398] ;  /* 0x00007300ff3d77ac */ /* 0x000e240008000800 */
[----:B--2---:R-:W2:Y:S01]  /*40a90*/  LDL.LU.64 R8, [R1+0x21b8] ;  /* 0x0021b80001087983 */ /* 0x004ea20000300a00 */
[----:B----4-:R-:W-:-:S02]  /*40aa0*/  IMAD.MOV.U32 R25, RZ, RZ, R14 ;  /* 0x000000ffff197224 */ /* 0x010fc400078e000e */
[----:B------:R-:W-:-:S05]  /*40ab0*/  IMAD.MOV.U32 R24, RZ, RZ, R15 ;  /* 0x000000ffff187224 */ /* 0x000fca00078e000f */
[----:B------:R4:W-:Y:S01]  /*40ac0*/  STL.64 [R1+0x2188], R24 ;  /* 0x0021881801007387 */ /* 0x0009e20000100a00 */
[----:B------:R-:W-:Y:S01]  /*40ad0*/  VIADD R29, R28, UR31 ;  /* 0x0000001f1c1d7c36 */ /* 0x000fe20008000000 */
[----:B------:R-:W0:Y:S01]  /*40ae0*/  LDCU UR31, c[0x0][0x398] ;  /* 0x00007300ff1f77ac */ /* 0x000e220008000800 */
[----:B----4-:R-:W-:Y:S02]  /*40af0*/  IMAD.MOV.U32 R25, RZ, RZ, R22 ;  /* 0x000000ffff197224 */ /* 0x010fe400078e0016 */
[----:B------:R-:W-:-:S05]  /*40b00*/  IMAD.MOV.U32 R22, RZ, RZ, R10 ;  /* 0x000000ffff167224 */ /* 0x000fca00078e000a */
[----:B------:R4:W-:Y:S04]  /*40b10*/  STL.64 [R1+0x2198], R22 ;  /* 0x0021981601007387 */ /* 0x0009e80000100a00 */
[----:B----4-:R-:W4:Y:S04]  /*40b20*/  LDL R22, [R1+0x14] ;  /* 0x0000140001167983 */ /* 0x010f280000100800 */
[----:B------:R-:W-:Y:S04]  /*40b30*/  STL.64 [R1+0x2190], R18 ;  /* 0x0021901201007387 */ /* 0x000fe80000100a00 */
[----:B------:R-:W-:Y:S04]  /*40b40*/  STL.64 [R1+0x1968], R28 ;  /* 0x0019681c01007387 */ /* 0x000fe80000100a00 */
[----:B------:R0:W-:Y:S04]  /*40b50*/  STL [R1+0x1978], R29 ;  /* 0x0019781d01007387 */ /* 0x0001e80000100800 */
[----:B0-----:R-:W3:Y:S04]  /*40b60*/  LDL.LU R29, [R1+0x18] ;  /* 0x00001800011d7983 */ /* 0x001ee80000300800 */
[----:B------:R0:W-:Y:S01]  /*40b70*/  STL.64 [R1+0x21a0], R16 ;  /* 0x0021a01001007387 */ /* 0x0001e20000100a00 */
[----:B------:R-:W-:Y:S01]  /*40b80*/  IMAD.MOV.U32 R28, RZ, RZ, R11 ;  /* 0x000000ffff1c7224 */ /* 0x000fe200078e000b */
[----:B----4-:R-:W-:-:S02]  /*40b90*/  IADD3 R18, P4, PT, R22, R16, RZ ;  /* 0x0000001016127210 */ /* 0x010fc40007f9e0ff */
[----:B------:R-:W-:Y:S02]  /*40ba0*/  SHF.R.S32.HI R13, RZ, 0x1f, R22 ;  /* 0x0000001fff0d7819 */ /* 0x000fe40000011416 */
[----:B--2---:R-:W-:Y:S01]  /*40bb0*/  IADD3 R10, P3, PT, R22, R8, RZ ;  /* 0x00000008160a7210 */ /* 0x004fe20007f7e0ff */
[----:B0-----:R-:W-:Y:S01]  /*40bc0*/  IMAD.MOV.U32 R16, RZ, RZ, R18 ;  /* 0x000000ffff107224 */ /* 0x001fe200078e0012 */
[----:B------:R-:W-:Y:S01]  /*40bd0*/  STL [R1+0xad8], R18 ;  /* 0x000ad81201007387 */ /* 0x000fe20000100800 */
[C---:B---3--:R-:W-:Y:S02]  /*40be0*/  IADD3 R26, P0, PT, R29.reuse, R6, RZ ;  /* 0x000000061d1a7210 */ /* 0x048fe40007f1e0ff */
[----:B------:R-:W-:Y:S01]  /*40bf0*/  IADD3 R14, P1, PT, R29, R9, RZ ;  /* 0x000000091d0e7210 */ /* 0x000fe20007f3e0ff */
[----:B------:R-:W-:Y:S02]  /*40c00*/  STL [R1+0x21a8], R16 ;  /* 0x0021a81001007387 */ /* 0x000fe40000100800 */
[----:B------:R-:W-:-:S02]  /*40c10*/  IMAD.X R27, R21, 0x1, R0, P0 ;  /* 0x00000001151b7824 */ /* 0x000fc400000e0600 */
[----:B------:R-:W-:Y:S02]  /*40c20*/  IMAD.X R15, R21, 0x1, R4, P1 ;  /* 0x00000001150f7824 */ /* 0x000fe400008e0604 */
[----:B------:R-:W-:Y:S01]  /*40c30*/  IMAD.X R11, R13, 0x1, R7, P3 ;  /* 0x000000010d0b7824 */ /* 0x000fe200018e0607 */
[----:B------:R-:W-:Y:S04]  /*40c40*/  STL [R1+0x34], R13 ;  /* 0x0000340d01007387 */ /* 0x000fe80000100800 */
[----:B------:R-:W-:Y:S04]  /*40c50*/  STL.64 [R1+0x19e0], R26 ;  /* 0x0019e01a01007387 */ /* 0x000fe80000100a00 */
[----:B------:R-:W-:Y:S04]  /*40c60*/  STL [R1+0x1c90], R27 ;  /* 0x001c901b01007387 */ /* 0x000fe80000100800 */
[----:B------:R-:W-:Y:S04]  /*40c70*/  STL.64 [R1+0xaf8], R14 ;  /* 0x000af80e01007387 */ /* 0x000fe80000100a00 */
[----:B------:R0:W-:Y:S04]  /*40c80*/  STL.64 [R1+0xae0], R10 ;  /* 0x000ae00a01007387 */ /* 0x0001e80000100a00 */
[----:B0-----:R-:W2:Y:S01]  /*40c90*/  LDL.LU.64 R10, [R1+0x21b0] ;  /* 0x0021b000010a7983 */ /* 0x001ea20000300a00 */
[----:B------:R-:W-:Y:S01]  /*40ca0*/  IMAD.MOV.U32 R17, RZ, RZ, R19 ;  /* 0x000000ffff117224 */ /* 0x000fe200078e0013 */
[----:B--2---:R-:W-:-:S05]  /*40cb0*/  IADD3 R16, P3, PT, R29, R10, RZ ;  /* 0x0000000a1d107210 */ /* 0x004fca0007f7e0ff */
[----:B------:R0:W-:Y:S04]  /*40cc0*/  STL [R1+0xaf0], R16 ;  /* 0x000af01001007387 */ /* 0x0001e80000100800 */
[----:B0-----:R0:W2:Y:S01]  /*40cd0*/  LDL.LU R16, [R1+0x21a8] ;  /* 0x0021a80001107983 */ /* 0x0010a20000300800 */
[----:B------:R-:W-:Y:S01]  /*40ce0*/  IMAD.X R17, R13, 0x1, R5, P4 ;  /* 0x000000010d117824 */ /* 0x000fe200020e0605 */
[C---:B------:R-:W-:Y:S02]  /*40cf0*/  IADD3 R18, P2, PT, R22.reuse, R2, RZ ;  /* 0x0000000216127210 */ /* 0x040fe40007f5e0ff */
[C---:B------:R-:W-:Y:S02]  /*40d00*/  IADD3 R24, P0, PT, R22.reuse, R6, RZ ;  /* 0x0000000616187210 */ /* 0x040fe40007f1e0ff */
[----:B------:R-:W-:-:S02]  /*40d10*/  IADD3 R14, P1, PT, R22, R9, RZ ;  /* 0x00000009160e7210 */ /* 0x000fc40007f3e0ff */
[----:B------:R-:W-:Y:S01]  /*40d20*/  IADD3 R22, P4, PT, R22, R10, RZ ;  /* 0x0000000a16167210 */ /* 0x000fe20007f9e0ff */
[----:B------:R2:W-:Y:S01]  /*40d30*/  STL [R1+0xadc], R17 ;  /* 0x000adc1101007387 */ /* 0x0005e20000100800 */
[C---:B------:R-:W-:Y:S02]  /*40d40*/  IMAD.X R19, R13.reuse, 0x1, R3, P2 ;  /* 0x000000010d137824 */ /* 0x040fe400010e0603 */
[----:B------:R-:W-:Y:S01]  /*40d50*/  IMAD.MOV.U32 R26, RZ, RZ, R25 ;  /* 0x000000ffff1a7224 */ /* 0x000fe200078e0019 */
[----:B--2---:R-:W2:Y:S04]  /*40d60*/  LDL.LU.64 R16, [R1+0x21a0] ;  /* 0x0021a00001107983 */ /* 0x004ea80000300a00 */
[----:B------:R3:W-:Y:S04]  /*40d70*/  STL [R1+0xab8], R22 ;  /* 0x000ab81601007387 */ /* 0x0007e80000100800 */
[----:B---3--:R-:W3:Y:S04]  /*40d80*/  LDL.LU.64 R22, [R1+0x2198] ;  /* 0x0021980001167983 */ /* 0x008ee80000300a00 */
[----:B------:R4:W-:Y:S04]  /*40d90*/  STL.64 [R1+0x2168], R10 ;  /* 0x0021680a01007387 */ /* 0x0009e80000100a00 */
[----:B------:R0:W-:Y:S01]  /*40da0*/  STL.64 [R1+0xad0], R18 ;  /* 0x000ad01201007387 */ /* 0x0001e20000100a00 */
[----:B------:R-:W-:Y:S01]  /*40db0*/  IMAD.X R25, R13, 0x1, R0, P0 ;  /* 0x000000010d197824 */ /* 0x000fe200000e0600 */
[----:B------:R-:W-:-:S02]  /*40dc0*/  SHF.R.S32.HI R27, RZ, 0x1f, R12 ;  /* 0x0000001fff1b7819 */ /* 0x000fc4000001140c */
[----:B----4-:R-:W-:Y:S01]  /*40dd0*/  IADD3 R10, P2, PT, R12, R8, RZ ;  /* 0x000000080c0a7210 */ /* 0x010fe20007f5e0ff */
[----:B0-----:R-:W4:Y:S04]  /*40de0*/  LDL.LU.64 R18, [R1+0x2190] ;  /* 0x0021900001127983 */ /* 0x001f280000300a00 */
[----:B------:R0:W-:Y:S01]  /*40df0*/  STL.64 [R1+0x2178], R8 ;  /* 0x0021780801007387 */ /* 0x0001e20000100a00 */
[----:B------:R-:W-:-:S03]  /*40e00*/  IMAD.X R15, R13, 0x1, R4, P1 ;  /* 0x000000010d0f7824 */ /* 0x000fc600008e0604 */
[----:B0-----:R0:W4:Y:S04]  /*40e10*/  LDL.64 R8, [R1+0xab8] ;  /* 0x000ab80001087983 */ /* 0x0011280000100a00 */
[----:B------:R-:W-:Y:S04]  /*40e20*/  STL [R1+0x2170], R10 ;  /* 0x0021700a01007387 */ /* 0x000fe80000100800 */
[----:B------:R0:W-:Y:S04]  /*40e30*/  STL.64 [R1+0xac8], R24 ;  /* 0x000ac81801007387 */ /* 0x0001e80000100a00 */
[----:B0-----:R-:W4:Y:S04]  /*40e40*/  LDL.LU.64 R24, [R1+0x2188] ;  /* 0x0021880001187983 */ /* 0x001f280000300a00 */
[----:B------:R2:W-:Y:S02]  /*40e50*/  STL.64 [R1+0x2158], R28 ;  /* 0x0021581c01007387 */ /* 0x0005e40000100a00 */
[----:B--2---:R-:W-:-:S02]  /*40e60*/  IADD3 R28, P0, PT, R12, R16, RZ ;  /* 0x000000100c1c7210 */ /* 0x004fc40007f1e0ff */
[----:B---3--:R0:W-:Y:S04]  /*40e70*/  STL.64 [R1+0x2140], R22 ;  /* 0x0021401601007387 */ /* 0x0081e80000100a00 */
[----:B0-----:R0:W2:Y:S04]  /*40e80*/  LDL.64 R22, [R1+0xaf0] ;  /* 0x000af00001167983 */ /* 0x0010a80000100a00 */
[----:B------:R-:W-:Y:S04]  /*40e90*/  STL [R1+0x30], R27 ;  /* 0x0000301b01007387 */ /* 0x000fe80000100800 */
[----:B------:R-:W-:Y:S04]  /*40ea0*/  STL [R1+0x2160], R28 ;  /* 0x0021601c01007387 */ /* 0x000fe80000100800 */
[----:B------:R3:W-:Y:S04]  /*40eb0*/  STL.64 [R1+0xac0], R14 ;  /* 0x000ac00e01007387 */ /* 0x0007e80000100a00 */
[----:B---3--:R-:W2:Y:S04]  /*40ec0*/  LDL.LU.64 R14, [R1+0x2180] ;  /* 0x00218000010e7983 */ /* 0x008ea80000300a00 */
[----:B----4-:R-:W-:Y:S04]  /*40ed0*/  STL.64 [R1+0x2148], R24 ;  /* 0x0021481801007387 */ /* 0x010fe80000100a00 */
[----:B------:R-:W-:Y:S01]  /*40ee0*/  STL.64 [R1+0x2150], R2 ;  /* 0x0021500201007387 */ /* 0x000fe20000100a00 */
[----:B--2---:R-:W-:-:S02]  /*40ef0*/  IMAD.X R23, R21, 0x1, R14, P3 ;  /* 0x0000000115177824 */ /* 0x004fc400018e060e */
[----:B------:R-:W-:-:S03]  /*40f00*/  IMAD.X R9, R13, 0x1, R14, P4 ;  /* 0x000000010d097824 */ /* 0x000fc600020e060e */
[----:B------:R2:W-:Y:S04]  /*40f10*/  STL [R1+0xaf4], R23 ;  /* 0x000af41701007387 */ /* 0x0005e80000100800 */
[----:B--2---:R-:W2:Y:S04]  /*40f20*/  LDL R23, [R1+0x14] ;  /* 0x0000140001177983 */ /* 0x004ea80000100800 */
[----:B------:R3:W-:Y:S04]  /*40f30*/  STL [R1+0xabc], R9 ;  /* 0x000abc0901007387 */ /* 0x0007e80000100800 */
[----:B---3--:R-:W3:Y:S04]  /*40f40*/  LDL.LU.64 R8, [R1+0x2178] ;  /* 0x0021780001087983 */ /* 0x008ee80000300a00 */
[----:B------:R-:W-:Y:S01]  /*40f50*/  STL.64 [R1+0x2138], R14 ;  /* 0x0021380e01007387 */ /* 0x000fe20000100a00 */
[----:B---3--:R-:W-:-:S05]  /*40f60*/  IADD3 R10, P4, PT, R12, R9, RZ ;  /* 0x000000090c0a7210 */ /* 0x008fca0007f9e0ff */
[----:B------:R3:W-:Y:S04]  /*40f70*/  STL [R1+0xa88], R10 ;  /* 0x000a880a01007387 */ /* 0x0007e80000100800 */
[----:B---3--:R-:W3:Y:S01]  /*40f80*/  LDL.LU R10, [R1+0x2170] ;  /* 0x00217000010a7983 */ /* 0x008ee20000300800 */
[----:B------:R-:W-:-:S05]  /*40f90*/  IMAD.X R11, R27, 0x1, R7, P2 ;  /* 0x000000011b0b7824 */ /* 0x000fca00010e0607 */
[----:B---3--:R3:W-:Y:S04]  /*40fa0*/  STL.64 [R1+0xaa8], R10 ;  /* 0x000aa80a01007387 */ /* 0x0087e80000100a00 */
[----:B---3--:R-:W3:Y:S04]  /*40fb0*/  LDL.LU.64 R10, [R1+0x2168] ;  /* 0x00216800010a7983 */ /* 0x008ee80000300a00 */
[----:B------:R-:W-:Y:S01]  /*40fc0*/  STL.64 [R1+0x2120], R6 ;  /* 0x0021200601007387 */ /* 0x000fe20000100a00 */
[----:B------:R-:W-:-:S03]  /*40fd0*/  IMAD.MOV.U32 R21, RZ, RZ, R17 ;  /* 0x000000ffff157224 */ /* 0x000fc600078e0011 */
[----:B------:R-:W4:Y:S01]  /*40fe0*/  LDL.LU R17, [R1+0x8] ;  /* 0x0000080001117983 */ /* 0x000f220000300800 */
[----:B---3--:R-:W-:-:S05]  /*40ff0*/  IADD3 R28, P2, PT, R12, R10, RZ ;  /* 0x0000000a0c1c7210 */ /* 0x008fca0007f5e0ff */
[----:B------:R3:W-:Y:S04]  /*41000*/  STL [R1+0xa80], R28 ;  /* 0x000a801c01007387 */ /* 0x0007e80000100800 */
[----:B---3--:R-:W3:Y:S01]  /*41010*/  LDL.LU R28, [R1+0x2160] ;  /* 0x00216000011c7983 */ /* 0x008ee20000300800 */
[----:B------:R-:W-:-:S05]  /*41020*/  IMAD.X R29, R27, 0x1, R5, P0 ;  /* 0x000000011b1d7824 */ /* 0x000fca00000e0605 */
[----:B---3--:R3:W-:Y:S04]  /*41030*/  STL.64 [R1+0xaa0], R28 ;  /* 0x000aa01c01007387 */ /* 0x0087e80000100a00 */
[----:B---3--:R-:W3:Y:S01]  /*41040*/  LDL.LU.64 R28, [R1+0x2158] ;  /* 0x00215800011c7983 */ /* 0x008ee20000300a00 */
[----:B------:R-:W-:Y:S02]  /*41050*/  IADD3 R24, P1, PT, R12, R2, RZ ;  /* 0x000000020c187210 */ /* 0x000fe40007f3e0ff */
[----:B---3--:R-:W-:-:S05]  /*41060*/  IADD3 R2, P0, PT, R29, R11, RZ ;  /* 0x0000000b1d027210 */ /* 0x008fca0007f1e0ff */
[----:B------:R3:W-:Y:S04]  /*41070*/  STL [R1+0xae8], R2 ;  /* 0x000ae80201007387 */ /* 0x0007e80000100800 */
[----:B---3--:R-:W3:Y:S02]  /*41080*/  LDL.LU.64 R2, [R1+0x2150] ;  /* 0x0021500001027983 */ /* 0x008ee40000300a00 */
[----:B---3--:R-:W-:-:S05]  /*41090*/  IMAD.X R25, R27, 0x1, R3, P1 ;  /* 0x000000011b197824 */ /* 0x008fca00008e0603 */
[----:B------:R3:W-:Y:S04]  /*410a0*/  STL.64 [R1+0xa98], R24 ;  /* 0x000a981801007387 */ /* 0x0007e80000100a00 */
[----:B---3--:R-:W3:Y:S04]  /*410b0*/  LDL.LU.64 R24, [R1+0x2148] ;  /* 0x0021480001187983 */ /* 0x008ee80000300a00 */
[----:B------:R0:W-:Y:S04]  /*410c0*/  STL.64 [R1+0x2130], R2 ;  /* 0x0021300201007387 */ /* 0x0001e80000100a00 */
[----:B0-----:R0:W3:Y:S01]  /*410d0*/  LDL.64 R2, [R1+0xae8] ;  /* 0x000ae80001027983 */ /* 0x0010e20000100a00 */
[----:B------:R-:W-:-:S02]  /*410e0*/  IADD3 R22, P3, PT, R12, R6, RZ ;  /* 0x000000060c167210 */ /* 0x000fc40007f7e0ff */
[----:B--2---:R-:W-:-:S03]  /*410f0*/  IADD3 R6, P1, PT, R23, R11, RZ ;  /* 0x0000000b17067210 */ /* 0x004fc60007f3e0ff */
[----:B------:R-:W-:Y:S01]  /*41100*/  IMAD.X R23, R27, 0x1, R0, P3 ;  /* 0x000000011b177824 */ /* 0x000fe200018e0600 */
[----:B---3--:R-:W2:Y:S04]  /*41110*/  LDL R3, [R1+0x4c] ;  /* 0x00004c0001037983 */ /* 0x008ea80000100800 */
[----:B------:R-:W-:Y:S04]  /*41120*/  STL [R1+0x212c], R6 ;  /* 0x00212c0601007387 */ /* 0x000fe80000100800 */
[----:B------:R3:W-:Y:S04]  /*41130*/  STL.64 [R1+0xa90], R22 ;  /* 0x000a901601007387 */ /* 0x0007e80000100a00 */
[----:B---3--:R-:W3:Y:S04]  /*41140*/  LDL.LU.64 R22, [R1+0x2140] ;  /* 0x0021400001167983 */ /* 0x008ee80000300a00 */
[----:B------:R0:W-:Y:S01]  /*41150*/  STL.64 [R1+0x2100], R28 ;  /* 0x0021001c01007387 */ /* 0x0001e20000100a00 */
[----:B------:R-:W-:-:S03]  /*41160*/  IADD3 R14, P3, PT, R12, R11, RZ ;  /* 0x0000000b0c0e7210 */ /* 0x000fc60007f7e0ff */
[----:B0-----:R0:W2:Y:S04]  /*41170*/  LDL.64 R28, [R1+0xa80] ;  /* 0x000a8000011c7983 */ /* 0x0010a80000100a00 */
[----:B---3--:R3:W-:Y:S04]  /*41180*/  STL.64 [R1+0x2108], R22 ;  /* 0x0021081601007387 */ /* 0x0087e80000100a00 */
[----:B------:R-:W-:Y:S01]  /*41190*/  STL.64 [R1+0x2118], R20 ;  /* 0x0021181401007387 */ /* 0x000fe20000100a00 */
[----:B---3--:R-:W-:Y:S02]  /*411a0*/  IMAD.MOV.U32 R22, RZ, RZ, R26 ;  /* 0x000000ffff167224 */ /* 0x008fe400078e001a */
[----:B------:R-:W-:-:S02]  /*411b0*/  IMAD.MOV.U32 R26, RZ, RZ, R25 ;  /* 0x000000ffff1a7224 */ /* 0x000fc400078e0019 */
[----:B------:R-:W-:-:S05]  /*411c0*/  IMAD.MOV.U32 R25, RZ, RZ, R18 ;  /* 0x000000ffff197224 */ /* 0x000fca00078e0012 */
[----:B------:R3:W-:Y:S04]  /*411d0*/  STL.64 [R1+0x2110], R24 ;  /* 0x0021101801007387 */ /* 0x0007e80000100a00 */
[----:B---3--:R0:W3:Y:S04]  /*411e0*/  LDL.64 R24, [R1+0xa88] ;  /* 0x000a880001187983 */ /* 0x0080e80000100a00 */
[----:B------:R0:W-:Y:S04]  /*411f0*/  STL [R1+0xa78], R14 ;  /* 0x000a780e01007387 */ /* 0x0001e80000100800 */
[----:B0-----:R-:W2:Y:S01]  /*41200*/  LDL.LU.64 R14, [R1+0x2138] ;  /* 0x00213800010e7983 */ /* 0x001ea20000300a00 */
[----:B---3--:R-:W-:-:S05]  /*41210*/  IMAD.X R25, R27, 0x1, R4, P4 ;  /* 0x000000011b197824 */ /* 0x008fca00020e0604 */
[----:B------:R-:W-:Y:S01]  /*41220*/  STL [R1+0xa8c], R25 ;  /* 0x000a8c1901007387 */ /* 0x000fe20000100800 */
[----:B--2---:R-:W-:Y:S02]  /*41230*/  IMAD.X R29, R27, 0x1, R14, P2 ;  /* 0x000000011b1d7824 */ /* 0x004fe400010e060e */
[----:B------:R-:W-:Y:S01]  /*41240*/  IMAD.X R3, R3, 0x1, R15, P0 ;  /* 0x0000000103037824 */ /* 0x000fe200000e060f */
[C---:B------:R-:W-:Y:S02]  /*41250*/  IADD3 R28, P2, PT, R22.reuse, R16, RZ ;  /* 0x00000010161c7210 */ /* 0x040fe40007f5e0ff */
[----:B------:R-:W-:Y:S04]  /*41260*/  STL [R1+0xa84], R29 ;  /* 0x000a841d01007387 */ /* 0x000fe80000100800 */
[----:B----4-:R0:W-:Y:S04]  /*41270*/  STL.64 [R1+0x20f0], R16 ;  /* 0x0020f01001007387 */ /* 0x0101e80000100a00 */
[----:B0-----:R0:W2:Y:S04]  /*41280*/  LDL.64 R16, [R1+0xa78] ;  /* 0x000a780001107983 */ /* 0x0010a80000100a00 */
[----:B------:R3:W-:Y:S04]  /*41290*/  STL [R1+0xaec], R3 ;  /* 0x000aec0301007387 */ /* 0x0007e80000100800 */
[----:B---3--:R-:W3:Y:S02]  /*412a0*/  LDL.LU.64 R2, [R1+0x2130] ;  /* 0x0021300001027983 */ /* 0x008ee40000300a00 */
[----:B---3--:R-:W-:-:S05]  /*412b0*/  IADD3 R6, P0, PT, R22, R2, RZ ;  /* 0x0000000216067210 */ /* 0x008fca0007f1e0ff */
[----:B------:R3:W-:Y:S04]  /*412c0*/  STL [R1+0xa60], R6 ;  /* 0x000a600601007387 */ /* 0x0007e80000100800 */
[----:B---3--:R-:W3:Y:S01]  /*412d0*/  LDL.LU R6, [R1+0x212c] ;  /* 0x00212c0001067983 */ /* 0x008ee20000300800 */
[----:B------:R-:W-:-:S03]  /*412e0*/  IMAD.X R7, R13, 0x1, R15, P1 ;  /* 0x000000010d077824 */ /* 0x000fc600008e060f */
[----:B------:R-:W-:Y:S04]  /*412f0*/  STL.64 [R1+0x20f8], R2 ;  /* 0x0020f80201007387 */ /* 0x000fe80000100a00 */
[----:B------:R-:W4:Y:S04]  /*41300*/  LDL.LU R13, [R1+0x2128] ;  /* 0x00212800010d7983 */ /* 0x000f280000300800 */
[----:B---3--:R3:W-:Y:S04]  /*41310*/  STL.64 [R1+0xab0], R6 ;  /* 0x000ab00601007387 */ /* 0x0087e80000100a00 */
[----:B---3--:R-:W3:Y:S01]  /*41320*/  LDL.LU.64 R6, [R1+0x2120] ;  /* 0x0021200001067983 */ /* 0x008ee20000300a00 */
[----:B------:R-:W-:-:S02]  /*41330*/  SHF.R.S32.HI R18, RZ, 0x1f, R22 ;  /* 0x0000001fff127819 */ /* 0x000fc40000011416 */
[C---:B------:R-:W-:Y:S01]  /*41340*/  IADD3 R24, P4, PT, R22.reuse, R8, RZ ;  /* 0x0000000816187210 */ /* 0x040fe20007f9e0ff */
[----:B--2---:R-:W-:Y:S01]  /*41350*/  IMAD.X R17, R27, 0x1, R15, P3 ;  /* 0x000000011b117824 */ /* 0x004fe200018e060f */
[----:B---3--:R-:W-:-:S03]  /*41360*/  IADD3 R20, P1, PT, R22, R6, RZ ;  /* 0x0000000616147210 */ /* 0x008fc60007f3e0ff */
[----:B------:R-:W-:Y:S02]  /*41370*/  IMAD.X R25, R18, 0x1, R7, P4 ;  /* 0x0000000112197824 */ /* 0x000fe400020e0607 */
[----:B------:R2:W-:Y:S04]  /*41380*/  STL [R1+0xa58], R20 ;  /* 0x000a581401007387 */ /* 0x0005e80000100800 */
[----:B--2---:R-:W2:Y:S04]  /*41390*/  LDL.LU.64 R20, [R1+0x2118] ;  /* 0x0021180001147983 */ /* 0x004ea80000300a00 */
[----:B------:R-:W3:Y:S04]  /*413a0*/  LDL.LU R27, [R1+0x4] ;  /* 0x00000400011b7983 */ /* 0x000ee80000300800 */
[----:B------:R0:W-:Y:S04]  /*413b0*/  STL [R1+0xa7c], R17 ;  /* 0x000a7c1101007387 */ /* 0x0001e80000100800 */
[----:B0-----:R-:W4:Y:S04]  /*413c0*/  LDL.LU R17, [R1+0x14] ;  /* 0x0000140001117983 */ /* 0x001f280000300800 */
[----:B------:R0:W-:Y:S04]  /*413d0*/  STL.64 [R1+0xa70], R24 ;  /* 0x000a701801007387 */ /* 0x0001e80000100a00 */
[----:B0-----:R-:W2:Y:S04]  /*413e0*/  LDL.LU.64 R24, [R1+0x2110] ;  /* 0x0021100001187983 */ /* 0x001ea80000300a00 */
[----:B------:R0:W-:Y:S04]  /*413f0*/  STL.64 [R1+0x20c8], R6 ;  /* 0x0020c80601007387 */ /* 0x0001e80000100a00 */
[----:B0-----:R0:W2:Y:S01]  /*41400*/  LDL.64 R6, [R1+0xa58] ;  /* 0x000a580001067983 */ /* 0x0010a20000100a00 */
[----:B------:R-:W-:Y:S01]  /*41410*/  IADD3 R16, P3, PT, R22, R9, RZ ;  /* 0x0000000916107210 */ /* 0x000fe20007f7e0ff */
[----:B------:R-:W-:-:S02]  /*41420*/  IMAD.X R29, R18, 0x1, R5, P2 ;  /* 0x00000001121d7824 */ /* 0x000fc400010e0605 */
[----:B--2---:R-:W-:-:S05]  /*41430*/  IMAD.MOV.U32 R7, RZ, RZ, R22 ;  /* 0x000000ffff077224 */ /* 0x004fca00078e0016 */
[----:B------:R-:W-:-:S05]  /*41440*/  IADD3 R22, P4, PT, R7, R10, RZ ;  /* 0x0000000a07167210 */ /* 0x000fca0007f9e0ff */
[----:B------:R2:W-:Y:S04]  /*41450*/  STL [R1+0xa48], R22 ;  /* 0x000a481601007387 */ /* 0x0005e80000100800 */
[----:B--2---:R-:W2:Y:S04]  /*41460*/  LDL.LU.64 R22, [R1+0x2108] ;  /* 0x0021080001167983 */ /* 0x004ea80000300a00 */
[----:B------:R0:W-:Y:S04]  /*41470*/  STL.64 [R1+0xa68], R28 ;  /* 0x000a681c01007387 */ /* 0x0001e80000100a00 */
[----:B0-----:R-:W2:Y:S01]  /*41480*/  LDL.LU.64 R28, [R1+0x2100] ;  /* 0x00210000011c7983 */ /* 0x001ea20000300a00 */
[----:B------:R-:W-:-:S03]  /*41490*/  IADD3 R2, P2, PT, R7, R11, RZ ;  /* 0x0000000b07027210 */ /* 0x000fc60007f5e0ff */
[----:B--2---:R-:W-:Y:S04]  /*414a0*/  STL [R1+0x20e8], R28 ;  /* 0x0020e81c01007387 */ /* 0x004fe80000100800 */
[----:B---3--:R-:W-:Y:S04]  /*414b0*/  STL.64 [R1+0x20d0], R26 ;  /* 0x0020d01a01007387 */ /* 0x008fe80000100a00 */
[----:B------:R0:W-:Y:S04]  /*414c0*/  STL [R1+0x20d8], R27 ;  /* 0x0020d81b01007387 */ /* 0x0001e80000100800 */
[----:B0-----:R0:W2:Y:S04]  /*414d0*/  LDL.64 R26, [R1+0xa60] ;  /* 0x000a6000011a7983 */ /* 0x0010a80000100a00 */
[----:B------:R3:W-:Y:S04]  /*414e0*/  STL [R1+0xa40], R2 ;  /* 0x000a400201007387 */ /* 0x0007e80000100800 */
[----:B---3--:R-:W2:Y:S04]  /*414f0*/  LDL.LU.64 R2, [R1+0x20f8] ;  /* 0x0020f80001027983 */ /* 0x008ea80000300a00 */
[----:B------:R3:W-:Y:S04]  /*41500*/  STL.64 [R1+0x20b0], R10 ;  /* 0x0020b00a01007387 */ /* 0x0007e80000100a00 */
[----:B---3--:R0:W3:Y:S01]  /*41510*/  LDL.64 R10, [R1+0xa40] ;  /* 0x000a4000010a7983 */ /* 0x0080e20000100a00 */
[----:B--2---:R-:W-:-:S03]  /*41520*/  IMAD.X R27, R18, 0x1, R3, P0 ;  /* 0x00000001121b7824 */ /* 0x004fc600000e0603 */
[----:B------:R2:W-:Y:S01]  /*41530*/  STL.64 [R1+0x20e0], R2 ;  /* 0x0020e00201007387 */ /* 0x0005e20000100a00 */
[----:B---3--:R-:W-:Y:S02]  /*41540*/  IMAD.MOV.U32 R11, RZ, RZ, R7 ;  /* 0x000000ffff0b7224 */ /* 0x008fe400078e0007 */
[C---:B------:R-:W-:Y:S01]  /*41550*/  IMAD.X R7, R18.reuse, 0x1, R0, P1 ;  /* 0x0000000112077824 */ /* 0x040fe200008e0600 */
[-C--:B----4-:R-:W-:Y:S01]  /*41560*/  IADD3 R26, P1, PT, R17, R13.reuse, RZ ;  /* 0x0000000d111a7210 */ /* 0x090fe20007f3e0ff */
[----:B------:R-:W-:Y:S01]  /*41570*/  IMAD.X R17, R18, 0x1, R4, P3 ;  /* 0x0000000112117824 */ /* 0x000fe200018e0604 */
[----:B--2---:R-:W2:Y:S04]  /*41580*/  LDL.LU R2, [R1+0x4c] ;  /* 0x00004c0001027983 */ /* 0x004ea80000300800 */
[----:B------:R3:W-:Y:S04]  /*41590*/  STL [R1+0xa64], R27 ;  /* 0x000a641b01007387 */ /* 0x0007e80000100800 */
[----:B---3--:R-:W3:Y:S04]  /*415a0*/  LDL.LU R27, [R1+0x34] ;  /* 0x00003400011b7983 */ /* 0x008ee80000300800 */
[----:B------:R-:W-:Y:S04]  /*415b0*/  STL [R1+0xa5c], R7 ;  /* 0x000a5c0701007387 */ /* 0x000fe80000100800 */
[----:B------:R4:W-:Y:S01]  /*415c0*/  STL.64 [R1+0xa50], R16 ;  /* 0x000a501001007387 */ /* 0x0009e20000100a00 */
[----:B------:R-:W-:-:S03]  /*415d0*/  IADD3 R6, P3, PT, R12, R13, RZ ;  /* 0x0000000d0c067210 */ /* 0x000fc60007f7e0ff */
[----:B----4-:R-:W4:Y:S04]  /*415e0*/  LDL.LU.64 R16, [R1+0x20f0] ;  /* 0x0020f00001107983 */ /* 0x010f280000300a00 */
[----:B------:R0:W-:Y:S04]  /*415f0*/  STL.64 [R1+0x20b8], R4 ;  /* 0x0020b80401007387 */ /* 0x0001e80000100a00 */
[----:B0-----:R0:W2:Y:S04]  /*41600*/  LDL.64 R4, [R1+0xa48] ;  /* 0x000a480001047983 */ /* 0x0010a80000100a00 */
[----:B------:R-:W3:Y:S01]  /*41610*/  LDL.LU R12, [R1+0x20ec] ;  /* 0x0020ec00010c7983 */ /* 0x000ee20000300800 */
[----:B------:R-:W-:-:S03]  /*41620*/  IADD3 R28, P0, PT, R29, R13, RZ ;  /* 0x0000000d1d1c7210 */ /* 0x000fc60007f1e0ff */
[----:B------:R-:W4:Y:S01]  /*41630*/  LDL.LU R7, [R1+0x30] ;  /* 0x0000300001077983 */ /* 0x000f220000300800 */
[C---:B--2---:R-:W-:Y:S01]  /*41640*/  IMAD.X R5, R18.reuse, 0x1, R14, P4 ;  /* 0x0000000112057824 */ /* 0x044fe200020e060e */
[----:B------:R-:W-:Y:S01]  /*41650*/  IADD3 R4, P4, PT, R11, R13, RZ ;  /* 0x0000000d0b047210 */ /* 0x000fe20007f9e0ff */
[----:B------:R-:W-:-:S03]  /*41660*/  IMAD.X R11, R18, 0x1, R15, P2 ;  /* 0x00000001120b7824 */ /* 0x000fc600010e060f */
[----:B------:R4:W-:Y:S01]  /*41670*/  STL [R1+0xa4c], R5 ;  /* 0x000a4c0501007387 */ /* 0x0009e20000100800 */
[----:B---3--:R-:W-:-:S03]  /*41680*/  IMAD.X R29, R2, 0x1, R12, P0 ;  /* 0x00000001021d7824 */ /* 0x008fc600000e060c */
[----:B------:R-:W-:Y:S01]  /*41690*/  STL.64 [R1+0x20a0], R14 ;  /* 0x0020a00e01007387 */ /* 0x000fe20000100a00 */
[----:B----4-:R-:W-:-:S05]  /*416a0*/  SHF.R.S32.HI R5, RZ, 0x1f, R17 ;  /* 0x0000001fff057819 */ /* 0x010fca0000011411 */
[----:B------:R-:W-:Y:S04]  /*416b0*/  STL [R1+0xc], R5 ;  /* 0x00000c0501007387 */ /* 0x000fe80000100800 */
[----:B------:R-:W-:Y:S04]  /*416c0*/  STL [R1+0x20a8], R15 ;  /* 0x0020a80f01007387 */ /* 0x000fe80000100800 */
[----:B------:R-:W-:Y:S04]  /*416d0*/  STL [R1+0xa44], R11 ;  /* 0x000a440b01007387 */ /* 0x000fe80000100800 */
[----:B------:R2:W-:Y:S04]  /*416e0*/  STL.64 [R1+0xa38], R28 ;  /* 0x000a381c01007387 */ /* 0x0005e80000100a00 */
[----:B--2---:R-:W2:Y:S01]  /*416f0*/  LDL.LU R28, [R1+0x20e8] ;  /* 0x0020e800011c7983 */ /* 0x004ea20000300800 */
[----:B------:R-:W-:-:S03]  /*41700*/  IMAD.MOV.U32 R29, RZ, RZ, R24 ;  /* 0x000000ffff1d7224 */ /* 0x000fc600078e0018 */
[----:B------:R-:W3:Y:S01]  /*41710*/  LDL.LU R24, [R1] ;  /* 0x0000000001187983 */ /* 0x000ee20000300800 */
[----:B------:R-:W-:Y:S01]  /*41720*/  IADD3 R2, P0, PT, R17, R16, RZ ;  /* 0x0000001011027210 */ /* 0x000fe20007f1e0ff */
[--C-:B------:R-:W-:Y:S02]  /*41730*/  IMAD.X R27, R27, 0x1, R12.reuse, P1 ;  /* 0x000000011b1b7824 */ /* 0x100fe400008e060c */
[----:B---3--:R3:W-:Y:S04]  /*41740*/  STL [R1+0x2080], R24 ;  /* 0x0020801801007387 */ /* 0x0087e80000100800 */
[----:B---3--:R-:W3:Y:S04]  /*41750*/  LDL.LU R24, [R1+0xc] ;  /* 0x00000c0001187983 */ /* 0x008ee80000300800 */
[----:B------:R4:W-:Y:S04]  /*41760*/  STL [R1+0x9e0], R2 ;  /* 0x0009e00201007387 */ /* 0x0009e80000100800 */
[----:B----4-:R-:W4:Y:S04]  /*41770*/  LDL.LU.64 R2, [R1+0x20e0] ;  /* 0x0020e00001027983 */ /* 0x010f280000300a00 */
[----:B------:R0:W-:Y:S04]  /*41780*/  STL.64 [R1+0xa20], R26 ;  /* 0x000a201a01007387 */ /* 0x0001e80000100a00 */
[----:B0-----:R0:W2:Y:S01]  /*41790*/  LDL.LU R27, [R1+0x20d8] ;  /* 0x0020d800011b7983 */ /* 0x0010a20000300800 */
[----:B------:R-:W-:Y:S01]  /*417a0*/  IMAD.X R7, R7, 0x1, R12, P3 ;  /* 0x0000000107077824 */ /* 0x000fe200018e060c */
[----:B----4-:R-:W-:-:S05]  /*417b0*/  IADD3 R26, P1, PT, R17, R2, RZ ;  /* 0x00000002111a7210 */ /* 0x010fca0007f3e0ff */
[----:B------:R2:W-:Y:S04]  /*417c0*/  STL [R1+0x9d0], R26 ;  /* 0x0009d01a01007387 */ /* 0x0005e80000100800 */
[----:B--2---:R-:W2:Y:S04]  /*417d0*/  LDL.LU.64 R26, [R1+0x20d0] ;  /* 0x0020d000011a7983 */ /* 0x004ea80000300a00 */
[----:B------:R4:W-:Y:S04]  /*417e0*/  STL.64 [R1+0xa18], R6 ;  /* 0x000a180601007387 */ /* 0x0009e80000100a00 */
[----:B----4-:R-:W4:Y:S01]  /*417f0*/  LDL.LU.64 R6, [R1+0x20c8] ;  /* 0x0020c80001067983 */ /* 0x010f220000300a00 */
[----:B------:R-:W-:Y:S01]  /*41800*/  IADD3 R10, P2, PT, R17, R8, RZ ;  /* 0x00000008110a7210 */ /* 0x000fe20007f5e0ff */
[----:B------:R-:W-:-:S02]  /*41810*/  IMAD.X R5, R18, 0x1, R12, P4 ;  /* 0x0000000112057824 */ /* 0x000fc400020e060c */
[----:B------:R-:W2:Y:S01]  /*41820*/  LDL.LU R18, [R1+0x20c0] ;  /* 0x0020c00001127983 */ /* 0x000ea20000300800 */
[----:B----4-:R-:W-:Y:S01]  /*41830*/  IADD3 R14, P3, PT, R17, R6, RZ ;  /* 0x00000006110e7210 */ /* 0x010fe20007f7e0ff */
[----:B---3--:R-:W-:-:S04]  /*41840*/  IMAD.X R11, R24, 0x1, R7, P2 ;  /* 0x00000001180b7824 */ /* 0x008fc800010e0607 */
[----:B------:R-:W-:Y:S04]  /*41850*/  STL [R1+0x9c8], R14 ;  /* 0x0009c80e01007387 */ /* 0x000fe80000100800 */
[----:B------:R3:W-:Y:S04]  /*41860*/  STL.64 [R1+0xa00], R4 ;  /* 0x000a000401007387 */ /* 0x0007e80000100a00 */
[----:B---3--:R-:W3:Y:S04]  /*41870*/  LDL.LU.64 R4, [R1+0x20b8] ;  /* 0x0020b80001047983 */ /* 0x008ee80000300a00 */
[----:B------:R4:W-:Y:S04]  /*41880*/  STL.64 [R1+0x9f8], R10 ;  /* 0x0009f80a01007387 */ /* 0x0009e80000100a00 */
[----:B----4-:R-:W4:Y:S04]  /*41890*/  LDL.LU.64 R10, [R1+0x20b0] ;  /* 0x0020b000010a7983 */ /* 0x010f280000300a00 */
[----:B------:R0:W-:Y:S04]  /*418a0*/  STL.64 [R1+0x2088], R6 ;  /* 0x0020880601007387 */ /* 0x0001e80000100a00 */
[----:B0-----:R0:W3:Y:S04]  /*418b0*/  LDL.64 R6, [R1+0x9e0] ;  /* 0x0009e00001067983 */ /* 0x0010e80000100a00 */
[----:B------:R4:W-:Y:S04]  /*418c0*/  STL.64 [R1+0x2090], R20 ;  /* 0x0020901401007387 */ /* 0x0009e80000100a00 */
[----:B------:R-:W-:Y:S04]  /*418d0*/  STL [R1+0x2098], R21 ;  /* 0x0020981501007387 */ /* 0x000fe80000100800 */
[----:B--2---:R-:W-:Y:S04]  /*418e0*/  STL.64 [R1+0x2068], R18 ;  /* 0x0020681201007387 */ /* 0x004fe80000100a00 */
[----:B------:R2:W-:Y:S01]  /*418f0*/  STL [R1+0x2070], R19 ;  /* 0x0020701301007387 */ /* 0x0005e20000100800 */
[C---:B----4-:R-:W-:Y:S01]  /*41900*/  IADD3 R20, P2, PT, R17.reuse, R10, RZ ;  /* 0x0000000a11147210 */ /* 0x050fe20007f5e0ff */
[----:B---3--:R-:W-:Y:S01]  /*41910*/  IMAD.X R7, R24, 0x1, R5, P0 ;  /* 0x0000000118077824 */ /* 0x008fe200000e0605 */
[----:B------:R-:W-:-:S04]  /*41920*/  IADD3 R6, P0, PT, R17, R11, RZ ;  /* 0x0000000b11067210 */ /* 0x000fc80007f1e0ff */
[----:B------:R-:W-:Y:S04]  /*41930*/  STL [R1+0x9e4], R7 ;  /* 0x0009e40701007387 */ /* 0x000fe80000100800 */
[----:B--2---:R0:W2:Y:S04]  /*41940*/  LDL.64 R18, [R1+0x9c8] ;  /* 0x0009c80001127983 */ /* 0x0040a80000100a00 */
[----:B------:R3:W-:Y:S04]  /*41950*/  STL.64 [R1+0x2078], R10 ;  /* 0x0020780a01007387 */ /* 0x0007e80000100a00 */
[----:B---3--:R0:W3:Y:S01]  /*41960*/  LDL.64 R10, [R1+0x9d0] ;  /* 0x0009d000010a7983 */ /* 0x0080e20000100a00 */
[----:B------:R-:W-:-:S05]  /*41970*/  IADD3 R14, P4, PT, R17, R9, RZ ;  /* 0x00000009110e7210 */ /* 0x000fca0007f9e0ff */
[C---:B------:R-:W-:Y:S02]  /*41980*/  IMAD.X R15, R24.reuse, 0x1, R4, P4 ;  /* 0x00000001180f7824 */ /* 0x040fe400020e0604 */
[C---:B--2---:R-:W-:Y:S02]  /*41990*/  IMAD.X R19, R24.reuse, 0x1, R0, P3 ;  /* 0x0000000118137824 */ /* 0x044fe400018e0600 */
[----:B---3--:R-:W-:-:S05]  /*419a0*/  IMAD.X R11, R24, 0x1, R3, P1 ;  /* 0x00000001180b7824 */ /* 0x008fca00008e0603 */
[----:B------:R-:W-:Y:S04]  /*419b0*/  STL [R1+0x9d4], R11 ;  /* 0x0009d40b01007387 */ /* 0x000fe80000100800 */
[----:B------:R-:W-:Y:S04]  /*419c0*/  STL [R1+0x9cc], R19 ;  /* 0x0009cc1301007387 */ /* 0x000fe80000100800 */
[----:B------:R2:W-:Y:S04]  /*419d0*/  STL.64 [R1+0x9c0], R14 ;  /* 0x0009c00e01007387 */ /* 0x0005e80000100a00 */
[----:B--2---:R0:W2:Y:S01]  /*419e0*/  LDL.LU R15, [R1+0x20a8] ;  /* 0x0020a800010f7983 */ /* 0x0040a20000300800 */
[----:B------:R-:W-:-:S05]  /*419f0*/  IADD3 R14, P4, PT, R27, R16, RZ ;  /* 0x000000101b0e7210 */ /* 0x000fca0007f9e0ff */
[----:B------:R2:W-:Y:S04]  /*41a00*/  STL [R1+0x988], R14 ;  /* 0x0009880e01007387 */ /* 0x0005e80000100800 */
[----:B--2---:R-:W2:Y:S02]  /*41a10*/  LDL.LU.64 R14, [R1+0x20a0] ;  /* 0x0020a000010e7983 */ /* 0x004ea40000300a00 */
[----:B--2---:R-:W-:-:S05]  /*41a20*/  IMAD.X R21, R24, 0x1, R14, P2 ;  /* 0x0000000118157824 */ /* 0x004fca00010e060e */
[----:B------:R2:W-:Y:S04]  /*41a30*/  STL.64 [R1+0x9b8], R20 ;  /* 0x0009b81401007387 */ /* 0x0005e80000100a00 */
[----:B--2---:R0:W2:Y:S01]  /*41a40*/  LDL.LU R21, [R1+0x2098] ;  /* 0x0020980001157983 */ /* 0x0040a20000300800 */
[----:B------:R-:W-:Y:S01]  /*41a50*/  IADD3 R20, P2, PT, R27, R2, RZ ;  /* 0x000000021b147210 */ /* 0x000fe20007f5e0ff */
[----:B------:R-:W-:-:S04]  /*41a60*/  IMAD.X R7, R24, 0x1, R15, P0 ;  /* 0x0000000118077824 */ /* 0x000fc800000e060f */
[----:B------:R2:W-:Y:S04]  /*41a70*/  STL [R1+0x980], R20 ;  /* 0x0009801401007387 */ /* 0x0005e80000100800 */
[----:B--2---:R-:W2:Y:S04]  /*41a80*/  LDL.LU.64 R20, [R1+0x2090] ;  /* 0x0020900001147983 */ /* 0x004ea80000300a00 */
[----:B------:R3:W-:Y:S04]  /*41a90*/  STL.64 [R1+0x9b0], R6 ;  /* 0x0009b00601007387 */ /* 0x0007e80000100a00 */
[----:B---3--:R-:W3:Y:S01]  /*41aa0*/  LDL.LU.64 R6, [R1+0x2088] ;  /* 0x0020880001067983 */ /* 0x008ee20000300a00 */
[----:B------:R-:W-:-:S03]  /*41ab0*/  IADD3 R10, P1, PT, R17, R13, RZ ;  /* 0x0000000d110a7210 */ /* 0x000fc60007f3e0ff */
[----:B------:R3:W-:Y:S01]  /*41ac0*/  STL.64 [R1+0x2058], R14 ;  /* 0x0020580e01007387 */ /* 0x0007e20000100a00 */
[----:B------:R-:W-:Y:S02]  /*41ad0*/  SHF.R.S32.HI R17, RZ, 0x1f, R27 ;  /* 0x0000001fff117819 */ /* 0x000fe4000001141b */
[C---:B------:R-:W-:Y:S01]  /*41ae0*/  IADD3 R18, P3, PT, R27.reuse, R8, RZ ;  /* 0x000000081b127210 */ /* 0x040fe20007f7e0ff */
[----:B------:R-:W-:Y:S01]  /*41af0*/  IMAD.X R11, R24, 0x1, R12, P1 ;  /* 0x00000001180b7824 */ /* 0x000fe200008e060c */
[----:B------:R-:W-:Y:S04]  /*41b00*/  STL [R1+0x2060], R15 ;  /* 0x0020600f01007387 */ /* 0x000fe80000100800 */
[----:B------:R-:W4:Y:S01]  /*41b10*/  LDL.LU R24, [R1+0x2080] ;  /* 0x0020800001187983 */ /* 0x000f220000300800 */
[----:B---3--:R-:W-:Y:S01]  /*41b20*/  IADD3 R14, P0, PT, R27, R6, RZ ;  /* 0x000000061b0e7210 */ /* 0x008fe20007f1e0ff */
[----:B------:R-:W-:-:S04]  /*41b30*/  IMAD.X R19, R17, 0x1, R7, P3 ;  /* 0x0000000111137824 */ /* 0x000fc800018e0607 */
[----:B------:R-:W-:Y:S04]  /*41b40*/  STL [R1+0x978], R14 ;  /* 0x0009780e01007387 */ /* 0x000fe80000100800 */
[----:B------:R3:W-:Y:S04]  /*41b50*/  STL.64 [R1+0x998], R10 ;  /* 0x0009980a01007387 */ /* 0x0007e80000100a00 */
[----:B---3--:R-:W3:Y:S04]  /*41b60*/  LDL.LU.64 R10, [R1+0x2078] ;  /* 0x00207800010a7983 */ /* 0x008ee80000300a00 */
[----:B------:R0:W-:Y:S04]  /*41b70*/  STL.64 [R1+0x990], R18 ;  /* 0x0009901201007387 */ /* 0x0001e80000100a00 */
[----:B0-----:R0:W4:Y:S04]  /*41b80*/  LDL.LU R19, [R1+0x2070] ;  /* 0x0020700001137983 */ /* 0x0011280000300800 */
[----:B------:R0:W-:Y:S04]  /*41b90*/  STL.64 [R1+0x2050], R6 ;  /* 0x0020500601007387 */ /* 0x0001e80000100a00 */
[----:B0-----:R0:W4:Y:S04]  /*41ba0*/  LDL.64 R6, [R1+0x988] ;  /* 0x0009880001067983 */ /* 0x0011280000100a00 */
[----:B--2---:R2:W-:Y:S04]  /*41bb0*/  STL.64 [R1+0x2040], R20 ;  /* 0x0020401401007387 */ /* 0x0045e80000100a00 */
[----:B--2---:R0:W2:Y:S01]  /*41bc0*/  LDL.64 R20, [R1+0x980] ;  /* 0x0009800001147983 */ /* 0x0040a20000100a00 */
[----:B---3--:R-:W-:-:S05]  /*41bd0*/  IADD3 R18, P3, PT, R27, R10, RZ ;  /* 0x0000000a1b127210 */ /* 0x008fca0007f7e0ff */
[----:B------:R4:W-:Y:S04]  /*41be0*/  STL [R1+0x968], R18 ;  /* 0x0009681201007387 */ /* 0x0009e80000100800 */
[----:B----4-:R-:W3:Y:S01]  /*41bf0*/  LDL.LU.64 R18, [R1+0x2068] ;  /* 0x0020680001127983 */ /* 0x010ee20000300a00 */
[----:B------:R-:W-:-:S03]  /*41c00*/  IADD3 R14, P1, PT, R27, R9, RZ ;  /* 0x000000091b0e7210 */ /* 0x000fc60007f3e0ff */
[----:B---3--:R3:W-:Y:S04]  /*41c10*/  STL.64 [R1+0x2030], R18 ;  /* 0x0020301201007387 */ /* 0x0087e80000100a00 */
[----:B---3--:R0:W3:Y:S01]  /*41c20*/  LDL.64 R18, [R1+0x978] ;  /* 0x0009780001127983 */ /* 0x0080e20000100a00 */
[C---:B------:R-:W-:Y:S02]  /*41c30*/  IMAD.X R7, R17.reuse, 0x1, R5, P4 ;  /* 0x0000000111077824 */ /* 0x040fe400020e0605 */
[----:B--2---:R-:W-:Y:S01]  /*41c40*/  IMAD.X R21, R17, 0x1, R3, P2 ;  /* 0x0000000111157824 */ /* 0x004fe200010e0603 */
[C---:B------:R-:W-:Y:S02]  /*41c50*/  IADD3 R6, P4, PT, R27.reuse, R11, RZ ;  /* 0x0000000b1b067210 */ /* 0x040fe40007f9e0ff */
[----:B------:R-:W-:-:S02]  /*41c60*/  IADD3 R20, P2, PT, R27, R13, RZ ;  /* 0x0000000d1b147210 */ /* 0x000fc40007f5e0ff */
[----:B------:R-:W-:Y:S01]  /*41c70*/  SHF.R.S32.HI R27, RZ, 0x1f, R24 ;  /* 0x0000001fff1b7819 */ /* 0x000fe20000011418 */
[----:B------:R-:W-:Y:S04]  /*41c80*/  STL [R1+0x98c], R7 ;  /* 0x00098c0701007387 */ /* 0x000fe80000100800 */
[----:B------:R-:W-:Y:S04]  /*41c90*/  STL.64 [R1+0x2038], R10 ;  /* 0x0020380a01007387 */ /* 0x000fe80000100a00 */
[----:B------:R-:W-:Y:S04]  /*41ca0*/  STL [R1+0x204c], R11 ;  /* 0x00204c0b01007387 */ /* 0x000fe80000100800 */
[----:B------:R-:W-:Y:S01]  /*41cb0*/  STL [R1+0x984], R21 ;  /* 0x0009841501007387 */ /* 0x000fe20000100800 */
[----:B------:R-:W-:-:S03]  /*41cc0*/  IMAD.X R15, R17, 0x1, R4, P1 ;  /* 0x00000001110f7824 */ /* 0x000fc600008e0604 */
[----:B------:R-:W-:Y:S01]  /*41cd0*/  STL [R1+0x4], R27 ;  /* 0x0000041b01007387 */ /* 0x000fe20000100800 */
[----:B---3--:R-:W-:-:S05]  /*41ce0*/  IMAD.X R19, R17, 0x1, R0, P0 ;  /* 0x0000000111137824 */ /* 0x008fca00000e0600 */
[----:B------:R-:W-:Y:S04]  /*41cf0*/  STL [R1+0x97c], R19 ;  /* 0x00097c1301007387 */ /* 0x000fe80000100800 */
[----:B------:R2:W-:Y:S04]  /*41d00*/  STL.64 [R1+0x2028], R28 ;  /* 0x0020281c01007387 */ /* 0x0005e80000100a00 */
[----:B--2---:R0:W2:Y:S04]  /*41d10*/  LDL.64 R28, [R1+0x968] ;  /* 0x00096800011c7983 */ /* 0x0040a80000100a00 */
[----:B------:R3:W-:Y:S04]  /*41d20*/  STL.64 [R1+0x970], R14 ;  /* 0x0009700e01007387 */ /* 0x0007e80000100a00 */
[----:B---3--:R0:W3:Y:S01]  /*41d30*/  LDL.LU R15, [R1+0x2060] ;  /* 0x00206000010f7983 */ /* 0x0080e20000300800 */
[----:B------:R-:W-:-:S03]  /*41d40*/  IADD3 R14, P1, PT, R24, R16, RZ ;  /* 0x00000010180e7210 */ /* 0x000fc60007f3e0ff */
[----:B------:R-:W-:Y:S04]  /*41d50*/  STL [R1+0x2018], R25 ;  /* 0x0020181901007387 */ /* 0x000fe80000100800 */
[----:B------:R3:W-:Y:S04]  /*41d60*/  STL [R1+0x938], R14 ;  /* 0x0009380e01007387 */ /* 0x0007e80000100800 */
[----:B---3--:R-:W2:Y:S02]  /*41d70*/  LDL.LU.64 R14, [R1+0x2058] ;  /* 0x00205800010e7983 */ /* 0x008ea40000300a00 */
[----:B--2---:R-:W-:-:S02]  /*41d80*/  IMAD.X R29, R17, 0x1, R14, P3 ;  /* 0x00000001111d7824 */ /* 0x004fc400018e060e */
[----:B------:R-:W-:-:S03]  /*41d90*/  IMAD.X R7, R17, 0x1, R15, P4 ;  /* 0x0000000111077824 */ /* 0x000fc600020e060f */
[----:B------:R-:W-:Y:S04]  /*41da0*/  STL [R1+0x96c], R29 ;  /* 0x00096c1d01007387 */ /* 0x000fe80000100800 */
[----:B------:R2:W-:Y:S04]  /*41db0*/  STL.64 [R1+0x960], R6 ;  /* 0x0009600601007387 */ /* 0x0005e80000100a00 */
[----:B--2---:R-:W2:Y:S04]  /*41dc0*/  LDL.LU.64 R6, [R1+0x2050] ;  /* 0x0020500001067983 */ /* 0x004ea80000300a00 */
[----:B------:R-:W-:Y:S01]  /*41dd0*/  STL.64 [R1+0x2020], R14 ;  /* 0x0020200e01007387 */ /* 0x000fe20000100a00 */
[----:B------:R-:W-:-:S02]  /*41de0*/  IADD3 R18, P0, PT, R24, R8, RZ ;  /* 0x0000000818127210 */ /* 0x000fc40007f1e0ff */
[----:B--2---:R-:W-:-:S05]  /*41df0*/  IADD3 R10, P4, PT, R24, R6, RZ ;  /* 0x00000006180a7210 */ /* 0x004fca0007f9e0ff */
[----:B------:R2:W-:Y:S04]  /*41e00*/  STL [R1+0x928], R10 ;  /* 0x0009280a01007387 */ /* 0x0005e80000100800 */
[----:B------:R0:W3:Y:S01]  /*41e10*/  LDL.LU R11, [R1+0x204c] ;  /* 0x00204c00010b7983 */ /* 0x0000e20000300800 */
[----:B------:R-:W-:Y:S02]  /*41e20*/  IMAD.X R21, R17, 0x1, R12, P2 ;  /* 0x0000000111157824 */ /* 0x000fe400010e060c */
[----:B------:R-:W-:Y:S01]  /*41e30*/  IMAD.X R19, R27, 0x1, R7, P0 ;  /* 0x000000011b137824 */ /* 0x000fe200000e0607 */
[----:B------:R-:W4:Y:S04]  /*41e40*/  LDL.LU R17, [R1+0x2048] ;  /* 0x0020480001117983 */ /* 0x000f280000300800 */
[----:B------:R0:W-:Y:S01]  /*41e50*/  STL.64 [R1+0x948], R20 ;  /* 0x0009481401007387 */ /* 0x0001e20000100a00 */
[----:B--2---:R-:W-:-:S03]  /*41e60*/  IADD3 R10, P2, PT, R24, R9, RZ ;  /* 0x00000009180a7210 */ /* 0x004fc60007f5e0ff */
[----:B0-----:R-:W2:Y:S04]  /*41e70*/  LDL.LU.64 R20, [R1+0x2040] ;  /* 0x0020400001147983 */ /* 0x001ea80000300a00 */
[----:B------:R3:W-:Y:S04]  /*41e80*/  STL [R1+0x910], R10 ;  /* 0x0009100a01007387 */ /* 0x0007e80000100800 */
[----:B---3--:R-:W3:Y:S04]  /*41e90*/  LDL.LU.64 R10, [R1+0x2038] ;  /* 0x00203800010a7983 */ /* 0x008ee80000300a00 */
[----:B------:R0:W-:Y:S04]  /*41ea0*/  STL.64 [R1+0x940], R18 ;  /* 0x0009401201007387 */ /* 0x0001e80000100a00 */
[----:B0-----:R-:W3:Y:S04]  /*41eb0*/  LDL.LU.64 R18, [R1+0x2030] ;  /* 0x0020300001127983 */ /* 0x001ee80000300a00 */
[----:B------:R0:W-:Y:S04]  /*41ec0*/  STL.64 [R1+0x2010], R6 ;  /* 0x0020100601007387 */ /* 0x0001e80000100a00 */
[----:B0-----:R0:W4:Y:S04]  /*41ed0*/  LDL.64 R6, [R1+0x938] ;  /* 0x0009380001067983 */ /* 0x0011280000100a00 */
[----:B--2---:R-:W-:Y:S04]  /*41ee0*/  STL.64 [R1+0x2008], R20 ;  /* 0x0020081401007387 */ /* 0x004fe80000100a00 */
[----:B---3--:R2:W-:Y:S04]  /*41ef0*/  STL.64 [R1+0x1ff8], R18 ;  /* 0x001ff81201007387 */ /* 0x0085e80000100a00 */
[----:B--2---:R0:W2:Y:S01]  /*41f00*/  LDL.64 R18, [R1+0x928] ;  /* 0x0009280001127983 */ /* 0x0040a20000100a00 */
[----:B----4-:R-:W-:-:S03]  /*41f10*/  IMAD.X R7, R27, 0x1, R5, P1 ;  /* 0x000000011b077824 */ /* 0x010fc600008e0605 */
[----:B------:R3:W-:Y:S04]  /*41f20*/  STL [R1+0x2000], R5 ;  /* 0x0020000501007387 */ /* 0x0007e80000100800 */
[----:B---3--:R-:W3:Y:S01]  /*41f30*/  LDL.LU R5, [R1+0x4] ;  /* 0x0000040001057983 */ /* 0x008ee20000300800 */
[C---:B------:R-:W-:Y:S02]  /*41f40*/  IADD3 R28, P3, PT, R24.reuse, R2, RZ ;  /* 0x00000002181c7210 */ /* 0x040fe40007f7e0ff */
[----:B------:R-:W-:-:S05]  /*41f50*/  IADD3 R14, P0, PT, R24, R10, RZ ;  /* 0x0000000a180e7210 */ /* 0x000fca0007f1e0ff */
[----:B------:R-:W-:Y:S04]  /*41f60*/  STL [R1+0x908], R14 ;  /* 0x0009080e01007387 */ /* 0x000fe80000100800 */
[----:B------:R-:W-:Y:S01]  /*41f70*/  STL [R1+0x93c], R7 ;  /* 0x00093c0701007387 */ /* 0x000fe20000100800 */
[----:B---3--:R-:W-:-:S05]  /*41f80*/  IMAD.X R29, R5, 0x1, R3, P3 ;  /* 0x00000001051d7824 */ /* 0x008fca00018e0603 */
[----:B------:R3:W-:Y:S04]  /*41f90*/  STL.64 [R1+0x930], R28 ;  /* 0x0009301c01007387 */ /* 0x0007e80000100a00 */
[----:B---3--:R-:W3:Y:S01]  /*41fa0*/  LDL.LU.64 R28, [R1+0x2028] ;  /* 0x00202800011c7983 */ /* 0x008ee20000300a00 */
[C---:B------:R-:W-:Y:S02]  /*41fb0*/  IADD3 R6, P1, PT, R24.reuse, R11, RZ ;  /* 0x0000000b18067210 */ /* 0x040fe40007f3e0ff */
[----:B------:R-:W-:Y:S01]  /*41fc0*/  IADD3 R24, P3, PT, R24, R13, RZ ;  /* 0x0000000d18187210 */ /* 0x000fe20007f7e0ff */
[----:B---3--:R3:W-:Y:S02]  /*41fd0*/  STL.64 [R1+0x1fe8], R28 ;  /* 0x001fe81c01007387 */ /* 0x0087e40000100a00 */
[----:B---3--:R-:W-:-:S02]  /*41fe0*/  IMAD.MOV.U32 R28, RZ, RZ, R14 ;  /* 0x000000ffff1c7224 */ /* 0x008fc400078e000e */
[----:B------:R-:W-:Y:S02]  /*41ff0*/  IMAD.MOV.U32 R29, RZ, RZ, R15 ;  /* 0x000000ffff1d7224 */ /* 0x000fe400078e000f */
[----:B------:R-:W3:Y:S04]  /*42000*/  LDL.LU.64 R14, [R1+0x2020] ;  /* 0x00202000010e7983 */ /* 0x000ee80000300a00 */
[----:B------:R4:W-:Y:S04]  /*42010*/  STL [R1+0x8f8], R24 ;  /* 0x0008f81801007387 */ /* 0x0009e80000100800 */
[----:B------:R-:W3:Y:S01]  /*42020*/  LDL.LU R25, [R1+0x2018] ;  /* 0x0020180001197983 */ /* 0x000ee20000300800 */
[----:B--2---:R-:W-:-:S02]  /*42030*/  IMAD.X R19, R5, 0x1, R0, P4 ;  /* 0x0000000105137824 */ /* 0x004fc400020e0600 */
[----:B----4-:R-:W-:-:S05]  /*42040*/  IMAD.MOV.U32 R24, RZ, RZ, R23 ;  /* 0x000000ffff187224 */ /* 0x010fca00078e0017 */
[----:B---3--:R2:W-:Y:S04]  /*42050*/  STL.64 [R1+0x1ff0], R24 ;  /* 0x001ff01801007387 */ /* 0x0085e80000100a00 */
[----:B------:R-:W-:Y:S01]  /*42060*/  STL [R1+0x92c], R19 ;  /* 0x00092c1301007387 */ /* 0x000fe20000100800 */
[C---:B------:R-:W-:Y:S02]  /*42070*/  IMAD.X R29, R5.reuse, 0x1, R14, P0 ;  /* 0x00000001051d7824 */ /* 0x040fe400000e060e */
[C---:B------:R-:W-:Y:S01]  /*42080*/  IMAD.X R7, R5.reuse, 0x1, R15, P1 ;  /* 0x0000000105077824 */ /* 0x040fe200008e060f */
[----:B------:R-:W3:Y:S04]  /*42090*/  LDL R23, [R1+0x1c] ;  /* 0x00001c0001177983 */ /* 0x000ee80000100800 */
[----:B--2---:R0:W2:Y:S02]  /*420a0*/  LDL.64 R24, [R1+0x910] ;  /* 0x0009100001187983 */ /* 0x0040a40000100a00 */
[----:B--2---:R-:W-:-:S05]  /*420b0*/  IMAD.X R25, R5, 0x1, R4, P2 ;  /* 0x0000000105197824 */ /* 0x004fca00010e0604 */
[----:B------:R-:W-:Y:S04]  /*420c0*/  STL [R1+0x914], R25 ;  /* 0x0009141901007387 */ /* 0x000fe80000100800 */
[----:B------:R-:W-:Y:S04]  /*420d0*/  STL [R1+0x90c], R29 ;  /* 0x00090c1d01007387 */ /* 0x000fe80000100800 */
[----:B------:R2:W-:Y:S04]  /*420e0*/  STL.64 [R1+0x900], R6 ;  /* 0x0009000601007387 */ /* 0x0005e80000100a00 */
[----:B--2---:R-:W2:Y:S04]  /*420f0*/  LDL.LU.64 R6, [R1+0x2010] ;  /* 0x0020100001067983 */ /* 0x004ea80000300a00 */
[----:B------:R4:W-:Y:S04]  /*42100*/  STL.64 [R1+0x1fe0], R14 ;  /* 0x001fe00e01007387 */ /* 0x0009e80000100a00 */
[----:B----4-:R0:W4:Y:S01]  /*42110*/  LDL.64 R14, [R1+0x8f8] ;  /* 0x0008f800010e7983 */ /* 0x0101220000100a00 */
[----:B--2---:R-:W-:-:S05]  /*42120*/  IADD3 R20, P1, PT, R17, R6, RZ ;  /* 0x0000000611147210 */ /* 0x004fca0007f3e0ff */
[----:B------:R2:W-:Y:S01]  /*42130*/  STL [R1+0x8d8], R20 ;  /* 0x0008d81401007387 */ /* 0x0005e20000100800 */
[----:B----4-:R-:W-:-:S03]  /*42140*/  IMAD.X R15, R5, 0x1, R12, P3 ;  /* 0x00000001050f7824 */ /* 0x010fc600018e060c */
[----:B--2---:R-:W2:Y:S04]  /*42150*/  LDL.LU.64 R20, [R1+0x2008] ;  /* 0x0020080001147983 */ /* 0x004ea80000300a00 */
[----:B------:R-:W4:Y:S01]  /*42160*/  LDL.LU R5, [R1+0x2000] ;  /* 0x0020000001057983 */ /* 0x000f220000300800 */
[----:B------:R-:W-:Y:S02]  /*42170*/  SHF.R.S32.HI R27, RZ, 0x1f, R17 ;  /* 0x0000001fff1b7819 */ /* 0x000fe40000011411 */
[C---:B------:R-:W-:Y:S02]  /*42180*/  IADD3 R18, P4, PT, R17.reuse, R8, RZ ;  /* 0x0000000811127210 */ /* 0x040fe40007f9e0ff */
[----:B------:R-:W-:-:S03]  /*42190*/  IADD3 R24, P2, PT, R17, R16, RZ ;  /* 0x0000001011187210 */ /* 0x000fc60007f5e0ff */
[----:B------:R-:W-:Y:S01]  /*421a0*/  IMAD.X R19, R27, 0x1, R7, P4 ;  /* 0x000000011b137824 */ /* 0x000fe200020e0607 */
[----:B------:R-:W-:Y:S01]  /*421b0*/  STL [R1+0x8fc], R15 ;  /* 0x0008fc0f01007387 */ /* 0x000fe20000100800 */
[----:B------:R-:W-:-:S03]  /*421c0*/  IADD3 R28, P0, PT, R17, R2, RZ ;  /* 0x00000002111c7210 */ /* 0x000fc60007f1e0ff */
[----:B------:R0:W-:Y:S02]  /*421d0*/  STL.64 [R1+0x8f0], R18 ;  /* 0x0008f01201007387 */ /* 0x0001e40000100a00 */
[----:B------:R-:W-:Y:S02]  /*421e0*/  IMAD.X R29, R27, 0x1, R3, P0 ;  /* 0x000000011b1d7824 */ /* 0x000fe400000e0603 */
[----:B0-----:R-:W2:Y:S04]  /*421f0*/  LDL.LU.64 R18, [R1+0x1ff8] ;  /* 0x001ff80001127983 */ /* 0x001ea80000300a00 */
[----:B------:R0:W-:Y:S02]  /*42200*/  STL.64 [R1+0x1fd8], R6 ;  /* 0x001fd80601007387 */ /* 0x0001e40000100a00 */
[----:B0-----:R-:W-:Y:S01]  /*42210*/  IADD3 R6, P4, PT, R17, R10, RZ ;  /* 0x0000000a11067210 */ /* 0x001fe20007f9e0ff */
[----:B----4-:R-:W-:-:S05]  /*42220*/  IMAD.X R25, R27, 0x1, R5, P2 ;  /* 0x000000011b197824 */ /* 0x010fca00010e0605 */
[----:B------:R-:W-:Y:S04]  /*42230*/  STL.64 [R1+0x8e8], R24 ;  /* 0x0008e81801007387 */ /* 0x000fe80000100a00 */
[----:B------:R0:W-:Y:S02]  /*42240*/  STL [R1+0x8c0], R6 ;  /* 0x0008c00601007387 */ /* 0x0001e40000100800 */
[C---:B0-----:R-:W-:Y:S02]  /*42250*/  IADD3 R6, P2, PT, R17.reuse, R11, RZ ;  /* 0x0000000b11067210 */ /* 0x041fe40007f5e0ff */
[----:B------:R-:W4:Y:S04]  /*42260*/  LDL.LU.64 R24, [R1+0x1ff0] ;  /* 0x001ff00001187983 */ /* 0x000f280000300a00 */
[----:B------:R0:W-:Y:S04]  /*42270*/  STL.64 [R1+0x1fc8], R10 ;  /* 0x001fc80a01007387 */ /* 0x0001e80000100a00 */
[----:B0-----:R0:W2:Y:S04]  /*42280*/  LDL.64 R10, [R1+0x8d8] ;  /* 0x0008d800010a7983 */ /* 0x0010a80000100a00 */
[----:B------:R0:W-:Y:S04]  /*42290*/  STL.64 [R1+0x8e0], R28 ;  /* 0x0008e01c01007387 */ /* 0x0001e80000100a00 */
[----:B0-----:R-:W2:Y:S01]  /*422a0*/  LDL.LU.64 R28, [R1+0x1fe8] ;  /* 0x001fe800011c7983 */ /* 0x001ea20000300a00 */
[----:B------:R-:W-:-:S03]  /*422b0*/  IADD3 R14, P3, PT, R17, R9, RZ ;  /* 0x00000009110e7210 */ /* 0x000fc60007f7e0ff */
[----:B--2---:R0:W-:Y:S04]  /*422c0*/  STL.64 [R1+0x1fb0], R28 ;  /* 0x001fb01c01007387 */ /* 0x0041e80000100a00 */
[----:B0-----:R0:W2:Y:S04]  /*422d0*/  LDL.64 R28, [R1+0x8c0] ;  /* 0x0008c000011c7983 */ /* 0x0010a80000100a00 */
[----:B---3--:R-:W-:Y:S04]  /*422e0*/  STL.64 [R1+0x1fb8], R22 ;  /* 0x001fb81601007387 */ /* 0x008fe80000100a00 */
[----:B------:R-:W-:Y:S04]  /*422f0*/  STL [R1+0x1fc0], R23 ;  /* 0x001fc01701007387 */ /* 0x000fe80000100800 */
[----:B----4-:R3:W-:Y:S04]  /*42300*/  STL.64 [R1+0x1fa8], R24 ;  /* 0x001fa81801007387 */ /* 0x0107e80000100a00 */
[----:B------:R-:W-:Y:S04]  /*42310*/  STL [R1+0x1fc4], R25 ;  /* 0x001fc41901007387 */ /* 0x000fe80000100800 */
[----:B------:R-:W-:Y:S01]  /*42320*/  STL.64 [R1+0x1fd0], R12 ;  /* 0x001fd00c01007387 */ /* 0x000fe20000100a00 */
[----:B---3--:R-:W-:-:S02]  /*42330*/  SHF.R.S32.HI R24, RZ, 0x1f, R17 ;  /* 0x0000001fff187819 */ /* 0x008fc40000011411 */
[----:B------:R-:W-:-:S03]  /*42340*/  IADD3 R22, P0, PT, R17, R13, RZ ;  /* 0x0000000d11167210 */ /* 0x000fc60007f1e0ff */
[C---:B------:R-:W-:Y:S02]  /*42350*/  IMAD.X R11, R24.reuse, 0x1, R0, P1 ;  /* 0x00000001180b7824 */ /* 0x040fe400008e0600 */
[C---:B------:R-:W-:Y:S01]  /*42360*/  IMAD.X R15, R24.reuse, 0x1, R4, P3 ;  /* 0x00000001180f7824 */ /* 0x040fe200018e0604 */
[----:B------:R-:W-:Y:S04]  /*42370*/  STL [R1+0x8a0], R22 ;  /* 0x0008a01601007387 */ /* 0x000fe80000100800 */
[----:B------:R-:W-:Y:S04]  /*42380*/  STL [R1+0x8dc], R11 ;  /* 0x0008dc0b01007387 */ /* 0x000fe80000100800 */
[----:B------:R3:W-:Y:S04]  /*42390*/  STL.64 [R1+0x8c8], R14 ;  /* 0x0008c80e01007387 */ /* 0x0007e80000100a00 */
[----:B---3--:R-:W2:Y:S04]  /*423a0*/  LDL.LU.64 R14, [R1+0x1fe0] ;  /* 0x001fe000010e7983 */ /* 0x008ea80000300a00 */
[----:B------:R-:W-:Y:S01]  /*423b0*/  STL [R1+0x1fa0], R26 ;  /* 0x001fa01a01007387 */ /* 0x000fe20000100800 */
[----:B--2---:R-:W-:-:S02]  /*423c0*/  IMAD.X R29, R24, 0x1, R14, P4 ;  /* 0x00000001181d7824 */ /* 0x004fc400020e060e */
[----:B------:R-:W-:-:S03]  /*423d0*/  IMAD.X R7, R24, 0x1, R15, P2 ;  /* 0x0000000118077824 */ /* 0x000fc600010e060f */
[----:B------:R-:W-:Y:S04]  /*423e0*/  STL [R1+0x8c4], R29 ;  /* 0x0008c41d01007387 */ /* 0x000fe80000100800 */
[----:B------:R2:W-:Y:S04]  /*423f0*/  STL.64 [R1+0x8b8], R6 ;  /* 0x0008b80601007387 */ /* 0x0005e80000100a00 */
[----:B--2---:R-:W2:Y:S04]  /*42400*/  LDL.LU.64 R6, [R1+0x1fd8] ;  /* 0x001fd80001067983 */ /* 0x004ea80000300a00 */
[----:B------:R-:W-:Y:S01]  /*42410*/  STL.64 [R1+0x1f98], R14 ;  /* 0x001f980e01007387 */ /* 0x000fe20000100a00 */
[----:B--2---:R-:W-:-:S05]  /*42420*/  IADD3 R12, P2, PT, R18, R6, RZ ;  /* 0x00000006120c7210 */ /* 0x004fca0007f5e0ff */
[----:B------:R2:W-:Y:S04]  /*42430*/  STL [R1+0x880], R12 ;  /* 0x0008800c01007387 */ /* 0x0005e80000100800 */
[----:B--2---:R-:W2:Y:S01]  /*42440*/  LDL.LU.64 R12, [R1+0x1fd0] ;  /* 0x001fd000010c7983 */ /* 0x004ea20000300a00 */
[----:B------:R-:W-:Y:S02]  /*42450*/  SHF.R.S32.HI R17, RZ, 0x1f, R18 ;  /* 0x0000001fff117819 */ /* 0x000fe40000011412 */
[----:B------:R-:W-:Y:S01]  /*42460*/  IADD3 R10, P1, PT, R18, R8, RZ ;  /* 0x00000008120a7210 */ /* 0x000fe20007f3e0ff */
[----:B------:R-:W-:-:S04]  /*42470*/  IMAD.MOV.U32 R27, RZ, RZ, R23 ;  /* 0x000000ffff1b7224 */ /* 0x000fc800078e0017 */
[----:B------:R-:W-:Y:S02]  /*42480*/  IMAD.X R11, R17, 0x1, R7, P1 ;  /* 0x00000001110b7824 */ /* 0x000fe400008e0607 */
[----:B--2---:R-:W-:-:S05]  /*42490*/  IMAD.X R27, R24, 0x1, R12, P0 ;  /* 0x00000001181b7824 */ /* 0x004fca00000e060c */
[----:B------:R-:W-:Y:S04]  /*424a0*/  STL [R1+0x8a4], R27 ;  /* 0x0008a41b01007387 */ /* 0x000fe80000100800 */
[----:B------:R2:W-:Y:S04]  /*424b0*/  STL.64 [R1+0x898], R10 ;  /* 0x0008980a01007387 */ /* 0x0005e80000100a00 */
[----:B--2---:R-:W2:Y:S01]  /*424c0*/  LDL.LU.64 R10, [R1+0x1fc8] ;  /* 0x001fc800010a7983 */ /* 0x004ea20000300a00 */
[----:B------:R-:W-:Y:S01]  /*424d0*/  IMAD.MOV.U32 R26, RZ, RZ, R22 ;  /* 0x000000ffff1a7224 */ /* 0x000fe200078e0016 */
[----:B------:R-:W-:-:S05]  /*424e0*/  IADD3 R22, P3, PT, R18, R16, RZ ;  /* 0x0000001012167210 */ /* 0x000fca0007f7e0ff */
[----:B------:R-:W-:Y:S01]  /*424f0*/  IMAD.X R23, R17, 0x1, R5, P3 ;  /* 0x0000000111177824 */ /* 0x000fe200018e0605 */
[----:B--2---:R-:W-:-:S05]  /*42500*/  IADD3 R24, P1, PT, R18, R10, RZ ;  /* 0x0000000a12187210 */ /* 0x004fca0007f3e0ff */
[----:B------:R-:W-:Y:S04]  /*42510*/  STL [R1+0x870], R24 ;  /* 0x0008701801007387 */ /* 0x000fe80000100800 */
[----:B------:R0:W2:Y:S04]  /*42520*/  LDL.LU R25, [R1+0x1fc4] ;  /* 0x001fc40001197983 */ /* 0x0000a80000300800 */
[----:B------:R3:W-:Y:S04]  /*42530*/  STL.64 [R1+0x890], R22 ;  /* 0x0008901601007387 */ /* 0x0007e80000100a00 */
[----:B---3--:R0:W3:Y:S01]  /*42540*/  LDL.LU R23, [R1+0x1fc0] ;  /* 0x001fc00001177983 */ /* 0x0080e20000300800 */
[----:B------:R-:W-:-:S02]  /*42550*/  IADD3 R28, P4, PT, R18, R2, RZ ;  /* 0x00000002121c7210 */ /* 0x000fc40007f9e0ff */
[----:B------:R-:W-:-:S03]  /*42560*/  IADD3 R22, P3, PT, R18, R11, RZ ;  /* 0x0000000b12167210 */ /* 0x000fc60007f7e0ff */
[----:B------:R-:W-:Y:S02]  /*42570*/  IMAD.X R29, R17, 0x1, R3, P4 ;  /* 0x00000001111d7824 */ /* 0x000fe400020e0603 */
[----:B------:R3:W-:Y:S01]  /*42580*/  STL [R1+0x868], R22 ;  /* 0x0008681601007387 */ /* 0x0007e20000100800 */
[----:B------:R-:W-:-:S03]  /*42590*/  IADD3 R24, P4, PT, R18, R13, RZ ;  /* 0x0000000d12187210 */ /* 0x000fc60007f9e0ff */
[----:B---3--:R-:W3:Y:S04]  /*425a0*/  LDL.LU.64 R22, [R1+0x1fb8] ;  /* 0x001fb80001167983 */ /* 0x008ee80000300a00 */
[----:B------:R4:W-:Y:S04]  /*425b0*/  STL.64 [R1+0x1f90], R10 ;  /* 0x001f900a01007387 */ /* 0x0009e80000100a00 */
[----:B----4-:R0:W4:Y:S04]  /*425c0*/  LDL.64 R10, [R1+0x880] ;  /* 0x00088000010a7983 */ /* 0x0101280000100a00 */
[----:B------:R0:W-:Y:S04]  /*425d0*/  STL.64 [R1+0x888], R28 ;  /* 0x0008881c01007387 */ /* 0x0001e80000100a00 */
[----:B0-----:R-:W3:Y:S04]  /*425e0*/  LDL.LU.64 R28, [R1+0x1fb0] ;  /* 0x001fb000011c7983 */ /* 0x001ee80000300a00 */
[----:B------:R2:W-:Y:S04]  /*425f0*/  STL [R1+0x850], R24 ;  /* 0x0008501801007387 */ /* 0x0005e80000100800 */
[----:B--2---:R-:W2:Y:S01]  /*42600*/  LDL.LU.64 R24, [R1+0x1fa8] ;  /* 0x001fa80001187983 */ /* 0x004ea20000300a00 */
[----:B------:R-:W-:-:S05]  /*42610*/  IADD3 R26, P0, PT, R18, R9, RZ ;  /* 0x00000009121a7210 */ /* 0x000fca0007f1e0ff */
[C---:B------:R-:W-:Y:S02]  /*42620*/  IMAD.X R27, R17.reuse, 0x1, R4, P0 ;  /* 0x00000001111b7824 */ /* 0x040fe400000e0604 */
[----:B----4-:R-:W-:Y:S01]  /*42630*/  IMAD.X R11, R17, 0x1, R0, P2 ;  /* 0x00000001110b7824 */ /* 0x010fe200010e0600 */
[----:B--2---:R0:W-:Y:S04]  /*42640*/  STL.64 [R1+0x1f60], R24 ;  /* 0x001f601801007387 */ /* 0x0041e80000100a00 */
[----:B------:R-:W-:Y:S04]  /*42650*/  STL [R1+0x884], R11 ;  /* 0x0008840b01007387 */ /* 0x000fe80000100800 */
[----:B0-----:R0:W2:Y:S04]  /*42660*/  LDL.64 R24, [R1+0x850] ;  /* 0x0008500001187983 */ /* 0x0010a80000100a00 */
[----:B------:R4:W-:Y:S04]  /*42670*/  STL.64 [R1+0x878], R26 ;  /* 0x0008781a01007387 */ /* 0x0009e80000100a00 */
[----:B----4-:R-:W4:Y:S04]  /*42680*/  LDL.LU R26, [R1+0x1fa0] ;  /* 0x001fa000011a7983 */ /* 0x010f280000300800 */
[----:B------:R-:W-:Y:S04]  /*42690*/  STL.64 [R1+0x1f88], R4 ;  /* 0x001f880401007387 */ /* 0x000fe80000100a00 */
[----:B------:R-:W4:Y:S01]  /*426a0*/  LDL.LU R27, [R1+0x24] ;  /* 0x00002400011b7983 */ /* 0x000f220000300800 */
[----:B---3--:R-:W-:-:S03]  /*426b0*/  IADD3 R14, P0, PT, R23, R16, RZ ;  /* 0x00000010170e7210 */ /* 0x008fc60007f1e0ff */
[----:B----4-:R3:W-:Y:S04]  /*426c0*/  STL.64 [R1+0x1f68], R26 ;  /* 0x001f681a01007387 */ /* 0x0107e80000100a00 */
[----:B---3--:R-:W3:Y:S04]  /*426d0*/  LDL R26, [R1+0x20] ;  /* 0x00002000011a7983 */ /* 0x008ee80000100800 */
[----:B---3--:R-:W-:Y:S04]  /*426e0*/  STL.64 [R1+0x1f78], R26 ;  /* 0x001f781a01007387 */ /* 0x008fe80000100a00 */
[----:B------:R3:W-:Y:S04]  /*426f0*/  STL [R1+0x1f84], R27 ;  /* 0x001f841b01007387 */ /* 0x0007e80000100800 */
[----:B---3--:R0:W3:Y:S04]  /*42700*/  LDL.64 R26, [R1+0x870] ;  /* 0x00087000011a7983 */ /* 0x0080e80000100a00 */
[----:B------:R4:W-:Y:S04]  /*42710*/  STL [R1+0x840], R14 ;  /* 0x0008400e01007387 */ /* 0x0009e80000100800 */
[----:B----4-:R-:W3:Y:S04]  /*42720*/  LDL.LU.64 R14, [R1+0x1f98] ;  /* 0x001f9800010e7983 */ /* 0x010ee80000300a00 */
[----:B------:R4:W-:Y:S04]  /*42730*/  STL.64 [R1+0x1f70], R20 ;  /* 0x001f701401007387 */ /* 0x0009e80000100a00 */
[----:B----4-:R0:W4:Y:S01]  /*42740*/  LDL.64 R20, [R1+0x868] ;  /* 0x0008680001147983 */ /* 0x0101220000100a00 */
[----:B------:R-:W-:-:S02]  /*42750*/  SHF.R.S32.HI R18, RZ, 0x1f, R23 ;  /* 0x0000001fff127819 */ /* 0x000fc40000011417 */
[----:B------:R-:W-:Y:S01]  /*42760*/  IADD3 R10, P2, PT, R23, R8, RZ ;  /* 0x00000008170a7210 */ /* 0x000fe20007f5e0ff */
[----:B--2---:R-:W-:-:S04]  /*42770*/  IMAD.X R25, R17, 0x1, R12, P4 ;  /* 0x0000000111197824 */ /* 0x004fc800020e060c */
[----:B------:R-:W-:Y:S02]  /*42780*/  IMAD.X R11, R18, 0x1, R7, P2 ;  /* 0x00000001120b7824 */ /* 0x000fe400010e0607 */
[----:B---3--:R-:W-:-:S05]  /*42790*/  IMAD.X R27, R17, 0x1, R14, P1 ;  /* 0x00000001111b7824 */ /* 0x008fca00008e060e */
[----:B------:R-:W-:Y:S04]  /*427a0*/  STL [R1+0x874], R27 ;  /* 0x0008741b01007387 */ /* 0x000fe80000100800 */
[----:B------:R-:W-:Y:S01]  /*427b0*/  STL.64 [R1+0x1f58], R14 ;  /* 0x001f580e01007387 */ /* 0x000fe20000100a00 */
[----:B----4-:R-:W-:-:S05]  /*427c0*/  IMAD.X R21, R17, 0x1, R15, P3 ;  /* 0x0000000111157824 */ /* 0x010fca00018e060f */
[----:B------:R-:W-:Y:S04]  /*427d0*/  STL [R1+0x86c], R21 ;  /* 0x00086c1501007387 */ /* 0x000fe80000100800 */
[----:B------:R-:W-:Y:S04]  /*427e0*/  STL [R1+0x854], R25 ;  /* 0x0008541901007387 */ /* 0x000fe80000100800 */
[----:B------:R2:W-:Y:S04]  /*427f0*/  STL.64 [R1+0x848], R10 ;  /* 0x0008480a01007387 */ /* 0x0005e80000100a00 */
[----:B--2---:R-:W2:Y:S01]  /*42800*/  LDL.LU.64 R10, [R1+0x1f90] ;  /* 0x001f9000010a7983 */ /* 0x004ea20000300a00 */
[----:B------:R-:W-:-:S03]  /*42810*/  IADD3 R20, P3, PT, R23, R6, RZ ;  /* 0x0000000617147210 */ /* 0x000fc60007f7e0ff */
[----:B------:R3:W-:Y:S04]  /*42820*/  STL.64 [R1+0x1f50], R6 ;  /* 0x001f500601007387 */ /* 0x0007e80000100a00 */
[----:B---3--:R0:W3:Y:S01]  /*42830*/  LDL.64 R6, [R1+0x840] ;  /* 0x0008400001067983 */ /* 0x0080e20000100a00 */
[----:B--2---:R-:W-:-:S05]  /*42840*/  IADD3 R4, P2, PT, R23, R10, RZ ;  /* 0x0000000a17047210 */ /* 0x004fca0007f5e0ff */
[----:B------:R2:W-:Y:S04]  /*42850*/  STL [R1+0x808], R4 ;  /* 0x0008080401007387 */ /* 0x0005e80000100800 */
[----:B--2---:R-:W3:Y:S01]  /*42860*/  LDL.LU.64 R4, [R1+0x1f88] ;  /* 0x001f880001047983 */ /* 0x004ee20000300a00 */
[----:B------:R-:W-:-:S05]  /*42870*/  IADD3 R26, P1, PT, R23, R2, RZ ;  /* 0x00000002171a7210 */ /* 0x000fca0007f3e0ff */
[C---:B------:R-:W-:Y:S02]  /*42880*/  IMAD.X R27, R18.reuse, 0x1, R3, P1 ;  /* 0x00000001121b7824 */ /* 0x040fe400008e0603 */
[----:B---3--:R-:W-:-:S05]  /*42890*/  IMAD.X R7, R18, 0x1, R5, P0 ;  /* 0x0000000112077824 */ /* 0x008fca00000e0605 */
[----:B------:R-:W-:Y:S04]  /*428a0*/  STL [R1+0x844], R7 ;  /* 0x0008440701007387 */ /* 0x000fe80000100800 */
[----:B------:R-:W-:Y:S04]  /*428b0*/  STL.64 [R1+0x1f48], R10 ;  /* 0x001f480a01007387 */ /* 0x000fe80000100a00 */
[----:B------:R2:W-:Y:S04]  /*428c0*/  STL.64 [R1+0x838], R26 ;  /* 0x0008381a01007387 */ /* 0x0005e80000100a00 */
[----:B--2---:R0:W2:Y:S01]  /*428d0*/  LDL.LU R27, [R1+0x1f84] ;  /* 0x001f8400011b7983 */ /* 0x0040a20000300800 */
[----:B------:R-:W-:-:S02]  /*428e0*/  IADD3 R26, P1, PT, R23, R13, RZ ;  /* 0x0000000d171a7210 */ /* 0x000fc40007f3e0ff */
[C---:B------:R-:W-:Y:S02]  /*428f0*/  IADD3 R24, P4, PT, R23.reuse, R9, RZ ;  /* 0x0000000917187210 */ /* 0x040fe40007f9e0ff */
[----:B------:R-:W-:Y:S02]  /*42900*/  IADD3 R6, P0, PT, R23, R11, RZ ;  /* 0x0000000b17067210 */ /* 0x000fe40007f1e0ff */
[----:B------:R-:W3:Y:S04]  /*42910*/  LDL.LU R23, [R1+0x1f80] ;  /* 0x001f800001177983 */ /* 0x000ee80000300800 */
[----:B------:R2:W-:Y:S04]  /*42920*/  STL [R1+0x7f0], R26 ;  /* 0x0007f01a01007387 */ /* 0x0005e80000100800 */
[----:B--2---:R-:W2:Y:S01]  /*42930*/  LDL.LU.64 R26, [R1+0x1f78] ;  /* 0x001f7800011a7983 */ /* 0x004ea20000300a00 */
[----:B------:R-:W-:-:S02]  /*42940*/  IMAD.X R21, R18, 0x1, R0, P3 ;  /* 0x0000000112157824 */ /* 0x000fc400018e0600 */
[----:B------:R-:W-:-:S03]  /*42950*/  IMAD.X R25, R18, 0x1, R4, P4 ;  /* 0x0000000112197824 */ /* 0x000fc600020e0604 */
[----:B------:R4:W-:Y:S04]  /*42960*/  STL.64 [R1+0x830], R20 ;  /* 0x0008301401007387 */ /* 0x0009e80000100a00 */
[----:B----4-:R-:W4:Y:S01]  /*42970*/  LDL.LU.64 R20, [R1+0x1f70] ;  /* 0x001f700001147983 */ /* 0x010f220000300a00 */
[----:B--2---:R-:W-:Y:S02]  /*42980*/  SHF.R.S32.HI R17, RZ, 0x1f, R26 ;  /* 0x0000001fff117819 */ /* 0x004fe4000001141a */
[----:B------:R-:W-:-:S05]  /*42990*/  IADD3 R26, P3, PT, R26, R8, RZ ;  /* 0x000000081a1a7210 */ /* 0x000fca0007f7e0ff */
[----:B------:R2:W-:Y:S04]  /*429a0*/  STL [R1+0x7e8], R26 ;  /* 0x0007e81a01007387 */ /* 0x0005e80000100800 */
[----:B--2---:R-:W2:Y:S04]  /*429b0*/  LDL.LU.64 R26, [R1+0x1f68] ;  /* 0x001f6800011a7983 */ /* 0x004ea80000300a00 */
[----:B------:R0:W-:Y:S04]  /*429c0*/  STL.64 [R1+0x810], R24 ;  /* 0x0008101801007387 */ /* 0x0001e80000100a00 */
[----:B0-----:R-:W2:Y:S04]  /*429d0*/  LDL.LU.64 R24, [R1+0x1f60] ;  /* 0x001f600001187983 */ /* 0x001ea80000300a00 */
[----:B--2---:R0:W-:Y:S04]  /*429e0*/  STL.64 [R1+0x1f40], R24 ;  /* 0x001f401801007387 */ /* 0x0041e80000100a00 */
[----:B0-----:R0:W2:Y:S04]  /*429f0*/  LDL.64 R24, [R1+0x808] ;  /* 0x0008080001187983 */ /* 0x0010a80000100a00 */
[----:B------:R0:W-:Y:S04]  /*42a00*/  STL.64 [R1+0x1f38], R26 ;  /* 0x001f381a01007387 */ /* 0x0001e80000100a00 */
[----:B0-----:R-:W2:Y:S02]  /*42a10*/  LDL.LU R26, [R1+0x20] ;  /* 0x00002000011a7983 */ /* 0x001ea40000300800 */
[----:B--2---:R-:W-:-:S05]  /*42a20*/  IADD3 R14, P4, PT, R26, R16, RZ ;  /* 0x000000101a0e7210 */ /* 0x004fca0007f9e0ff */
[----:B------:R0:W-:Y:S04]  /*42a30*/  STL [R1+0x7e0], R14 ;  /* 0x0007e00e01007387 */ /* 0x0001e80000100800 */
[----:B0-----:R-:W2:Y:S04]  /*42a40*/  LDL.LU.64 R14, [R1+0x1f58] ;  /* 0x001f5800010e7983 */ /* 0x001ea80000300a00 */
[----:B----4-:R0:W-:Y:S04]  /*42a50*/  STL.64 [R1+0x1f20], R20 ;  /* 0x001f201401007387 */ /* 0x0101e80000100a00 */
[----:B0-----:R0:W4:Y:S01]  /*42a60*/  LDL.64 R20, [R1+0x7e8] ;  /* 0x0007e80001147983 */ /* 0x0011220000100a00 */
[----:B--2---:R-:W-:-:S02]  /*42a70*/  IMAD.X R25, R18, 0x1, R14, P2 ;  /* 0x0000000112197824 */ /* 0x004fc400010e060e */
[----:B------:R-:W-:-:S03]  /*42a80*/  IMAD.X R7, R18, 0x1, R15, P0 ;  /* 0x0000000112077824 */ /* 0x000fc600000e060f */
[----:B------:R-:W-:Y:S04]  /*42a90*/  STL [R1+0x80c], R25 ;  /* 0x00080c1901007387 */ /* 0x000fe80000100800 */
[----:B------:R2:W-:Y:S04]  /*42aa0*/  STL.64 [R1+0x800], R6 ;  /* 0x0008000601007387 */ /* 0x0005e80000100a00 */
[----:B--2---:R-:W2:Y:S04]  /*42ab0*/  LDL.LU.64 R6, [R1+0x1f50] ;  /* 0x001f500001067983 */ /* 0x004ea80000300a00 */
[----:B------:R-:W-:Y:S04]  /*42ac0*/  STL.64 [R1+0x1f28], R14 ;  /* 0x001f280e01007387 */ /* 0x000fe80000100a00 */
[----:B------:R0:W-:Y:S04]  /*42ad0*/  STL [R1+0x1f30], R15 ;  /* 0x001f300f01007387 */ /* 0x0001e80000100800 */
[----:B0-----:R0:W4:Y:S04]  /*42ae0*/  LDL.64 R14, [R1+0x7f0] ;  /* 0x0007f000010e7983 */ /* 0x0011280000100a00 */
[----:B------:R0:W-:Y:S04]  /*42af0*/  STL.64 [R1+0x1f10], R28 ;  /* 0x001f101c01007387 */ /* 0x0001e80000100a00 */
[----:B0-----:R0:W4:Y:S04]  /*42b00*/  LDL.64 R28, [R1+0x7e0] ;  /* 0x0007e000011c7983 */ /* 0x0011280000100a00 */
[----:B---3--:R-:W-:Y:S04]  /*42b10*/  STL.64 [R1+0x1f08], R22 ;  /* 0x001f081601007387 */ /* 0x008fe80000100a00 */
[----:B------:R-:W-:Y:S01]  /*42b20*/  STL [R1+0x1f18], R23 ;  /* 0x001f181701007387 */ /* 0x000fe20000100800 */
[----:B--2---:R-:W-:-:S05]  /*42b30*/  IADD3 R10, P0, PT, R26, R6, RZ ;  /* 0x000000061a0a7210 */ /* 0x004fca0007f1e0ff */
[----:B------:R2:W-:Y:S04]  /*42b40*/  STL [R1+0x7d0], R10 ;  /* 0x0007d00a01007387 */ /* 0x0005e80000100800 */
[----:B--2---:R-:W2:Y:S01]  /*42b50*/  LDL.LU.64 R10, [R1+0x1f48] ;  /* 0x001f4800010a7983 */ /* 0x004ea20000300a00 */
[----:B----4-:R-:W-:Y:S02]  /*42b60*/  IMAD.X R15, R18, 0x1, R12, P1 ;  /* 0x00000001120f7824 */ /* 0x010fe400008e060c */
[----:B------:R-:W-:-:S03]  /*42b70*/  IMAD.X R21, R17, 0x1, R7, P3 ;  /* 0x0000000111157824 */ /* 0x000fc600018e0607 */
[----:B------:R-:W-:Y:S04]  /*42b80*/  STL [R1+0x7f4], R15 ;  /* 0x0007f40f01007387 */ /* 0x000fe80000100800 */
[----:B------:R-:W-:Y:S01]  /*42b90*/  STL [R1+0x7ec], R21 ;  /* 0x0007ec1501007387 */ /* 0x000fe20000100800 */
[----:B------:R-:W-:-:S05]  /*42ba0*/  IMAD.X R29, R17, 0x1, R5, P4 ;  /* 0x00000001111d7824 */ /* 0x000fca00020e0605 */
[----:B------:R-:W-:Y:S01]  /*42bb0*/  STL [R1+0x7e4], R29 ;  /* 0x0007e41d01007387 */ /* 0x000fe20000100800 */
[C---:B--2---:R-:W-:Y:S02]  /*42bc0*/  IADD3 R20, P3, PT, R26.reuse, R10, RZ ;  /* 0x0000000a1a147210 */ /* 0x044fe40007f7e0ff */
[C---:B------:R-:W-:Y:S01]  /*42bd0*/  IADD3 R28, P4, PT, R26.reuse, R11, RZ ;  /* 0x0000000b1a1c7210 */ /* 0x040fe20007f9e0ff */
[----:B------:R2:W-:Y:S04]  /*42be0*/  STL.64 [R1+0x1f00], R10 ;  /* 0x001f000a01007387 */ /* 0x0005e80000100a00 */
[----:B--2---:R0:W2:Y:S01]  /*42bf0*/  LDL.64 R10, [R1+0x7d0] ;  /* 0x0007d000010a7983 */ /* 0x0040a20000100a00 */
[C---:B------:R-:W-:Y:S02]  /*42c00*/  IADD3 R24, P2, PT, R26.reuse, R2, RZ ;  /* 0x000000021a187210 */ /* 0x040fe40007f5e0ff */
[----:B------:R-:W-:-:S03]  /*42c10*/  IADD3 R14, P1, PT, R26, R9, RZ ;  /* 0x000000091a0e7210 */ /* 0x000fc60007f3e0ff */
[C---:B------:R-:W-:Y:S01]  /*42c20*/  IMAD.X R25, R17.reuse, 0x1, R3, P2 ;  /* 0x0000000111197824 */ /* 0x040fe200010e0603 */
[----:B------:R-:W-:Y:S01]  /*42c30*/  IADD3 R26, P2, PT, R26, R13, RZ ;  /* 0x0000000d1a1a7210 */ /* 0x000fe20007f5e0ff */
[----:B------:R-:W-:-:S03]  /*42c40*/  IMAD.X R15, R17, 0x1, R4, P1 ;  /* 0x00000001110f7824 */ /* 0x000fc600008e0604 */
[----:B------:R3:W-:Y:S04]  /*42c50*/  STL.64 [R1+0x7d8], R24 ;  /* 0x0007d81801007387 */ /* 0x0007e80000100a00 */
[----:B---3--:R-:W3:Y:S04]  /*42c60*/  LDL.LU.64 R24, [R1+0x1f40] ;  /* 0x001f400001187983 */ /* 0x008ee80000300a00 */
[----:B------:R4:W-:Y:S04]  /*42c70*/  STL [R1+0x798], R26 ;  /* 0x0007981a01007387 */ /* 0x0009e80000100800 */
[----:B----4-:R-:W4:Y:S01]  /*42c80*/  LDL.LU.64 R26, [R1+0x1f38] ;  /* 0x001f3800011a7983 */ /* 0x010f220000300a00 */
[----:B--2---:R-:W-:-:S05]  /*42c90*/  IMAD.X R11, R17, 0x1, R0, P0 ;  /* 0x00000001110b7824 */ /* 0x004fca00000e0600 */
[----:B------:R-:W-:Y:S04]  /*42ca0*/  STL [R1+0x7d4], R11 ;  /* 0x0007d40b01007387 */ /* 0x000fe80000100800 */
[----:B------:R2:W-:Y:S04]  /*42cb0*/  STL.64 [R1+0x7c8], R14 ;  /* 0x0007c80e01007387 */ /* 0x0005e80000100a00 */
[----:B--2---:R0:W2:Y:S01]  /*42cc0*/  LDL.LU R15, [R1+0x1f30] ;  /* 0x001f3000010f7983 */ /* 0x0040a20000300800 */
[----:B----4-:R-:W-:-:S05]  /*42cd0*/  IADD3 R14, P1, PT, R27, R16, RZ ;  /* 0x000000101b0e7210 */ /* 0x010fca0007f3e0ff */
[----:B------:R2:W-:Y:S04]  /*42ce0*/  STL [R1+0x788], R14 ;  /* 0x0007880e01007387 */ /* 0x0005e80000100800 */
[----:B--2---:R-:W2:Y:S02]  /*42cf0*/  LDL.LU.64 R14, [R1+0x1f28] ;  /* 0x001f2800010e7983 */ /* 0x004ea40000300a00 */
[----:B--2---:R-:W-:Y:S01]  /*42d00*/  IMAD.X R21, R17, 0x1, R14, P3 ;  /* 0x0000000111157824 */ /* 0x004fe200018e060e */
[----:B------:R-:W-:-:S04]  /*42d10*/  IADD3 R22, P3, PT, R27, R2, RZ ;  /* 0x000000021b167210 */ /* 0x000fc80007f7e0ff */
[----:B------:R2:W-:Y:S04]  /*42d20*/  STL.64 [R1+0x7c0], R20 ;  /* 0x0007c01401007387 */ /* 0x0005e80000100a00 */
[----:B--2---:R-:W2:Y:S04]  /*42d30*/  LDL.LU.64 R20, [R1+0x1f20] ;  /* 0x001f200001147983 */ /* 0x004ea80000300a00 */
[----:B------:R4:W-:Y:S04]  /*42d40*/  STL [R1+0x780], R22 ;  /* 0x0007801601007387 */ /* 0x0009e80000100800 */
[----:B------:R0:W3:Y:S01]  /*42d50*/  LDL.LU R23, [R1+0x1f18] ;  /* 0x001f180001177983 */ /* 0x0000e20000300800 */
[----:B------:R-:W-:-:S05]  /*42d60*/  IMAD.X R29, R17, 0x1, R15, P4 ;  /* 0x00000001111d7824 */ /* 0x000fca00020e060f */
[----:B------:R0:W-:Y:S01]  /*42d70*/  STL.64 [R1+0x7b8], R28 ;  /* 0x0007b81c01007387 */ /* 0x0001e20000100a00 */
[----:B----4-:R-:W-:-:S03]  /*42d80*/  IADD3 R22, P4, PT, R27, R6, RZ ;  /* 0x000000061b167210 */ /* 0x010fc60007f9e0ff */
[----:B0-----:R-:W4:Y:S04]  /*42d90*/  LDL.LU.64 R28, [R1+0x1f10] ;  /* 0x001f1000011c7983 */ /* 0x001f280000300a00 */
[----:B------:R0:W-:Y:S04]  /*42da0*/  STL.64 [R1+0x1ef0], R14 ;  /* 0x001ef00e01007387 */ /* 0x0001e80000100a00 */
[----:B0-----:R0:W4:Y:S04]  /*42db0*/  LDL.64 R14, [R1+0x798] ;  /* 0x00079800010e7983 */ /* 0x0011280000100a00 */
[----:B--2---:R2:W-:Y:S04]  /*42dc0*/  STL.64 [R1+0x1ef8], R20 ;  /* 0x001ef81401007387 */ /* 0x0045e80000100a00 */
[----:B--2---:R0:W2:Y:S04]  /*42dd0*/  LDL.64 R20, [R1+0x780] ;  /* 0x0007800001147983 */ /* 0x0040a80000100a00 */
[----:B------:R3:W-:Y:S04]  /*42de0*/  STL [R1+0x778], R22 ;  /* 0x0007781601007387 */ /* 0x0007e80000100800 */
[----:B---3--:R-:W3:Y:S01]  /*42df0*/  LDL.LU.64 R22, [R1+0x1f08] ;  /* 0x001f080001167983 */ /* 0x008ee20000300a00 */
[----:B------:R-:W-:-:S02]  /*42e00*/  SHF.R.S32.HI R18, RZ, 0x1f, R27 ;  /* 0x0000001fff127819 */ /* 0x000fc4000001141b */
[----:B------:R-:W-:Y:S01]  /*42e10*/  IADD3 R10, P0, PT, R27, R8, RZ ;  /* 0x000000081b0a7210 */ /* 0x000fe20007f1e0ff */
[----:B---3--:R3:W-:Y:S04]  /*42e20*/  STL.64 [R1+0x1ed8], R22 ;  /* 0x001ed81601007387 */ /* 0x0087e80000100a00 */
[----:B---3--:R0:W3:Y:S01]  /*42e30*/  LDL.64 R22, [R1+0x788] ;  /* 0x0007880001167983 */ /* 0x0080e20000100a00 */
[----:B----4-:R-:W-:Y:S02]  /*42e40*/  IMAD.X R15, R17, 0x1, R12, P2 ;  /* 0x00000001110f7824 */ /* 0x010fe400010e060c */
[----:B------:R-:W-:-:S03]  /*42e50*/  IMAD.X R11, R18, 0x1, R7, P0 ;  /* 0x00000001120b7824 */ /* 0x000fc600000e0607 */
[----:B------:R4:W-:Y:S04]  /*42e60*/  STL [R1+0x79c], R15 ;  /* 0x00079c0f01007387 */ /* 0x0009e80000100800 */
[----:B----4-:R-:W4:Y:S04]  /*42e70*/  LDL R15, [R1+0x28] ;  /* 0x00002800010f7983 */ /* 0x010f280000100800 */
[----:B------:R0:W-:Y:S04]  /*42e80*/  STL.64 [R1+0x790], R10 ;  /* 0x0007900a01007387 */ /* 0x0001e80000100a00 */
[----:B0-----:R-:W4:Y:S04]  /*42e90*/  LDL.LU.64 R10, [R1+0x1f00] ;  /* 0x001f0000010a7983 */ /* 0x001f280000300a00 */
[----:B------:R-:W-:Y:S04]  /*42ea0*/  STL.64 [R1+0x1ee0], R6 ;  /* 0x001ee00601007387 */ /* 0x000fe80000100a00 */
[----:B------:R-:W-:Y:S04]  /*42eb0*/  STL [R1+0x1ee8], R7 ;  /* 0x001ee80701007387 */ /* 0x000fe80000100800 */
[----:B------:R0:W-:Y:S01]  /*42ec0*/  STL.64 [R1+0x1eb8], R24 ;  /* 0x001eb81801007387 */ /* 0x0001e20000100a00 */
[----:B---3--:R-:W-:-:S05]  /*42ed0*/  IMAD.X R23, R18, 0x1, R5, P1 ;  /* 0x0000000112177824 */ /* 0x008fca00008e0605 */
[----:B------:R-:W-:Y:S04]  /*42ee0*/  STL [R1+0x78c], R23 ;  /* 0x00078c1701007387 */ /* 0x000fe80000100800 */
[----:B0-----:R0:W3:Y:S01]  /*42ef0*/  LDL.64 R24, [R1+0x778] ;  /* 0x0007780001187983 */ /* 0x0010e20000100a00 */
[----:B--2---:R-:W-:Y:S01]  /*42f00*/  IMAD.X R21, R18, 0x1, R3, P3 ;  /* 0x0000000112157824 */ /* 0x004fe200018e0603 */
[C---:B------:R-:W-:Y:S02]  /*42f10*/  IADD3 R14, P2, PT, R27.reuse, R9, RZ ;  /* 0x000000091b0e7210 */ /* 0x040fe40007f5e0ff */
[----:B----4-:R-:W-:Y:S02]  /*42f20*/  SHF.R.S32.HI R17, RZ, 0x1f, R15 ;  /* 0x0000001fff117819 */ /* 0x010fe4000001140f */
[C---:B------:R-:W-:Y:S01]  /*42f30*/  IADD3 R6, P0, PT, R27.reuse, R10, RZ ;  /* 0x0000000a1b067210 */ /* 0x040fe20007f1e0ff */
[----:B------:R-:W-:Y:S04]  /*42f40*/  STL.64 [R1+0x1ec8], R10 ;  /* 0x001ec80a01007387 */ /* 0x000fe80000100a00 */
[----:B------:R2:W-:Y:S01]  /*42f50*/  STL [R1+0x784], R21 ;  /* 0x0007841501007387 */ /* 0x0005e20000100800 */
[----:B------:R-:W-:-:S03]  /*42f60*/  IADD3 R22, P1, PT, R27, R11, RZ ;  /* 0x0000000b1b167210 */ /* 0x000fc60007f3e0ff */
[----:B--2---:R-:W2:Y:S01]  /*42f70*/  LDL.LU.64 R20, [R1+0x1ef8] ;  /* 0x001ef80001147983 */ /* 0x004ea20000300a00 */
[----:B------:R-:W-:-:S03]  /*42f80*/  IADD3 R10, P3, PT, R27, R13, RZ ;  /* 0x0000000d1b0a7210 */ /* 0x000fc60007f7e0ff */
[----:B------:R-:W-:Y:S04]  /*42f90*/  STL.64 [R1+0x1ed0], R12 ;  /* 0x001ed00c01007387 */ /* 0x000fe80000100a00 */
[----:B------:R4:W-:Y:S04]  /*42fa0*/  STL [R1+0x758], R10 ;  /* 0x0007580a01007387 */ /* 0x0009e80000100800 */
[----:B------:R-:W2:Y:S01]  /*42fb0*/  LDL R27, [R1+0x38] ;  /* 0x00003800011b7983 */ /* 0x000ea20000100800 */
[C---:B---3--:R-:W-:Y:S01]  /*42fc0*/  IMAD.X R25, R18.reuse, 0x1, R0, P4 ;  /* 0x0000000112197824 */ /* 0x048fe200020e0600 */
[----:B----4-:R-:W-:Y:S01]  /*42fd0*/  IADD3 R10, P4, PT, R15, R8, RZ ;  /* 0x000000080f0a7210 */ /* 0x010fe20007f9e0ff */
[----:B------:R-:W-:-:S03]  /*42fe0*/  IMAD.X R15, R18, 0x1, R4, P2 ;  /* 0x00000001120f7824 */ /* 0x000fc600010e0604 */
[----:B------:R-:W-:Y:S04]  /*42ff0*/  STL [R1+0x77c], R25 ;  /* 0x00077c1901007387 */ /* 0x000fe80000100800 */
[----:B------:R3:W-:Y:S04]  /*43000*/  STL.64 [R1+0x770], R14 ;  /* 0x0007700e01007387 */ /* 0x0007e80000100a00 */
[----:B---3--:R-:W3:Y:S04]  /*43010*/  LDL.LU.64 R14, [R1+0x1ef0] ;  /* 0x001ef000010e7983 */ /* 0x008ee80000300a00 */
[----:B--2---:R-:W-:Y:S04]  /*43020*/  STL.64 [R1+0x1ec0], R26 ;  /* 0x001ec01a01007387 */ /* 0x004fe80000100a00 */
[----:B------:R2:W-:Y:S04]  /*43030*/  STL [R1+0x1eb0], R4 ;  /* 0x001eb00401007387 */ /* 0x0005e80000100800 */
[----:B--2---:R-:W2:Y:S01]  /*43040*/  LDL.LU R4, [R1+0x28] ;  /* 0x0000280001047983 */ /* 0x004ea20000300800 */
[----:B---3--:R-:W-:-:S05]  /*43050*/  IMAD.X R7, R18, 0x1, R14, P0 ;  /* 0x0000000112077824 */ /* 0x008fca00000e060e */
[----:B------:R3:W-:Y:S04]  /*43060*/  STL.64 [R1+0x768], R6 ;  /* 0x0007680601007387 */ /* 0x0007e80000100a00 */
[----:B---3--:R0:W3:Y:S01]  /*43070*/  LDL.LU R7, [R1+0x1ee8] ;  /* 0x001ee80001077983 */ /* 0x0080e20000300800 */
[----:B------:R-:W-:Y:S01]  /*43080*/  IMAD.X R23, R18, 0x1, R15, P1 ;  /* 0x0000000112177824 */ /* 0x000fe200008e060f */
[----:B--2---:R-:W-:-:S05]  /*43090*/  IADD3 R6, P0, PT, R4, R2, RZ ;  /* 0x0000000204067210 */ /* 0x004fca0007f1e0ff */
[----:B------:R3:W-:Y:S04]  /*430a0*/  STL [R1+0x740], R6 ;  /* 0x0007400601007387 */ /* 0x0007e80000100800 */
[----:B---3--:R-:W2:Y:S04]  /*430b0*/  LDL.LU.64 R6, [R1+0x1ee0] ;  /* 0x001ee00001067983 */ /* 0x008ea80000300a00 */
[----:B------:R3:W-:Y:S04]  /*430c0*/  STL.64 [R1+0x760], R22 ;  /* 0x0007601601007387 */ /* 0x0007e80000100a00 */
[----:B---3--:R-:W3:Y:S01]  /*430d0*/  LDL.LU.64 R22, [R1+0x1ed8] ;  /* 0x001ed80001167983 */ /* 0x008ee20000300a00 */
[----:B--2---:R-:W-:-:S03]  /*430e0*/  IADD3 R12, P1, PT, R4, R6, RZ ;  /* 0x00000006040c7210 */ /* 0x004fc60007f3e0ff */
[----:B---3--:R2:W-:Y:S04]  /*430f0*/  STL.64 [R1+0x1ea8], R22 ;  /* 0x001ea81601007387 */ /* 0x0085e80000100a00 */
[----:B--2---:R0:W2:Y:S04]  /*43100*/  LDL.64 R22, [R1+0x758] ;  /* 0x0007580001167983 */ /* 0x0040a80000100a00 */
[----:B------:R-:W-:Y:S04]  /*43110*/  STL.64 [R1+0x1ea0], R14 ;  /* 0x001ea00e01007387 */ /* 0x000fe80000100a00 */
[----:B------:R3:W-:Y:S04]  /*43120*/  STL [R1+0x738], R12 ;  /* 0x0007380c01007387 */ /* 0x0007e80000100800 */
[----:B---3--:R-:W2:Y:S01]  /*43130*/  LDL.LU.64 R12, [R1+0x1ed0] ;  /* 0x001ed000010c7983 */ /* 0x008ea20000300a00 */
[----:B------:R-:W-:-:S02]  /*43140*/  IMAD.X R11, R17, 0x1, R7, P4 ;  /* 0x00000001110b7824 */ /* 0x000fc400020e0607 */
[----:B--2---:R-:W-:-:S05]  /*43150*/  IMAD.X R23, R18, 0x1, R12, P3 ;  /* 0x0000000112177824 */ /* 0x004fca00018e060c */
[----:B------:R-:W-:Y:S04]  /*43160*/  STL [R1+0x75c], R23 ;  /* 0x00075c1701007387 */ /* 0x000fe80000100800 */
[----:B------:R2:W-:Y:S04]  /*43170*/  STL.64 [R1+0x750], R10 ;  /* 0x0007500a01007387 */ /* 0x0005e80000100a00 */
[----:B--2---:R-:W2:Y:S01]  /*43180*/  LDL.LU.64 R10, [R1+0x1ec8] ;  /* 0x001ec800010a7983 */ /* 0x004ea20000300a00 */
[----:B------:R-:W-:-:S03]  /*43190*/  IADD3 R24, P2, PT, R4, R16, RZ ;  /* 0x0000001004187210 */ /* 0x000fc60007f5e0ff */
[----:B------:R-:W-:Y:S02]  /*431a0*/  STL.64 [R1+0x1e90], R6 ;  /* 0x001e900601007387 */ /* 0x000fe40000100a00 */
[----:B------:R-:W-:Y:S01]  /*431b0*/  IMAD.X R25, R17, 0x1, R5, P2 ;  /* 0x0000000111197824 */ /* 0x000fe200010e0605 */
[----:B--2---:R-:W-:-:S05]  /*431c0*/  IADD3 R26, P4, PT, R4, R10, RZ ;  /* 0x0000000a041a7210 */ /* 0x004fca0007f9e0ff */
[----:B------:R2:W-:Y:S04]  /*431d0*/  STL [R1+0x710], R26 ;  /* 0x0007101a01007387 */ /* 0x0005e80000100800 */
[----:B--2---:R-:W2:Y:S04]  /*431e0*/  LDL.LU.64 R26, [R1+0x1ec0] ;  /* 0x001ec000011a7983 */ /* 0x004ea80000300a00 */
[----:B------:R3:W-:Y:S04]  /*431f0*/  STL.64 [R1+0x748], R24 ;  /* 0x0007481801007387 */ /* 0x0007e80000100a00 */
[----:B---3--:R-:W3:Y:S01]  /*43200*/  LDL.LU.64 R24, [R1+0x1eb8] ;  /* 0x001eb80001187983 */ /* 0x008ee20000300a00 */
[----:B------:R-:W-:-:S03]  /*43210*/  IADD3 R6, P2, PT, R4, R11, RZ ;  /* 0x0000000b04067210 */ /* 0x000fc60007f5e0ff */
[----:B---3--:R3:W-:Y:S04]  /*43220*/  STL.64 [R1+0x1e80], R24 ;  /* 0x001e801801007387 */ /* 0x0087e80000100a00 */
[----:B---3--:R0:W3:Y:S04]  /*43230*/  LDL.64 R24, [R1+0x738] ;  /* 0x0007380001187983 */ /* 0x0080e80000100a00 */
[----:B------:R-:W-:Y:S04]  /*43240*/  STL [R1+0x1e98], R6 ;  /* 0x001e980601007387 */ /* 0x000fe80000100800 */
[----:B------:R4:W-:Y:S04]  /*43250*/  STL [R1+0x1e9c], R7 ;  /* 0x001e9c0701007387 */ /* 0x0009e80000100800 */
[----:B----4-:R0:W4:Y:S04]  /*43260*/  LDL.64 R6, [R1+0x710] ;  /* 0x0007100001067983 */ /* 0x0101280000100a00 */
[----:B------:R0:W-:Y:S04]  /*43270*/  STL.64 [R1+0x1e88], R10 ;  /* 0x001e880a01007387 */ /* 0x0001e80000100a00 */
[----:B0-----:R0:W2:Y:S01]  /*43280*/  LDL.64 R10, [R1+0x740] ;  /* 0x00074000010a7983 */ /* 0x0010a20000100a00 */
[C---:B------:R-:W-:Y:S01]  /*43290*/  IADD3 R22, P3, PT, R4.reuse, R9, RZ ;  /* 0x0000000904167210 */ /* 0x040fe20007f7e0ff */
[----:B--2---:R-:W-:Y:S01]  /*432a0*/  IMAD.X R11, R17, 0x1, R3, P0 ;  /* 0x00000001110b7824 */ /* 0x004fe200000e0603 */
[----:B------:R-:W-:-:S04]  /*432b0*/  IADD3 R10, P0, PT, R4, R13, RZ ;  /* 0x0000000d040a7210 */ /* 0x000fc80007f1e0ff */
[----:B------:R-:W-:Y:S04]  /*432c0*/  STL [R1+0x744], R11 ;  /* 0x0007440b01007387 */ /* 0x000fe80000100800 */
[----:B------:R-:W2:Y:S01]  /*432d0*/  LDL.LU R4, [R1+0x1eb0] ;  /* 0x001eb00001047983 */ /* 0x000ea20000300800 */
[----:B---3--:R-:W-:-:S03]  /*432e0*/  IMAD.X R25, R17, 0x1, R0, P1 ;  /* 0x0000000111197824 */ /* 0x008fc600008e0600 */
[----:B------:R-:W-:Y:S01]  /*432f0*/  STL.64 [R1+0x1e78], R28 ;  /* 0x001e781c01007387 */ /* 0x000fe20000100a00 */
[----:B------:R-:W-:-:S03]  /*43300*/  IADD3 R24, P1, PT, R27, R8, RZ ;  /* 0x000000081b187210 */ /* 0x000fc60007f3e0ff */
[----:B------:R-:W-:Y:S04]  /*43310*/  STL [R1+0x73c], R25 ;  /* 0x00073c1901007387 */ /* 0x000fe80000100800 */
[----:B------:R3:W-:Y:S04]  /*43320*/  STL [R1+0x1e70], R8 ;  /* 0x001e700801007387 */ /* 0x0007e80000100800 */
[----:B---3--:R-:W3:Y:S01]  /*43330*/  LDL.LU R8, [R1+0x38] ;  /* 0x0000380001087983 */ /* 0x008ee20000300800 */
[----:B--2---:R-:W-:-:S05]  /*43340*/  IMAD.X R23, R17, 0x1, R4, P3 ;  /* 0x0000000111177824 */ /* 0x004fca00018e0604 */
[----:B------:R2:W-:Y:S04]  /*43350*/  STL.64 [R1+0x718], R22 ;  /* 0x0007181601007387 */ /* 0x0005e80000100a00 */
[----:B--2---:R-:W2:Y:S01]  /*43360*/  LDL.LU.64 R22, [R1+0x1ea8] ;  /* 0x001ea80001167983 */ /* 0x004ea20000300a00 */
[C---:B---3--:R-:W-:Y:S02]  /*43370*/  IADD3 R14, P3, PT, R8.reuse, R16, RZ ;  /* 0x00000010080e7210 */ /* 0x048fe40007f7e0ff */
[----:B------:R-:W-:Y:S01]  /*43380*/  SHF.R.S32.HI R18, RZ, 0x1f, R27 ;  /* 0x0000001fff127819 */ /* 0x000fe2000001141b */
[----:B--2---:R-:W-:Y:S04]  /*43390*/  STL.64 [R1+0x1e68], R22 ;  /* 0x001e681601007387 */ /* 0x004fe80000100a00 */
[----:B------:R-:W2:Y:S04]  /*433a0*/  LDL.LU R27, [R1+0x40] ;  /* 0x00004000011b7983 */ /* 0x000ea80000300800 */
[----:B------:R3:W-:Y:S04]  /*433b0*/  STL [R1+0x6f0], R14 ;  /* 0x0006f00e01007387 */ /* 0x0007e80000100800 */
[----:B---3--:R-:W4:Y:S02]  /*433c0*/  LDL.LU.64 R14, [R1+0x1ea0] ;  /* 0x001ea000010e7983 */ /* 0x008f240000300a00 */
[----:B----4-:R-:W-:Y:S01]  /*433d0*/  IMAD.X R7, R17, 0x1, R14, P4 ;  /* 0x0000000111077824 */ /* 0x010fe200020e060e */
[----:B------:R-:W-:-:S04]  /*433e0*/  IADD3 R6, P4, PT, R8, R2, RZ ;  /* 0x0000000208067210 */ /* 0x000fc80007f9e0ff */
[----:B------:R3:W-:Y:S04]  /*433f0*/  STL [R1+0x714], R7 ;  /* 0x0007140701007387 */ /* 0x0007e80000100800 */
[----:B---3--:R0:W3:Y:S04]  /*43400*/  LDL.LU R7, [R1+0x1e9c] ;  /* 0x001e9c0001077983 */ /* 0x0080e80000300800 */
[----:B------:R4:W-:Y:S04]  /*43410*/  STL [R1+0x6e8], R6 ;  /* 0x0006e80601007387 */ /* 0x0009e80000100800 */
[----:B----4-:R-:W4:Y:S01]  /*43420*/  LDL.LU R6, [R1+0x1e98] ;  /* 0x001e980001067983 */ /* 0x010f220000300800 */
[----:B---3--:R-:W-:-:S05]  /*43430*/  IMAD.X R7, R17, 0x1, R15, P2 ;  /* 0x0000000111077824 */ /* 0x008fca00010e060f */
[----:B----4-:R3:W-:Y:S04]  /*43440*/  STL.64 [R1+0x708], R6 ;  /* 0x0007080601007387 */ /* 0x0107e80000100a00 */
[----:B---3--:R-:W3:Y:S01]  /*43450*/  LDL.LU.64 R6, [R1+0x1e90] ;  /* 0x001e900001067983 */ /* 0x008ee20000300a00 */
[----:B------:R-:W-:-:S05]  /*43460*/  IMAD.X R11, R17, 0x1, R12, P0 ;  /* 0x00000001110b7824 */ /* 0x000fca00000e060c */
[----:B------:R4:W-:Y:S01]  /*43470*/  STL.64 [R1+0x700], R10 ;  /* 0x0007000a01007387 */ /* 0x0009e20000100a00 */
[----:B---3--:R-:W-:Y:S01]  /*43480*/  IADD3 R22, P2, PT, R8, R6, RZ ;  /* 0x0000000608167210 */ /* 0x008fe20007f5e0ff */
[----:B------:R-:W-:-:S04]  /*43490*/  IMAD.X R25, R18, 0x1, R7, P1 ;  /* 0x0000000112197824 */ /* 0x000fc800008e0607 */
[----:B------:R-:W-:Y:S04]  /*434a0*/  STL [R1+0x6e0], R22 ;  /* 0x0006e01601007387 */ /* 0x000fe80000100800 */
[----:B----4-:R-:W3:Y:S04]  /*434b0*/  LDL.LU.64 R10, [R1+0x1e88] ;  /* 0x001e8800010a7983 */ /* 0x010ee80000300a00 */
[----:B------:R4:W-:Y:S04]  /*434c0*/  STL.64 [R1+0x6f8], R24 ;  /* 0x0006f81801007387 */ /* 0x0009e80000100a00 */
[----:B----4-:R-:W4:Y:S04]  /*434d0*/  LDL.LU.64 R24, [R1+0x1e80] ;  /* 0x001e800001187983 */ /* 0x010f280000300a00 */
[----:B------:R0:W-:Y:S04]  /*434e0*/  STL.64 [R1+0x1e60], R6 ;  /* 0x001e600601007387 */ /* 0x0001e80000100a00 */
[----:B0-----:R0:W2:Y:S01]  /*434f0*/  LDL.64 R6, [R1+0x6f0] ;  /* 0x0006f00001067983 */ /* 0x0010a20000100a00 */
[----:B---3--:R-:W-:-:S03]  /*43500*/  IADD3 R28, P1, PT, R8, R10, RZ ;  /* 0x0000000a081c7210 */ /* 0x008fc60007f3e0ff */
[----:B----4-:R3:W-:Y:S04]  /*43510*/  STL.64 [R1+0x1e50], R24 ;  /* 0x001e501801007387 */ /* 0x0107e80000100a00 */
[----:B---3--:R0:W3:Y:S01]  /*43520*/  LDL.64 R24, [R1+0x6e8] ;  /* 0x0006e80001187983 */ /* 0x0080e20000100a00 */
[----:B--2---:R-:W-:-:S03]  /*43530*/  IMAD.X R7, R18, 0x1, R5, P3 ;  /* 0x0000000112077824 */ /* 0x004fc600018e0605 */
[----:B------:R2:W-:Y:S01]  /*43540*/  STL [R1+0x6d0], R28 ;  /* 0x0006d01c01007387 */ /* 0x0005e20000100800 */
[----:B------:R-:W-:-:S03]  /*43550*/  IADD3 R6, P3, PT, R8, R11, RZ ;  /* 0x0000000b08067210 */ /* 0x000fc60007f7e0ff */
[----:B--2---:R-:W2:Y:S04]  /*43560*/  LDL.LU.64 R28, [R1+0x1e78] ;  /* 0x001e7800011c7983 */ /* 0x004ea80000300a00 */
[----:B------:R-:W-:Y:S04]  /*43570*/  STL [R1+0x6f4], R7 ;  /* 0x0006f40701007387 */ /* 0x000fe80000100800 */
[----:B------:R4:W-:Y:S04]  /*43580*/  STL.64 [R1+0x1e48], R10 ;  /* 0x001e480a01007387 */ /* 0x0009e80000100a00 */
[----:B----4-:R0:W4:Y:S01]  /*43590*/  LDL.64 R10, [R1+0x6e0] ;  /* 0x0006e000010a7983 */ /* 0x0101220000100a00 */
[----:B------:R-:W-:-:S05]  /*435a0*/  IADD3 R22, P0, PT, R8, R9, RZ ;  /* 0x0000000908167210 */ /* 0x000fca0007f1e0ff */
[C---:B------:R-:W-:Y:S02]  /*435b0*/  IMAD.X R23, R18.reuse, 0x1, R4, P0 ;  /* 0x0000000112177824 */ /* 0x040fe400000e0604 */
[----:B---3--:R-:W-:Y:S01]  /*435c0*/  IMAD.X R25, R18, 0x1, R3, P4 ;  /* 0x0000000112197824 */ /* 0x008fe200020e0603 */
[----:B------:R-:W-:-:S04]  /*435d0*/  IADD3 R24, P4, PT, R8, R13, RZ ;  /* 0x0000000d08187210 */ /* 0x000fc80007f9e0ff */
[----:B------:R-:W-:Y:S04]  /*435e0*/  STL [R1+0x6ec], R25 ;  /* 0x0006ec1901007387 */ /* 0x000fe80000100800 */
[----:B------:R-:W3:Y:S04]  /*435f0*/  LDL.LU R8, [R1+0x1e70] ;  /* 0x001e700001087983 */ /* 0x000ee80000300800 */
[----:B------:R-:W-:Y:S04]  /*43600*/  STL.64 [R1+0x1e58], R12 ;  /* 0x001e580c01007387 */ /* 0x000fe80000100a00 */
[----:B--2---:R-:W-:Y:S01]  /*43610*/  STL.64 [R1+0x1e30], R28 ;  /* 0x001e301c01007387 */ /* 0x004fe20000100a00 */
[----:B----4-:R-:W-:-:S05]  /*43620*/  IMAD.X R11, R18, 0x1, R0, P2 ;  /* 0x00000001120b7824 */ /* 0x010fca00010e0600 */
[----:B------:R-:W-:Y:S04]  /*43630*/  STL [R1+0x6e4], R11 ;  /* 0x0006e40b01007387 */ /* 0x000fe80000100800 */
[----:B------:R2:W-:Y:S04]  /*43640*/  STL.64 [R1+0x6d8], R22 ;  /* 0x0006d81601007387 */ /* 0x0005e80000100a00 */
[----:B--2---:R-:W2:Y:S04]  /*43650*/  LDL.LU.64 R22, [R1+0x1e68] ;  /* 0x001e680001167983 */ /* 0x004ea80000300a00 */
[----:B------:R-:W-:Y:S01]  /*43660*/  STL.64 [R1+0x1e40], R4 ;  /* 0x001e400401007387 */ /* 0x000fe20000100a00 */
[--C-:B------:R-:W-:Y:S01]  /*43670*/  SHF.R.S32.HI R17, RZ, 0x1f, R26.reuse ;  /* 0x0000001fff117819 */ /* 0x100fe2000001141a */
[----:B------:R-:W-:-:S02]  /*43680*/  IMAD.MOV.U32 R28, RZ, RZ, R26 ;  /* 0x000000ffff1c7224 */ /* 0x000fc400078e001a */
[----:B--2---:R-:W-:Y:S04]  /*43690*/  STL.64 [R1+0x1e20], R22 ;  /* 0x001e201601007387 */ /* 0x004fe80000100a00 */
[----:B------:R-:W-:Y:S04]  /*436a0*/  STL [R1+0x1e28], R23 ;  /* 0x001e281701007387 */ /* 0x000fe80000100800 */
[----:B------:R-:W2:Y:S04]  /*436b0*/  LDL.LU R26, [R1+0x44] ;  /* 0x00004400011a7983 */ /* 0x000ea80000300800 */
[----:B--2---:R2:W-:Y:S04]  /*436c0*/  STL.64 [R1+0x1e38], R26 ;  /* 0x001e381a01007387 */ /* 0x0045e80000100a00 */
[----:B--2---:R0:W2:Y:S01]  /*436d0*/  LDL.64 R26, [R1+0x6d0] ;  /* 0x0006d000011a7983 */ /* 0x0040a20000100a00 */
[----:B------:R-:W-:-:S02]  /*436e0*/  IMAD.X R7, R18, 0x1, R15, P3 ;  /* 0x0000000112077824 */ /* 0x000fc400018e060f */
[----:B--2---:R-:W-:-:S05]  /*436f0*/  IMAD.X R27, R18, 0x1, R14, P1 ;  /* 0x00000001121b7824 */ /* 0x004fca00008e060e */
[----:B------:R-:W-:Y:S04]  /*43700*/  STL [R1+0x6d4], R27 ;  /* 0x0006d41b01007387 */ /* 0x000fe80000100800 */
[----:B------:R2:W-:Y:S04]  /*43710*/  STL.64 [R1+0x6c8], R6 ;  /* 0x0006c80601007387 */ /* 0x0005e80000100a00 */
[----:B--2---:R-:W2:Y:S01]  /*43720*/  LDL.LU.64 R6, [R1+0x1e60] ;  /* 0x001e600001067983 */ /* 0x004ea20000300a00 */
[----:B------:R-:W-:-:S05]  /*43730*/  IADD3 R22, P0, PT, R28, R16, RZ ;  /* 0x000000101c167210 */ /* 0x000fca0007f1e0ff */
[----:B------:R-:W-:Y:S01]  /*43740*/  STL [R1+0x6a0], R22 ;  /* 0x0006a01601007387 */ /* 0x000fe20000100800 */
[----:B--2---:R-:W-:-:S05]  /*43750*/  IADD3 R12, P3, PT, R28, R6, RZ ;  /* 0x000000061c0c7210 */ /* 0x004fca0007f7e0ff */
[----:B------:R2:W-:Y:S04]  /*43760*/  STL [R1+0x690], R12 ;  /* 0x0006900c01007387 */ /* 0x0005e80000100800 */
[----:B--2---:R-:W2:Y:S01]  /*43770*/  LDL.LU.64 R12, [R1+0x1e58] ;  /* 0x001e5800010c7983 */ /* 0x004ea20000300a00 */
[----:B---3--:R-:W-:Y:S01]  /*43780*/  IADD3 R10, P2, PT, R28, R8, RZ ;  /* 0x000000081c0a7210 */ /* 0x008fe20007f5e0ff */
[----:B--2---:R-:W-:-:S05]  /*43790*/  IMAD.X R25, R18, 0x1, R12, P4 ;  /* 0x0000000112197824 */ /* 0x004fca00020e060c */
[----:B------:R2:W-:Y:S04]  /*437a0*/  STL.64 [R1+0x6b0], R24 ;  /* 0x0006b01801007387 */ /* 0x0005e80000100a00 */
[----:B--2---:R-:W2:Y:S01]  /*437b0*/  LDL.LU.64 R24, [R1+0x1e50] ;  /* 0x001e500001187983 */ /* 0x004ea20000300a00 */
[----:B------:R-:W-:-:S03]  /*437c0*/  IMAD.X R11, R17, 0x1, R7, P2 ;  /* 0x00000001110b7824 */ /* 0x000fc600010e0607 */
[----:B--2---:R-:W-:Y:S04]  /*437d0*/  STL.64 [R1+0x1e18], R24 ;  /* 0x001e181801007387 */ /* 0x004fe80000100a00 */
[----:B------:R2:W-:Y:S04]  /*437e0*/  STL.64 [R1+0x6a8], R10 ;  /* 0x0006a80a01007387 */ /* 0x0005e80000100a00 */
[----:B--2---:R-:W2:Y:S02]  /*437f0*/  LDL.LU.64 R10, [R1+0x1e48] ;  /* 0x001e4800010a7983 */ /* 0x004ea40000300a00 */
[----:B--2---:R-:W-:-:S05]  /*43800*/  IADD3 R4, P2, PT, R28, R10, RZ ;  /* 0x0000000a1c047210 */ /* 0x004fca0007f5e0ff */
[----:B------:R2:W-:Y:S04]  /*43810*/  STL [R1+0x668], R4 ;  /* 0x0006680401007387 */ /* 0x0005e80000100800 */
[----:B--2---:R-:W2:Y:S01]  /*43820*/  LDL.LU.64 R4, [R1+0x1e40] ;  /* 0x001e400001047983 */ /* 0x004ea20000300a00 */
[C---:B------:R-:W-:Y:S01]  /*43830*/  IADD3 R26, P1, PT, R28.reuse, R2, RZ ;  /* 0x000000021c1a7210 */ /* 0x040fe20007f3e0ff */
[----:B------:R-:W-:Y:S02]  /*43840*/  IMAD.MOV.U32 R25, RZ, RZ, R23 ;  /* 0x000000ffff197224 */ /* 0x000fe400078e0017 */
[----:B------:R-:W-:Y:S01]  /*43850*/  IMAD.MOV.U32 R24, RZ, RZ, R22 ;  /* 0x000000ffff187224 */ /* 0x000fe200078e0016 */
[----:B------:R-:W-:Y:S01]  /*43860*/  IADD3 R22, P4, PT, R28, R9, RZ ;  /* 0x000000091c167210 */ /* 0x000fe20007f9e0ff */
[----:B------:R-:W-:-:S02]  /*43870*/  IMAD.X R27, R17, 0x1, R3, P1 ;  /* 0x00000001111b7824 */ /* 0x000fc400008e0603 */
[C---:B--2---:R-:W-:Y:S01]  /*43880*/  IMAD.X R25, R17.reuse, 0x1, R5, P0 ;  /* 0x0000000111197824 */ /* 0x044fe200000e0605 */
[C---:B------:R-:W-:Y:S02]  /*43890*/  IADD3 R24, P0, PT, R28.reuse, R11, RZ ;  /* 0x0000000b1c187210 */ /* 0x040fe40007f1e0ff */
[----:B------:R-:W-:Y:S02]  /*438a0*/  IADD3 R28, P1, PT, R28, R13, RZ ;  /* 0x0000000d1c1c7210 */ /* 0x000fe40007f3e0ff */
[----:B------:R-:W-:Y:S04]  /*438b0*/  STL [R1+0x6a4], R25 ;  /* 0x0006a41901007387 */ /* 0x000fe80000100800 */
[----:B------:R2:W-:Y:S04]  /*438c0*/  STL.64 [R1+0x1e08], R10 ;  /* 0x001e080a01007387 */ /* 0x0005e80000100a00 */
[----:B--2---:R0:W2:Y:S04]  /*438d0*/  LDL.64 R10, [R1+0x690] ;  /* 0x00069000010a7983 */ /* 0x0040a80000100a00 */
[----:B------:R3:W-:Y:S04]  /*438e0*/  STL.64 [R1+0x698], R26 ;  /* 0x0006981a01007387 */ /* 0x0007e80000100a00 */
[----:B---3--:R-:W3:Y:S04]  /*438f0*/  LDL.LU.64 R26, [R1+0x1e38] ;  /* 0x001e3800011a7983 */ /* 0x008ee80000300a00 */
[----:B------:R4:W-:Y:S04]  /*43900*/  STL [R1+0x640], R28 ;  /* 0x0006401c01007387 */ /* 0x0009e80000100800 */
[----:B----4-:R-:W4:Y:S01]  /*43910*/  LDL.LU.64 R28, [R1+0x1e30] ;  /* 0x001e3000011c7983 */ /* 0x010f220000300a00 */
[----:B------:R-:W-:-:S03]  /*43920*/  IMAD.X R23, R17, 0x1, R4, P4 ;  /* 0x0000000111177824 */ /* 0x000fc600020e0604 */
[----:B------:R-:W-:Y:S01]  /*43930*/  STL.64 [R1+0x1e10], R12 ;  /* 0x001e100c01007387 */ /* 0x000fe20000100a00 */
[----:B--2---:R-:W-:-:S03]  /*43940*/  IMAD.X R11, R17, 0x1, R0, P3 ;  /* 0x00000001110b7824 */ /* 0x004fc600018e0600 */
[----:B----4-:R2:W-:Y:S04]  /*43950*/  STL.64 [R1+0x1e00], R28 ;  /* 0x001e001c01007387 */ /* 0x0105e80000100a00 */
[----:B------:R-:W-:Y:S04]  /*43960*/  STL [R1+0x694], R11 ;  /* 0x0006940b01007387 */ /* 0x000fe80000100800 */
[----:B--2---:R0:W2:Y:S04]  /*43970*/  LDL.64 R28, [R1+0x668] ;  /* 0x00066800011c7983 */ /* 0x0040a80000100a00 */
[----:B------:R4:W-:Y:S04]  /*43980*/  STL.64 [R1+0x670], R22 ;  /* 0x0006701601007387 */ /* 0x0009e80000100a00 */
[----:B----4-:R0:W4:Y:S01]  /*43990*/  LDL.LU R23, [R1+0x1e28] ;  /* 0x001e280001177983 */ /* 0x0101220000300800 */
[----:B---3--:R-:W-:-:S05]  /*439a0*/  IADD3 R22, P4, PT, R27, R16, RZ ;  /* 0x000000101b167210 */ /* 0x008fca0007f9e0ff */
[----:B------:R4:W-:Y:S04]  /*439b0*/  STL [R1+0x630], R22 ;  /* 0x0006301601007387 */ /* 0x0009e80000100800 */
[----:B----4-:R-:W3:Y:S01]  /*439c0*/  LDL.LU.64 R22, [R1+0x1e20] ;  /* 0x001e200001167983 */ /* 0x010ee20000300a00 */
[C---:B--2---:R-:W-:Y:S02]  /*439d0*/  IMAD.X R29, R17.reuse, 0x1, R14, P2 ;  /* 0x00000001111d7824 */ /* 0x044fe400010e060e */
[----:B------:R-:W-:Y:S01]  /*439e0*/  IMAD.X R25, R17, 0x1, R15, P0 ;  /* 0x0000000111197824 */ /* 0x000fe200000e060f */
[----:B------:R-:W-:Y:S01]  /*439f0*/  IADD3 R12, P0, PT, R27, R6, RZ ;  /* 0x000000061b0c7210 */ /* 0x000fe20007f1e0ff */
[----:B---3--:R2:W-:Y:S04]  /*43a00*/  STL.64 [R1+0x1de0], R22 ;  /* 0x001de01601007387 */ /* 0x0085e80000100a00 */
[----:B--2---:R0:W2:Y:S04]  /*43a10*/  LDL.64 R22, [R1+0x630] ;  /* 0x0006300001167983 */ /* 0x0040a80000100a00 */
[----:B------:R-:W-:Y:S04]  /*43a20*/  STL [R1+0x66c], R29 ;  /* 0x00066c1d01007387 */ /* 0x000fe80000100800 */
[----:B------:R3:W-:Y:S04]  /*43a30*/  STL.64 [R1+0x660], R24 ;  /* 0x0006601801007387 */ /* 0x0007e80000100a00 */
[----:B---3--:R-:W3:Y:S04]  /*43a40*/  LDL.LU.64 R24, [R1+0x1e18] ;  /* 0x001e180001187983 */ /* 0x008ee80000300a00 */
[----:B------:R-:W-:Y:S04]  /*43a50*/  STL.64 [R1+0x1de8], R14 ;  /* 0x001de80e01007387 */ /* 0x000fe80000100a00 */
[----:B------:R4:W-:Y:S04]  /*43a60*/  STL [R1+0x1df0], R15 ;  /* 0x001df00f01007387 */ /* 0x0009e80000100800 */
[----:B----4-:R0:W4:Y:S04]  /*43a70*/  LDL.64 R14, [R1+0x640] ;  /* 0x00064000010e7983 */ /* 0x0101280000100a00 */
[----:B------:R0:W-:Y:S04]  /*43a80*/  STL [R1+0x620], R12 ;  /* 0x0006200c01007387 */ /* 0x0001e80000100800 */
[----:B0-----:R-:W4:Y:S01]  /*43a90*/  LDL.LU.64 R12, [R1+0x1e10] ;  /* 0x001e1000010c7983 */ /* 0x001f220000300a00 */
[----:B------:R-:W-:-:S02]  /*43aa0*/  SHF.R.S32.HI R18, RZ, 0x1f, R27 ;  /* 0x0000001fff127819 */ /* 0x000fc4000001141b */
[----:B------:R-:W-:-:S05]  /*43ab0*/  IADD3 R10, P3, PT, R27, R8, RZ ;  /* 0x000000081b0a7210 */ /* 0x000fca0007f7e0ff */
[----:B------:R-:W-:Y:S01]  /*43ac0*/  IMAD.X R11, R18, 0x1, R7, P3 ;  /* 0x00000001120b7824 */ /* 0x000fe200018e0607 */
[----:B---3--:R-:W-:Y:S01]  /*43ad0*/  STL.64 [R1+0x1dd0], R24 ;  /* 0x001dd01801007387 */ /* 0x008fe20000100a00 */
[----:B----4-:R-:W-:Y:S01]  /*43ae0*/  IMAD.X R15, R17, 0x1, R12, P1 ;  /* 0x00000001110f7824 */ /* 0x010fe200008e060c */
[----:B------:R-:W-:-:S04]  /*43af0*/  IADD3 R14, P1, PT, R27, R9, RZ ;  /* 0x000000091b0e7210 */ /* 0x000fc80007f3e0ff */
[----:B------:R-:W-:Y:S04]  /*43b00*/  STL [R1+0x644], R15 ;  /* 0x0006440f01007387 */ /* 0x000fe80000100800 */
[----:B------:R0:W-:Y:S04]  /*43b10*/  STL.64 [R1+0x1df8], R8 ;  /* 0x001df80801007387 */ /* 0x0001e80000100a00 */
[----:B0-----:R0:W3:Y:S04]  /*43b20*/  LDL.64 R8, [R1+0x620] ;  /* 0x0006200001087983 */ /* 0x0010e80000100a00 */
[----:B------:R4:W-:Y:S04]  /*43b30*/  STL.64 [R1+0x638], R10 ;  /* 0x0006380a01007387 */ /* 0x0009e80000100a00 */
[----:B----4-:R-:W4:Y:S01]  /*43b40*/  LDL.LU.64 R10, [R1+0x1e08] ;  /* 0x001e0800010a7983 */ /* 0x010f220000300a00 */
[----:B------:R-:W-:Y:S01]  /*43b50*/  IADD3 R28, P2, PT, R27, R2, RZ ;  /* 0x000000021b1c7210 */ /* 0x000fe20007f5e0ff */
[----:B--2---:R-:W-:-:S04]  /*43b60*/  IMAD.X R23, R18, 0x1, R5, P4 ;  /* 0x0000000112177824 */ /* 0x004fc800020e0605 */
[----:B------:R-:W-:Y:S01]  /*43b70*/  IMAD.X R29, R18, 0x1, R3, P2 ;  /* 0x00000001121d7824 */ /* 0x000fe200010e0603 */
[----:B------:R-:W-:Y:S01]  /*43b80*/  STL [R1+0x634], R23 ;  /* 0x0006341701007387 */ /* 0x000fe20000100800 */
[----:B----4-:R-:W-:-:S03]  /*43b90*/  IADD3 R24, P3, PT, R27, R10, RZ ;  /* 0x0000000a1b187210 */ /* 0x010fc60007f7e0ff */
[----:B------:R-:W-:Y:S04]  /*43ba0*/  STL.64 [R1+0x1dc0], R10 ;  /* 0x001dc00a01007387 */ /* 0x000fe80000100a00 */
[----:B------:R-:W-:Y:S04]  /*43bb0*/  STL [R1+0x600], R24 ;  /* 0x0006001801007387 */ /* 0x000fe80000100800 */
[----:B------:R2:W-:Y:S04]  /*43bc0*/  STL.64 [R1+0x628], R28 ;  /* 0x0006281c01007387 */ /* 0x0005e80000100a00 */
[----:B--2---:R-:W2:Y:S01]  /*43bd0*/  LDL.LU.64 R28, [R1+0x1e00] ;  /* 0x001e0000011c7983 */ /* 0x004ea20000300a00 */
[----:B---3--:R-:W-:-:S03]  /*43be0*/  IMAD.X R9, R18, 0x1, R0, P0 ;  /* 0x0000000112097824 */ /* 0x008fc600000e0600 */
[----:B------:R-:W-:Y:S04]  /*43bf0*/  STL.64 [R1+0x1dd8], R20 ;  /* 0x001dd81401007387 */ /* 0x000fe80000100a00 */
[----:B--2---:R-:W-:Y:S04]  /*43c00*/  STL.64 [R1+0x1db8], R28 ;  /* 0x001db81c01007387 */ /* 0x004fe80000100a00 */
[----:B------:R2:W-:Y:S04]  /*43c10*/  STL [R1+0x624], R9 ;  /* 0x0006240901007387 */ /* 0x0005e80000100800 */
[----:B--2---:R-:W2:Y:S01]  /*43c20*/  LDL.LU.64 R8, [R1+0x1df8] ;  /* 0x001df80001087983 */ /* 0x004ea20000300a00 */
[----:B------:R-:W-:Y:S01]  /*43c30*/  IMAD.X R15, R18, 0x1, R4, P1 ;  /* 0x00000001120f7824 */ /* 0x000fe200008e0604 */
[----:B--2---:R-:W-:-:S05]  /*43c40*/  IADD3 R10, P0, PT, R26, R8, RZ ;  /* 0x000000081a0a7210 */ /* 0x004fca0007f1e0ff */
[----:B------:R-:W-:Y:S04]  /*43c50*/  STL [R1+0x1dc8], R10 ;  /* 0x001dc80a01007387 */ /* 0x000fe80000100800 */
[----:B------:R2:W-:Y:S04]  /*43c60*/  STL.64 [R1+0x608], R14 ;  /* 0x0006080e01007387 */ /* 0x0005e80000100a00 */
[----:B--2---:R0:W2:Y:S01]  /*43c70*/  LDL.LU R15, [R1+0x1df0] ;  /* 0x001df000010f7983 */ /* 0x0040a20000300800 */
[----:B------:R-:W-:-:S05]  /*43c80*/  IADD3 R14, P1, PT, R26, R16, RZ ;  /* 0x000000101a0e7210 */ /* 0x000fca0007f3e0ff */
[----:B------:R2:W-:Y:S04]  /*43c90*/  STL [R1+0x5d8], R14 ;  /* 0x0005d80e01007387 */ /* 0x0005e80000100800 */
[----:B--2---:R-:W2:Y:S01]  /*43ca0*/  LDL.LU.64 R14, [R1+0x1de8] ;  /* 0x001de800010e7983 */ /* 0x004ea20000300a00 */
[----:B------:R-:W-:Y:S01]  /*43cb0*/  IADD3 R22, P4, PT, R27, R11, RZ ;  /* 0x0000000b1b167210 */ /* 0x000fe20007f9e0ff */
[----:B------:R-:W-:Y:S02]  /*43cc0*/  IMAD.MOV.U32 R29, RZ, RZ, R25 ;  /* 0x000000ffff1d7224 */ /* 0x000fe400078e0019 */
[C---:B--2---:R-:W-:Y:S02]  /*43cd0*/  IMAD.X R29, R18.reuse, 0x1, R14, P3 ;  /* 0x00000001121d7824 */ /* 0x044fe400018e060e */
[----:B------:R-:W-:-:S03]  /*43ce0*/  IMAD.X R23, R18, 0x1, R15, P4 ;  /* 0x0000000112177824 */ /* 0x000fc600020e060f */
[----:B------:R-:W-:Y:S04]  /*43cf0*/  STL [R1+0x604], R29 ;  /* 0x0006041d01007387 */ /* 0x000fe80000100800 */
[----:B------:R2:W-:Y:S04]  /*43d00*/  STL.64 [R1+0x5f8], R22 ;  /* 0x0005f81601007387 */ /* 0x0005e80000100a00 */
[----:B--2---:R-:W2:Y:S01]  /*43d10*/  LDL.LU.64 R22, [R1+0x1de0] ;  /* 0x001de00001167983 */ /* 0x004ea20000300a00 */
[----:B------:R-:W-:Y:S01]  /*43d20*/  IMAD.MOV.U32 R28, RZ, RZ, R24 ;  /* 0x000000ffff1c7224 */ /* 0x000fe200078e0018 */
[----:B------:R-:W-:-:S02]  /*43d30*/  IADD3 R24, P2, PT, R27, R13, RZ ;  /* 0x0000000d1b187210 */ /* 0x000fc40007f5e0ff */
[----:B------:R-:W-:-:S03]  /*43d40*/  IADD3 R20, P4, PT, R26, R6, RZ ;  /* 0x000000061a147210 */ /* 0x000fc60007f9e0ff */
[----:B------:R-:W-:Y:S01]  /*43d50*/  IMAD.X R25, R18, 0x1, R12, P2 ;  /* 0x0000000112197824 */ /* 0x000fe200010e060c */
[----:B------:R-:W-:Y:S01]  /*43d60*/  IADD3 R10, P2, PT, R26, R9, RZ ;  /* 0x000000091a0a7210 */ /* 0x000fe20007f5e0ff */
[----:B--2---:R2:W-:Y:S04]  /*43d70*/  STL.64 [R1+0x1da0], R22 ;  /* 0x001da01601007387 */ /* 0x0045e80000100a00 */
[----:B--2---:R0:W2:Y:S04]  /*43d80*/  LDL.64 R22, [R1+0x5d8] ;  /* 0x0005d80001167983 */ /* 0x0040a80000100a00 */
[----:B------:R3:W-:Y:S04]  /*43d90*/  STL [R1+0x5c8], R20 ;  /* 0x0005c81401007387 */ /* 0x0007e80000100800 */
[----:B---3--:R-:W3:Y:S04]  /*43da0*/  LDL.LU.64 R20, [R1+0x1dd8] ;  /* 0x001dd80001147983 */ /* 0x008ee80000300a00 */
[----:B------:R4:W-:Y:S04]  /*43db0*/  STL.64 [R1+0x5e8], R24 ;  /* 0x0005e81801007387 */ /* 0x0009e80000100a00 */
[----:B----4-:R-:W4:Y:S04]  /*43dc0*/  LDL.LU.64 R24, [R1+0x1dd0] ;  /* 0x001dd00001187983 */ /* 0x010f280000300a00 */
[----:B------:R0:W-:Y:S04]  /*43dd0*/  STL [R1+0x5c0], R10 ;  /* 0x0005c00a01007387 */ /* 0x0001e80000100800 */
[----:B0-----:R-:W2:Y:S01]  /*43de0*/  LDL.LU R10, [R1+0x1dc8] ;  /* 0x001dc800010a7983 */ /* 0x001ea20000300800 */
[----:B------:R-:W-:-:S05]  /*43df0*/  SHF.R.S32.HI R17, RZ, 0x1f, R26 ;  /* 0x0000001fff117819 */ /* 0x000fca000001141a */
[----:B------:R-:W-:Y:S01]  /*43e00*/  IMAD.X R11, R17, 0x1, R7, P0 ;  /* 0x00000001110b7824 */ /* 0x000fe200000e0607 */
[----:B------:R-:W-:-:S04]  /*43e10*/  IADD3 R28, P3, PT, R26, R2, RZ ;  /* 0x000000021a1c7210 */ /* 0x000fc80007f7e0ff */
[----:B--2---:R0:W-:Y:S04]  /*43e20*/  STL.64 [R1+0x5e0], R10 ;  /* 0x0005e00a01007387 */ /* 0x0041e80000100a00 */
[----:B0-----:R-:W2:Y:S01]  /*43e30*/  LDL.LU.64 R10, [R1+0x1dc0] ;  /* 0x001dc000010a7983 */ /* 0x001ea20000300a00 */
[----:B------:R-:W-:-:S03]  /*43e40*/  IMAD.X R23, R17, 0x1, R5, P1 ;  /* 0x0000000111177824 */ /* 0x000fc600008e0605 */
[----:B------:R-:W-:Y:S04]  /*43e50*/  STL.64 [R1+0x1da8], R6 ;  /* 0x001da80601007387 */ /* 0x000fe80000100a00 */
[----:B------:R0:W-:Y:S01]  /*43e60*/  STL [R1+0x1db0], R7 ;  /* 0x001db00701007387 */ /* 0x0001e20000100800 */
[----:B------:R-:W-:-:S03]  /*43e70*/  IMAD.X R29, R17, 0x1, R3, P3 ;  /* 0x00000001111d7824 */ /* 0x000fc600018e0603 */
[----:B0-----:R-:W3:Y:S04]  /*43e80*/  LDL R7, [R1+0x48] ;  /* 0x0000480001077983 */ /* 0x001ee80000100800 */
[----:B------:R-:W-:Y:S01]  /*43e90*/  STL [R1+0x5dc], R23 ;  /* 0x0005dc1701007387 */ /* 0x000fe20000100800 */
[C---:B--2---:R-:W-:Y:S02]  /*43ea0*/  IADD3 R6, P0, PT, R26.reuse, R10, RZ ;  /* 0x0000000a1a067210 */ /* 0x044fe40007f1e0ff */
[----:B------:R-:W-:Y:S01]  /*43eb0*/  IADD3 R22, P1, PT, R26, R11, RZ ;  /* 0x0000000b1a167210 */ /* 0x000fe20007f3e0ff */
[----:B------:R0:W-:Y:S04]  /*43ec0*/  STL.64 [R1+0x1d90], R10 ;  /* 0x001d900a01007387 */ /* 0x0001e80000100a00 */
[----:B0-----:R0:W2:Y:S04]  /*43ed0*/  LDL.64 R10, [R1+0x5c8] ;  /* 0x0005c800010a7983 */ /* 0x0010a80000100a00 */
[----:B------:R0:W-:Y:S04]  /*43ee0*/  STL.64 [R1+0x5d0], R28 ;  /* 0x0005d01c01007387 */ /* 0x0001e80000100a00 */
[----:B0-----:R-:W2:Y:S04]  /*43ef0*/  LDL.LU.64 R28, [R1+0x1db8] ;  /* 0x001db800011c7983 */ /* 0x001ea80000300a00 */
[----:B--2---:R0:W-:Y:S04]  /*43f00*/  STL.64 [R1+0x1d80], R28 ;  /* 0x001d801c01007387 */ /* 0x0041e80000100a00 */
[----:B0-----:R0:W2:Y:S01]  /*43f10*/  LDL.64 R28, [R1+0x5c0] ;  /* 0x0005c000011c7983 */ /* 0x0010a20000100a00 */
[----:B------:R-:W-:-:S03]  /*43f20*/  IMAD.X R11, R17, 0x1, R0, P4 ;  /* 0x00000001110b7824 */ /* 0x000fc600020e0600 */
[----:B------:R-:W-:Y:S01]  /*43f30*/  STL.64 [R1+0x1d98], R12 ;  /* 0x001d980c01007387 */ /* 0x000fe20000100a00 */
[----:B---3--:R-:W-:-:S03]  /*43f40*/  SHF.R.S32.HI R18, RZ, 0x1f, R7 ;  /* 0x0000001fff127819 */ /* 0x008fc60000011407 */
[----:B------:R-:W-:Y:S04]  /*43f50*/  STL [R1+0x5cc], R11 ;  /* 0x0005cc0b01007387 */ /* 0x000fe80000100800 */
[----:B------:R-:W-:Y:S01]  /*43f60*/  STL.64 [R1+0x1d88], R4 ;  /* 0x001d880401007387 */ /* 0x000fe20000100a00 */
[----:B------:R-:W-:Y:S01]  /*43f70*/  IADD3 R10, P4, PT, R7, R8, RZ ;  /* 0x00000008070a7210 */ /* 0x000fe20007f9e0ff */
[----:B--2---:R-:W-:Y:S01]  /*43f80*/  IMAD.X R29, R17, 0x1, R4, P2 ;  /* 0x00000001111d7824 */ /* 0x004fe200010e0604 */
[----:B------:R-:W-:Y:S01]  /*43f90*/  IADD3 R28, P2, PT, R7, R16, RZ ;  /* 0x00000010071c7210 */ /* 0x000fe20007f5e0ff */
[----:B------:R-:W-:-:S03]  /*43fa0*/  IMAD.X R7, R17, 0x1, R14, P0 ;  /* 0x0000000111077824 */ /* 0x000fc600000e060e */
[----:B------:R-:W-:Y:S04]  /*43fb0*/  STL [R1+0x5c4], R29 ;  /* 0x0005c41d01007387 */ /* 0x000fe80000100800 */
[----:B------:R2:W-:Y:S04]  /*43fc0*/  STL [R1+0x1d78], R16 ;  /* 0x001d781001007387 */ /* 0x0005e80000100800 */
[----:B--2---:R-:W2:Y:S04]  /*43fd0*/  LDL.LU R16, [R1+0x48] ;  /* 0x0000480001107983 */ /* 0x004ea80000300800 */
        /* <DEDUP_REMOVED lines=8> */
[----:B------:R-:W-:-:S02]  /*44060*/  IADD3 R26, P3, PT, R26, R13, RZ ;  /* 0x0000000d1a1a7210 */ /* 0x000fc40007f7e0ff */
[----:B--2---:R-:W-:Y:S01]  /*44070*/  IADD3 R12, P1, PT, R16, R6, RZ ;  /* 0x00000006100c7210 */ /* 0x004fe20007f3e0ff */
[----:B---3--:R-:W-:Y:S04]  /*44080*/  STL.64 [R1+0x1d70], R22 ;  /* 0x001d701601007387 */ /* 0x008fe80000100a00 */
[----:B------:R2:W-:Y:S04]  /*44090*/  STL [R1+0x1d7c], R23 ;  /* 0x001d7c1701007387 */ /* 0x0005e80000100800 */
[----:B--2---:R0:W2:Y:S04]  /*440a0*/  LDL.64 R22, [R1+0x590] ;  /* 0x0005900001167983 */ /* 0x0040a80000100a00 */
[----:B------:R3:W-:Y:S04]  /*440b0*/  STL.64 [R1+0x1d68], R14 ;  /* 0x001d680e01007387 */ /* 0x0007e80000100a00 */
[----:B---3--:R-:W3:Y:S04]  /*440c0*/  LDL R14, [R1+0x50] ;  /* 0x00005000010e7983 */ /* 0x008ee80000100800 */
[----:B------:R0:W-:Y:S04]  /*440d0*/  STL [R1+0x588], R12 ;  /* 0x0005880c01007387 */ /* 0x0001e80000100800 */
[----:B0-----:R-:W2:Y:S01]  /*440e0*/  LDL.LU.64 R12, [R1+0x1d98] ;  /* 0x001d9800010c7983 */ /* 0x001ea20000300a00 */
[----:B------:R-:W-:-:S02]  /*440f0*/  IMAD.X R11, R18, 0x1, R7, P4 ;  /* 0x00000001120b7824 */ /* 0x000fc400020e0607 */
[----:B--2---:R-:W-:-:S05]  /*44100*/  IMAD.X R27, R17, 0x1, R12, P3 ;  /* 0x00000001111b7824 */ /* 0x004fca00018e060c */
[----:B------:R-:W-:Y:S04]  /*44110*/  STL.64 [R1+0x5a8], R26 ;  /* 0x0005a81a01007387 */ /* 0x000fe80000100a00 */
[----:B------:R0:W-:Y:S04]  /*44120*/  STL.64 [R1+0x5a0], R10 ;  /* 0x0005a00a01007387 */ /* 0x0001e80000100a00 */
[----:B0-----:R-:W2:Y:S04]  /*44130*/  LDL.LU.64 R10, [R1+0x1d90] ;  /* 0x001d9000010a7983 */ /* 0x001ea80000300a00 */
[----:B------:R-:W-:Y:S01]  /*44140*/  STL.64 [R1+0x1d58], R6 ;  /* 0x001d580601007387 */ /* 0x000fe20000100a00 */
[----:B--2---:R-:W-:-:S05]  /*44150*/  IADD3 R4, P4, PT, R16, R10, RZ ;  /* 0x0000000a10047210 */ /* 0x004fca0007f9e0ff */
[----:B------:R0:W-:Y:S04]  /*44160*/  STL [R1+0x578], R4 ;  /* 0x0005780401007387 */ /* 0x0001e80000100800 */
[----:B0-----:R-:W2:Y:S02]  /*44170*/  LDL.LU.64 R4, [R1+0x1d88] ;  /* 0x001d880001047983 */ /* 0x001ea40000300a00 */
[----:B--2---:R-:W-:-:S05]  /*44180*/  IMAD.X R29, R18, 0x1, R5, P2 ;  /* 0x00000001121d7824 */ /* 0x004fca00010e0605 */
[----:B------:R0:W-:Y:S04]  /*44190*/  STL.64 [R1+0x598], R28 ;  /* 0x0005981c01007387 */ /* 0x0001e80000100a00 */
[----:B0-----:R-:W2:Y:S01]  /*441a0*/  LDL.LU.64 R28, [R1+0x1d80] ;  /* 0x001d8000011c7983 */ /* 0x001ea20000300a00 */
[----:B------:R-:W-:Y:S01]  /*441b0*/  IADD3 R6, P2, PT, R16, R11, RZ ;  /* 0x0000000b10067210 */ /* 0x000fe20007f5e0ff */
[----:B------:R-:W-:Y:S02]  /*441c0*/  IMAD.X R23, R18, 0x1, R3, P0 ;  /* 0x0000000112177824 */ /* 0x000fe400000e0603 */
[----:B--2---:R-:W-:Y:S04]  /*441d0*/  STL.64 [R1+0x1d40], R28 ;  /* 0x001d401c01007387 */ /* 0x004fe80000100a00 */
[----:B------:R0:W-:Y:S04]  /*441e0*/  STL [R1+0x1d48], R29 ;  /* 0x001d481d01007387 */ /* 0x0001e80000100800 */
[----:B0-----:R0:W2:Y:S04]  /*441f0*/  LDL.64 R28, [R1+0x588] ;  /* 0x00058800011c7983 */ /* 0x0010a80000100a00 */
[----:B------:R-:W-:Y:S04]  /*44200*/  STL [R1+0x1d60], R6 ;  /* 0x001d600601007387 */ /* 0x000fe80000100800 */
[----:B------:R0:W-:Y:S04]  /*44210*/  STL [R1+0x1d64], R7 ;  /* 0x001d640701007387 */ /* 0x0001e80000100800 */
[----:B0-----:R0:W3:Y:S04]  /*44220*/  LDL.64 R6, [R1+0x578] ;  /* 0x0005780001067983 */ /* 0x0010e80000100a00 */
[----:B------:R-:W-:Y:S04]  /*44230*/  STL.64 [R1+0x1d50], R10 ;  /* 0x001d500a01007387 */ /* 0x000fe80000100a00 */
[----:B------:R0:W-:Y:S04]  /*44240*/  STL [R1+0x594], R23 ;  /* 0x0005941701007387 */ /* 0x0001e80000100800 */
[----:B0-----:R0:W3:Y:S01]  /*44250*/  LDL.LU R23, [R1+0x1d7c] ;  /* 0x001d7c0001177983 */ /* 0x0010e20000300800 */
[----:B------:R-:W-:-:S02]  /*44260*/  IADD3 R22, P0, PT, R16, R13, RZ ;  /* 0x0000000d10167210 */ /* 0x000fc40007f1e0ff */
[----:B------:R-:W-:Y:S02]  /*44270*/  IADD3 R26, P3, PT, R16, R9, RZ ;  /* 0x00000009101a7210 */ /* 0x000fe40007f7e0ff */
[----:B------:R-:W4:Y:S04]  /*44280*/  LDL.LU R16, [R1+0x1d78] ;  /* 0x001d780001107983 */ /* 0x000f280000300800 */
[----:B------:R3:W-:Y:S01]  /*44290*/  STL [R1+0x568], R22 ;  /* 0x0005681601007387 */ /* 0x0007e20000100800 */
[C---:B------:R-:W-:Y:S02]  /*442a0*/  IMAD.X R27, R18.reuse, 0x1, R4, P3 ;  /* 0x00000001121b7824 */ /* 0x040fe400018e0604 */
[----:B--2---:R-:W-:Y:S01]  /*442b0*/  IMAD.X R29, R18, 0x1, R0, P1 ;  /* 0x00000001121d7824 */ /* 0x004fe200008e0600 */
[----:B---3--:R-:W2:Y:S04]  /*442c0*/  LDL.LU.64 R22, [R1+0x1d70] ;  /* 0x001d700001167983 */ /* 0x008ea80000300a00 */
[----:B------:R-:W-:Y:S04]  /*442d0*/  STL [R1+0x58c], R29 ;  /* 0x00058c1d01007387 */ /* 0x000fe80000100800 */
[----:B------:R3:W-:Y:S04]  /*442e0*/  STL [R1+0x1d3c], R4 ;  /* 0x001d3c0401007387 */ /* 0x0007e80000100800 */
[----:B---3--:R-:W4:Y:S01]  /*442f0*/  LDL.LU R4, [R1+0x50] ;  /* 0x0000500001047983 */ /* 0x008f220000300800 */
[----:B------:R-:W-:-:S02]  /*44300*/  SHF.R.S32.HI R17, RZ, 0x1f, R14 ;  /* 0x0000001fff117819 */ /* 0x000fc4000001140e */
[----:B------:R-:W-:Y:S01]  /*44310*/  IADD3 R28, P1, PT, R14, R8, RZ ;  /* 0x000000080e1c7210 */ /* 0x000fe20007f3e0ff */
[----:B------:R3:W-:Y:S04]  /*44320*/  STL.64 [R1+0x580], R26 ;  /* 0x0005801a01007387 */ /* 0x0007e80000100a00 */
[----:B---3--:R-:W3:Y:S01]  /*44330*/  LDL R27, [R1+0x54] ;  /* 0x00005400011b7983 */ /* 0x008ee20000100800 */
[----:B----4-:R-:W-:-:S05]  /*44340*/  IADD3 R14, P3, PT, R4, R16, RZ ;  /* 0x00000010040e7210 */ /* 0x010fca0007f7e0ff */
[----:B------:R4:W-:Y:S04]  /*44350*/  STL [R1+0x558], R14 ;  /* 0x0005580e01007387 */ /* 0x0009e80000100800 */
[----:B----4-:R-:W4:Y:S02]  /*44360*/  LDL.LU.64 R14, [R1+0x1d68] ;  /* 0x001d6800010e7983 */ /* 0x010f240000300a00 */
[----:B----4-:R-:W-:Y:S01]  /*44370*/  IMAD.X R7, R18, 0x1, R14, P4 ;  /* 0x0000000112077824 */ /* 0x010fe200020e060e */
[----:B------:R-:W-:-:S04]  /*44380*/  IADD3 R6, P4, PT, R4, R2, RZ ;  /* 0x0000000204067210 */ /* 0x000fc80007f9e0ff */
[----:B------:R4:W-:Y:S04]  /*44390*/  STL [R1+0x57c], R7 ;  /* 0x00057c0701007387 */ /* 0x0009e80000100800 */
[----:B----4-:R0:W4:Y:S04]  /*443a0*/  LDL.LU R7, [R1+0x1d64] ;  /* 0x001d640001077983 */ /* 0x0101280000300800 */
[----:B------:R0:W-:Y:S04]  /*443b0*/  STL [R1+0x550], R6 ;  /* 0x0005500601007387 */ /* 0x0001e80000100800 */
[----:B0-----:R-:W2:Y:S01]  /*443c0*/  LDL.LU R6, [R1+0x1d60] ;  /* 0x001d600001067983 */ /* 0x001ea20000300800 */
[----:B----4-:R-:W-:-:S05]  /*443d0*/  IMAD.X R7, R18, 0x1, R15, P2 ;  /* 0x0000000112077824 */ /* 0x010fca00010e060f */
[----:B--2---:R0:W-:Y:S04]  /*443e0*/  STL.64 [R1+0x570], R6 ;  /* 0x0005700601007387 */ /* 0x0041e80000100a00 */
[----:B0-----:R-:W2:Y:S04]  /*443f0*/  LDL.LU.64 R6, [R1+0x1d58] ;  /* 0x001d580001067983 */ /* 0x001ea80000300a00 */
[----:B------:R-:W-:Y:S04]  /*44400*/  STL.64 [R1+0x1d30], R14 ;  /* 0x001d300e01007387 */ /* 0x000fe80000100a00 */
[----:B------:R0:W-:Y:S04]  /*44410*/  STL [R1+0x1d38], R15 ;  /* 0x001d380f01007387 */ /* 0x0001e80000100800 */
[----:B0-----:R0:W4:Y:S01]  /*44420*/  LDL.64 R14, [R1+0x568] ;  /* 0x00056800010e7983 */ /* 0x0011220000100a00 */
[----:B--2---:R-:W-:Y:S01]  /*44430*/  IADD3 R10, P2, PT, R4, R6, RZ ;  /* 0x00000006040a7210 */ /* 0x004fe20007f5e0ff */
[----:B------:R-:W-:-:S04]  /*44440*/  IMAD.X R29, R17, 0x1, R7, P1 ;  /* 0x00000001111d7824 */ /* 0x000fc800008e0607 */
[----:B------:R2:W-:Y:S01]  /*44450*/  STL [R1+0x548], R10 ;  /* 0x0005480a01007387 */ /* 0x0005e20000100800 */
[----:B----4-:R-:W-:-:S03]  /*44460*/  IMAD.X R15, R18, 0x1, R12, P0 ;  /* 0x00000001120f7824 */ /* 0x010fc600000e060c */
[----:B--2---:R-:W2:Y:S04]  /*44470*/  LDL.LU.64 R10, [R1+0x1d50] ;  /* 0x001d5000010a7983 */ /* 0x004ea80000300a00 */
[----:B------:R-:W4:Y:S04]  /*44480*/  LDL.LU R26, [R1+0x58] ;  /* 0x00005800011a7983 */ /* 0x000f280000300800 */
[----:B------:R-:W-:Y:S04]  /*44490*/  STL [R1+0x56c], R15 ;  /* 0x00056c0f01007387 */ /* 0x000fe80000100800 */
[----:B------:R0:W-:Y:S04]  /*444a0*/  STL.64 [R1+0x560], R28 ;  /* 0x0005601c01007387 */ /* 0x0001e80000100a00 */
[----:B0-----:R0:W3:Y:S04]  /*444b0*/  LDL.LU R29, [R1+0x1d48] ;  /* 0x001d4800011d7983 */ /* 0x0010e80000300800 */
[----:B------:R0:W-:Y:S04]  /*444c0*/  STL.64 [R1+0x1d28], R6 ;  /* 0x001d280601007387 */ /* 0x0001e80000100a00 */
[----:B0-----:R0:W4:Y:S01]  /*444d0*/  LDL.64 R6, [R1+0x558] ;  /* 0x0005580001067983 */ /* 0x0011220000100a00 */
[----:B--2---:R-:W-:-:S05]  /*444e0*/  IADD3 R28, P1, PT, R4, R10, RZ ;  /* 0x0000000a041c7210 */ /* 0x004fca0007f3e0ff */
[----:B------:R3:W-:Y:S04]  /*444f0*/  STL [R1+0x528], R28 ;  /* 0x0005281c01007387 */ /* 0x0007e80000100800 */
[----:B---3--:R-:W2:Y:S01]  /*44500*/  LDL.LU.64 R28, [R1+0x1d40] ;  /* 0x001d4000011c7983 */ /* 0x008ea20000300a00 */
[C---:B----4-:R-:W-:Y:S01]  /*44510*/  IMAD.X R7, R17.reuse, 0x1, R5, P3 ;  /* 0x0000000111077824 */ /* 0x050fe200018e0605 */
[C---:B------:R-:W-:Y:S02]  /*44520*/  IADD3 R6, P3, PT, R4.reuse, R11, RZ ;  /* 0x0000000b04067210 */ /* 0x040fe40007f7e0ff */
[----:B--2---:R-:W-:Y:S04]  /*44530*/  STL.64 [R1+0x1d00], R28 ;  /* 0x001d001c01007387 */ /* 0x004fe80000100a00 */
[----:B------:R-:W-:Y:S04]  /*44540*/  STL [R1+0x55c], R7 ;  /* 0x00055c0701007387 */ /* 0x000fe80000100800 */
[----:B------:R2:W-:Y:S04]  /*44550*/  STL [R1+0x1d08], R29 ;  /* 0x001d081d01007387 */ /* 0x0005e80000100800 */
[----:B--2---:R0:W2:Y:S04]  /*44560*/  LDL.64 R28, [R1+0x548] ;  /* 0x00054800011c7983 */ /* 0x0040a80000100a00 */
[----:B------:R-:W-:Y:S04]  /*44570*/  STL.64 [R1+0x1d10], R10 ;  /* 0x001d100a01007387 */ /* 0x000fe80000100a00 */
[----:B------:R3:W-:Y:S04]  /*44580*/  STL [R1+0x1d18], R11 ;  /* 0x001d180b01007387 */ /* 0x0007e80000100800 */
[----:B---3--:R0:W3:Y:S01]  /*44590*/  LDL.64 R10, [R1+0x550] ;  /* 0x00055000010a7983 */ /* 0x0080e20000100a00 */
[C---:B------:R-:W-:Y:S01]  /*445a0*/  IADD3 R14, P0, PT, R4.reuse, R9, RZ ;  /* 0x00000009040e7210 */ /* 0x040fe20007f1e0ff */
[----:B---3--:R-:W-:Y:S01]  /*445b0*/  IMAD.X R11, R17, 0x1, R3, P4 ;  /* 0x00000001110b7824 */ /* 0x008fe200020e0603 */
[----:B------:R-:W-:-:S04]  /*445c0*/  IADD3 R10, P4, PT, R4, R13, RZ ;  /* 0x0000000d040a7210 */ /* 0x000fc80007f9e0ff */
[----:B------:R-:W-:Y:S04]  /*445d0*/  STL [R1+0x554], R11 ;  /* 0x0005540b01007387 */ /* 0x000fe80000100800 */
[----:B------:R-:W3:Y:S01]  /*445e0*/  LDL.LU R4, [R1+0x1d3c] ;  /* 0x001d3c0001047983 */ /* 0x000ee20000300800 */
[----:B--2---:R-:W-:-:S03]  /*445f0*/  IMAD.X R29, R17, 0x1, R0, P2 ;  /* 0x00000001111d7824 */ /* 0x004fc600010e0600 */
[----:B------:R-:W-:Y:S04]  /*44600*/  STL.64 [R1+0x1d20], R12 ;  /* 0x001d200c01007387 */ /* 0x000fe80000100a00 */
[----:B------:R-:W-:Y:S04]  /*44610*/  STL [R1+0x54c], R29 ;  /* 0x00054c1d01007387 */ /* 0x000fe80000100800 */
[----:B------:R2:W-:Y:S01]  /*44620*/  STL.64 [R1+0x1cf0], R22 ;  /* 0x001cf01601007387 */ /* 0x0005e20000100a00 */
[----:B------:R-:W-:-:S03]  /*44630*/  SHF.R.S32.HI R18, RZ, 0x1f, R27 ;  /* 0x0000001fff127819 */ /* 0x000fc6000001141b */
[----:B--2---:R-:W2:Y:S01]  /*44640*/  LDL R22, [R1+0x54] ;  /* 0x0000540001167983 */ /* 0x004ea20000100800 */
[----:B---3--:R-:W-:-:S05]  /*44650*/  IMAD.X R15, R17, 0x1, R4, P0 ;  /* 0x00000001110f7824 */ /* 0x008fca00000e0604 */
[----:B------:R3:W-:Y:S04]  /*44660*/  STL.64 [R1+0x530], R14 ;  /* 0x0005300e01007387 */ /* 0x0007e80000100a00 */
[----:B---3--:R0:W3:Y:S04]  /*44670*/  LDL.LU R15, [R1+0x1d38] ;  /* 0x001d3800010f7983 */ /* 0x0080e80000300800 */
[----:B------:R4:W-:Y:S04]  /*44680*/  STL.64 [R1+0x1cf8], R24 ;  /* 0x001cf81801007387 */ /* 0x0009e80000100a00 */
[----:B----4-:R0:W4:Y:S04]  /*44690*/  LDL.64 R24, [R1+0x528] ;  /* 0x0005280001187983 */ /* 0x0101280000100a00 */
[----:B------:R-:W3:Y:S01]  /*446a0*/  LDL.LU R27, [R1+0x5c] ;  /* 0x00005c00011b7983 */ /* 0x000ee20000300800 */
[----:B--2---:R-:W-:-:S03]  /*446b0*/  IADD3 R14, P0, PT, R22, R16, RZ ;  /* 0x00000010160e7210 */ /* 0x004fc60007f1e0ff */
[----:B---3--:R-:W-:Y:S04]  /*446c0*/  STL [R1+0x1cb0], R27 ;  /* 0x001cb01b01007387 */ /* 0x008fe80000100800 */
[----:B------:R2:W-:Y:S04]  /*446d0*/  STL [R1+0x508], R14 ;  /* 0x0005080e01007387 */ /* 0x0005e80000100800 */
[----:B--2---:R-:W4:Y:S02]  /*446e0*/  LDL.LU.64 R14, [R1+0x1d30] ;  /* 0x001d3000010e7983 */ /* 0x004f240000300a00 */
[----:B----4-:R-:W-:-:S02]  /*446f0*/  IMAD.X R25, R17, 0x1, R14, P1 ;  /* 0x0000000111197824 */ /* 0x010fc400008e060e */
[----:B------:R-:W-:-:S03]  /*44700*/  IMAD.X R7, R17, 0x1, R15, P3 ;  /* 0x0000000111077824 */ /* 0x000fc600018e060f */
[----:B------:R-:W-:Y:S04]  /*44710*/  STL [R1+0x52c], R25 ;  /* 0x00052c1901007387 */ /* 0x000fe80000100800 */
[----:B------:R2:W-:Y:S04]  /*44720*/  STL.64 [R1+0x520], R6 ;  /* 0x0005200601007387 */ /* 0x0005e80000100a00 */
[----:B--2---:R-:W2:Y:S02]  /*44730*/  LDL.LU.64 R6, [R1+0x1d28] ;  /* 0x001d280001067983 */ /* 0x004ea40000300a00 */
[----:B--2---:R-:W-:-:S05]  /*44740*/  IADD3 R12, P3, PT, R22, R6, RZ ;  /* 0x00000006160c7210 */ /* 0x004fca0007f7e0ff */
[----:B------:R2:W-:Y:S04]  /*44750*/  STL [R1+0x4f8], R12 ;  /* 0x0004f80c01007387 */ /* 0x0005e80000100800 */
[----:B--2---:R-:W2:Y:S02]  /*44760*/  LDL.LU.64 R12, [R1+0x1d20] ;  /* 0x001d2000010c7983 */ /* 0x004ea40000300a00 */
[----:B--2---:R-:W-:-:S05]  /*44770*/  IMAD.X R11, R17, 0x1, R12, P4 ;  /* 0x00000001110b7824 */ /* 0x004fca00020e060c */
[----:B------:R2:W-:Y:S04]  /*44780*/  STL.64 [R1+0x518], R10 ;  /* 0x0005180a01007387 */ /* 0x0005e80000100a00 */
[----:B--2---:R0:W2:Y:S01]  /*44790*/  LDL.LU R11, [R1+0x1d18] ;  /* 0x001d1800010b7983 */ /* 0x0040a20000300800 */
[C---:B------:R-:W-:Y:S02]  /*447a0*/  IADD3 R10, P4, PT, R22.reuse, R9, RZ ;  /* 0x00000009160a7210 */ /* 0x040fe40007f9e0ff */
[----:B------:R-:W-:-:S03]  /*447b0*/  IADD3 R28, P2, PT, R22, R8, RZ ;  /* 0x00000008161c7210 */ /* 0x000fc60007f5e0ff */
[----:B------:R2:W-:Y:S02]  /*447c0*/  STL [R1+0x4e0], R10 ;  /* 0x0004e00a01007387 */ /* 0x0005e40000100800 */
[----:B------:R-:W-:Y:S02]  /*447d0*/  IMAD.X R29, R18, 0x1, R7, P2 ;  /* 0x00000001121d7824 */ /* 0x000fe400010e0607 */
[----:B--2---:R-:W2:Y:S04]  /*447e0*/  LDL.LU.64 R10, [R1+0x1d10] ;  /* 0x001d1000010a7983 */ /* 0x004ea80000300a00 */
[----:B------:R3:W-:Y:S04]  /*447f0*/  STL.64 [R1+0x510], R28 ;  /* 0x0005101c01007387 */ /* 0x0007e80000100a00 */
[----:B---3--:R0:W3:Y:S04]  /*44800*/  LDL.LU R29, [R1+0x1d08] ;  /* 0x001d0800011d7983 */ /* 0x0080e80000300800 */
[----:B------:R4:W-:Y:S04]  /*44810*/  STL.64 [R1+0x1ce8], R6 ;  /* 0x001ce80601007387 */ /* 0x0009e80000100a00 */
[----:B----4-:R0:W4:Y:S01]  /*44820*/  LDL.64 R6, [R1+0x508] ;  /* 0x0005080001067983 */ /* 0x0101220000100a00 */
[----:B--2---:R-:W-:-:S05]  /*44830*/  IADD3 R28, P2, PT, R22, R10, RZ ;  /* 0x0000000a161c7210 */ /* 0x004fca0007f5e0ff */
[----:B------:R3:W-:Y:S04]  /*44840*/  STL [R1+0x4d8], R28 ;  /* 0x0004d81c01007387 */ /* 0x0007e80000100800 */
[----:B---3--:R-:W2:Y:S01]  /*44850*/  LDL.LU.64 R28, [R1+0x1d00] ;  /* 0x001d0000011c7983 */ /* 0x008ea20000300a00 */
[----:B------:R-:W-:-:S05]  /*44860*/  IADD3 R24, P1, PT, R22, R2, RZ ;  /* 0x0000000216187210 */ /* 0x000fca0007f3e0ff */
[C---:B------:R-:W-:Y:S02]  /*44870*/  IMAD.X R25, R18.reuse, 0x1, R3, P1 ;  /* 0x0000000112197824 */ /* 0x040fe400008e0603 */
[----:B----4-:R-:W-:Y:S01]  /*44880*/  IMAD.X R7, R18, 0x1, R5, P0 ;  /* 0x0000000112077824 */ /* 0x010fe200000e0605 */
[C---:B------:R-:W-:Y:S02]  /*44890*/  IADD3 R6, P0, PT, R22.reuse, R11, RZ ;  /* 0x0000000b16067210 */ /* 0x040fe40007f1e0ff */
[----:B------:R-:W-:Y:S01]  /*448a0*/  IADD3 R22, P1, PT, R22, R13, RZ ;  /* 0x0000000d16167210 */ /* 0x000fe20007f3e0ff */
[----:B--2---:R2:W-:Y:S04]  /*448b0*/  STL.64 [R1+0x1cb8], R28 ;  /* 0x001cb81c01007387 */ /* 0x0045e80000100a00 */
[----:B------:R-:W-:Y:S04]  /*448c0*/  STL [R1+0x50c], R7 ;  /* 0x00050c0701007387 */ /* 0x000fe80000100800 */
[----:B--2---:R0:W2:Y:S04]  /*448d0*/  LDL.64 R28, [R1+0x4d8] ;  /* 0x0004d800011c7983 */ /* 0x0040a80000100a00 */
[----:B------:R3:W-:Y:S04]  /*448e0*/  STL.64 [R1+0x1cd8], R10 ;  /* 0x001cd80a01007387 */ /* 0x0007e80000100a00 */
[----:B---3--:R0:W3:Y:S04]  /*448f0*/  LDL.64 R10, [R1+0x4f8] ;  /* 0x0004f800010a7983 */ /* 0x0080e80000100a00 */
[----:B------:R4:W-:Y:S04]  /*44900*/  STL.64 [R1+0x500], R24 ;  /* 0x0005001801007387 */ /* 0x0009e80000100a00 */
[----:B----4-:R-:W4:Y:S04]  /*44910*/  LDL.LU.64 R24, [R1+0x1cf8] ;  /* 0x001cf80001187983 */ /* 0x010f280000300a00 */
[----:B------:R0:W-:Y:S04]  /*44920*/  STL [R1+0x4c8], R22 ;  /* 0x0004c81601007387 */ /* 0x0001e80000100800 */
[----:B0-----:R-:W2:Y:S04]  /*44930*/  LDL.LU.64 R22, [R1+0x1cf0] ;  /* 0x001cf00001167983 */ /* 0x001ea80000300a00 */
[----:B------:R-:W-:Y:S01]  /*44940*/  STL.64 [R1+0x1ce0], R12 ;  /* 0x001ce00c01007387 */ /* 0x000fe20000100a00 */
[----:B---3--:R-:W-:-:S03]  /*44950*/  IMAD.X R11, R18, 0x1, R0, P3 ;  /* 0x00000001120b7824 */ /* 0x008fc600018e0600 */
[----:B--2---:R0:W-:Y:S04]  /*44960*/  STL.64 [R1+0x1ca8], R22 ;  /* 0x001ca81601007387 */ /* 0x0041e80000100a00 */
[----:B0-----:R0:W2:Y:S04]  /*44970*/  LDL.64 R22, [R1+0x4c8] ;  /* 0x0004c80001167983 */ /* 0x0010a80000100a00 */
[----:B----4-:R-:W-:Y:S04]  /*44980*/  STL.64 [R1+0x1cc0], R24 ;  /* 0x001cc01801007387 */ /* 0x010fe80000100a00 */
[----:B------:R3:W-:Y:S04]  /*44990*/  STL [R1+0x1cc8], R25 ;  /* 0x001cc81901007387 */ /* 0x0007e80000100800 */
[----:B------:R-:W-:Y:S04]  /*449a0*/  STL [R1+0x4fc], R11 ;  /* 0x0004fc0b01007387 */ /* 0x000fe80000100800 */
[----:B---3--:R0:W3:Y:S01]  /*449b0*/  LDL.64 R24, [R1+0x4e0] ;  /* 0x0004e00001187983 */ /* 0x0080e20000100a00 */
[----:B------:R-:W-:-:S02]  /*449c0*/  IMAD.X R29, R18, 0x1, R14, P2 ;  /* 0x00000001121d7824 */ /* 0x000fc400010e060e */
[C---:B------:R-:W-:Y:S01]  /*449d0*/  IMAD.X R7, R18.reuse, 0x1, R15, P0 ;  /* 0x0000000112077824 */ /* 0x040fe200000e060f */
[----:B------:R-:W-:Y:S01]  /*449e0*/  STL.64 [R1+0x1cd0], R4 ;  /* 0x001cd00401007387 */ /* 0x000fe20000100a00 */
[----:B---3--:R-:W-:-:S05]  /*449f0*/  IMAD.X R25, R18, 0x1, R4, P4 ;  /* 0x0000000112197824 */ /* 0x008fca00020e0604 */
[----:B------:R-:W-:Y:S04]  /*44a00*/  STL [R1+0x4e4], R25 ;  /* 0x0004e41901007387 */ /* 0x000fe80000100800 */
[----:B------:R-:W-:Y:S04]  /*44a10*/  STL [R1+0x4dc], R29 ;  /* 0x0004dc1d01007387 */ /* 0x000fe80000100800 */
[----:B------:R3:W-:Y:S04]  /*44a20*/  STL.64 [R1+0x4d0], R6 ;  /* 0x0004d00601007387 */ /* 0x0007e80000100a00 */
[----:B---3--:R-:W3:Y:S04]  /*44a30*/  LDL.LU.64 R6, [R1+0x1ce8] ;  /* 0x001ce80001067983 */ /* 0x008ee80000300a00 */
[----:B------:R-:W-:Y:S01]  /*44a40*/  STL.64 [R1+0x1ca0], R14 ;  /* 0x001ca00e01007387 */ /* 0x000fe20000100a00 */
[----:B---3--:R-:W-:-:S05]  /*44a50*/  IADD3 R12, P0, PT, R26, R6, RZ ;  /* 0x000000061a0c7210 */ /* 0x008fca0007f1e0ff */
[----:B------:R3:W-:Y:S04]  /*44a60*/  STL [R1+0x4a8], R12 ;  /* 0x0004a80c01007387 */ /* 0x0007e80000100800 */
[----:B---3--:R-:W2:Y:S01]  /*44a70*/  LDL.LU.64 R12, [R1+0x1ce0] ;  /* 0x001ce000010c7983 */ /* 0x008ea20000300a00 */
[----:B------:R-:W-:Y:S02]  /*44a80*/  SHF.R.S32.HI R17, RZ, 0x1f, R26 ;  /* 0x0000001fff117819 */ /* 0x000fe4000001141a */
[----:B------:R-:W-:-:S05]  /*44a90*/  IADD3 R10, P3, PT, R26, R8, RZ ;  /* 0x000000081a0a7210 */ /* 0x000fca0007f7e0ff */
[----:B------:R-:W-:Y:S02]  /*44aa0*/  IMAD.X R11, R17, 0x1, R7, P3 ;  /* 0x00000001110b7824 */ /* 0x000fe400018e0607 */
[----:B--2---:R-:W-:-:S05]  /*44ab0*/  IMAD.X R23, R18, 0x1, R12, P1 ;  /* 0x0000000112177824 */ /* 0x004fca00008e060c */
[----:B------:R-:W-:Y:S04]  /*44ac0*/  STL [R1+0x4cc], R23 ;  /* 0x0004cc1701007387 */ /* 0x000fe80000100800 */
[----:B------:R2:W-:Y:S04]  /*44ad0*/  STL.64 [R1+0x4c0], R10 ;  /* 0x0004c00a01007387 */ /* 0x0005e80000100a00 */
[----:B--2---:R-:W2:Y:S02]  /*44ae0*/  LDL.LU.64 R10, [R1+0x1cd8] ;  /* 0x001cd800010a7983 */ /* 0x004ea40000300a00 */
[----:B--2---:R-:W-:-:S05]  /*44af0*/  IADD3 R4, P3, PT, R26, R10, RZ ;  /* 0x0000000a1a047210 */ /* 0x004fca0007f7e0ff */
[----:B------:R2:W-:Y:S04]  /*44b00*/  STL [R1+0x488], R4 ;  /* 0x0004880401007387 */ /* 0x0005e80000100800 */
[----:B--2---:R-:W2:Y:S01]  /*44b10*/  LDL.LU.64 R4, [R1+0x1cd0] ;  /* 0x001cd00001047983 */ /* 0x004ea20000300a00 */
[----:B------:R-:W-:-:S05]  /*44b20*/  IADD3 R24, P4, PT, R26, R16, RZ ;  /* 0x000000101a187210 */ /* 0x000fca0007f9e0ff */
[----:B--2---:R-:W-:-:S05]  /*44b30*/  IMAD.X R25, R17, 0x1, R5, P4 ;  /* 0x0000000111197824 */ /* 0x004fca00020e0605 */
[----:B------:R2:W-:Y:S04]  /*44b40*/  STL.64 [R1+0x4b8], R24 ;  /* 0x0004b81801007387 */ /* 0x0005e80000100a00 */
[----:B--2---:R0:W2:Y:S01]  /*44b50*/  LDL.LU R25, [R1+0x1cc8] ;  /* 0x001cc80001197983 */ /* 0x0040a20000300800 */
[----:B------:R-:W-:-:S05]  /*44b60*/  IADD3 R24, P4, PT, R26, R11, RZ ;  /* 0x0000000b1a187210 */ /* 0x000fca0007f9e0ff */
[----:B------:R2:W-:Y:S01]  /*44b70*/  STL [R1+0x480], R24 ;  /* 0x0004801801007387 */ /* 0x0005e20000100800 */
[----:B------:R-:W-:-:S03]  /*44b80*/  IADD3 R28, P2, PT, R26, R2, RZ ;  /* 0x000000021a1c7210 */ /* 0x000fc60007f5e0ff */
[----:B--2---:R-:W2:Y:S04]  /*44b90*/  LDL.LU.64 R24, [R1+0x1cc0] ;  /* 0x001cc00001187983 */ /* 0x004ea80000300a00 */
[----:B------:R3:W-:Y:S04]  /*44ba0*/  STL.64 [R1+0x1c98], R10 ;  /* 0x001c980a01007387 */ /* 0x0007e80000100a00 */
[----:B---3--:R0:W3:Y:S01]  /*44bb0*/  LDL.64 R10, [R1+0x4a8] ;  /* 0x0004a800010a7983 */ /* 0x0080e20000100a00 */
[C---:B------:R-:W-:Y:S01]  /*44bc0*/  IADD3 R22, P1, PT, R26.reuse, R9, RZ ;  /* 0x000000091a167210 */ /* 0x040fe20007f3e0ff */
[----:B------:R-:W-:Y:S01]  /*44bd0*/  IMAD.X R29, R17, 0x1, R3, P2 ;  /* 0x00000001111d7824 */ /* 0x000fe200010e0603 */
[----:B------:R-:W-:-:S03]  /*44be0*/  IADD3 R26, P2, PT, R26, R13, RZ ;  /* 0x0000000d1a1a7210 */ /* 0x000fc60007f5e0ff */
[C---:B------:R-:W-:Y:S01]  /*44bf0*/  IMAD.X R23, R17.reuse, 0x1, R4, P1 ;  /* 0x0000000111177824 */ /* 0x040fe200008e0604 */
[----:B------:R4:W-:Y:S04]  /*44c00*/  STL.64 [R1+0x4b0], R28 ;  /* 0x0004b01c01007387 */ /* 0x0009e80000100a00 */
[----:B----4-:R-:W4:Y:S04]  /*44c10*/  LDL.LU.64 R28, [R1+0x1cb8] ;  /* 0x001cb800011c7983 */ /* 0x010f280000300a00 */
[----:B------:R-:W-:Y:S04]  /*44c20*/  STL [R1+0x478], R26 ;  /* 0x0004781a01007387 */ /* 0x000fe80000100800 */
[----:B------:R-:W2:Y:S01]  /*44c30*/  LDL.LU R27, [R1+0x1cb0] ;  /* 0x001cb000011b7983 */ /* 0x000ea20000300800 */
[----:B---3--:R-:W-:-:S05]  /*44c40*/  IMAD.X R11, R17, 0x1, R0, P0 ;  /* 0x00000001110b7824 */ /* 0x008fca00000e0600 */
[----:B------:R-:W-:Y:S04]  /*44c50*/  STL [R1+0x4ac], R11 ;  /* 0x0004ac0b01007387 */ /* 0x000fe80000100800 */
[----:B------:R3:W-:Y:S04]  /*44c60*/  STL.64 [R1+0x490], R22 ;  /* 0x0004901601007387 */ /* 0x0007e80000100a00 */
[----:B---3--:R-:W3:Y:S04]  /*44c70*/  LDL.LU.64 R22, [R1+0x1ca8] ;  /* 0x001ca80001167983 */ /* 0x008ee80000300a00 */
[----:B---3--:R3:W-:Y:S04]  /*44c80*/  STL.64 [R1+0x1c80], R22 ;  /* 0x001c801601007387 */ /* 0x0087e80000100a00 */
[----:B---3--:R0:W3:Y:S04]  /*44c90*/  LDL.64 R22, [R1+0x480] ;  /* 0x0004800001167983 */ /* 0x0080e80000100a00 */
[----:B--2---:R-:W-:Y:S04]  /*44ca0*/  STL.64 [R1+0x1c88], R24 ;  /* 0x001c881801007387 */ /* 0x004fe80000100a00 */
[----:B------:R2:W-:Y:S04]  /*44cb0*/  STL [R1+0x1c94], R25 ;  /* 0x001c941901007387 */ /* 0x0005e80000100800 */
[----:B--2---:R0:W2:Y:S04]  /*44cc0*/  LDL.64 R24, [R1+0x488] ;  /* 0x0004880001187983 */ /* 0x0040a80000100a00 */
[----:B------:R-:W2:Y:S01]  /*44cd0*/  LDL.LU R26, [R1+0x64] ;  /* 0x00006400011a7983 */ /* 0x000ea20000300800 */
[----:B------:R-:W-:-:S03]  /*44ce0*/  IADD3 R14, P1, PT, R27, R16, RZ ;  /* 0x000000101b0e7210 */ /* 0x000fc60007f3e0ff */
[----:B--2---:R2:W-:Y:S04]  /*44cf0*/  STL [R1+0x1c4c], R26 ;  /* 0x001c4c1a01007387 */ /* 0x0045e80000100800 */
[----:B--2---:R-:W2:Y:S04]  /*44d00*/  LDL.LU R26, [R1+0x60] ;  /* 0x00006000011a7983 */ /* 0x004ea80000300800 */
[----:B------:R0:W-:Y:S04]  /*44d10*/  STL [R1+0x468], R14 ;  /* 0x0004680e01007387 */ /* 0x0001e80000100800 */
[----:B0-----:R-:W2:Y:S02]  /*44d20*/  LDL.LU.64 R14, [R1+0x1ca0] ;  /* 0x001ca000010e7983 */ /* 0x001ea40000300a00 */
[----:B--2---:R-:W-:-:S02]  /*44d30*/  IMAD.X R25, R17, 0x1, R14, P3 ;  /* 0x0000000111197824 */ /* 0x004fc400018e060e */
[----:B---3--:R-:W-:-:S03]  /*44d40*/  IMAD.X R23, R17, 0x1, R15, P4 ;  /* 0x0000000111177824 */ /* 0x008fc600020e060f */
[----:B------:R-:W-:Y:S04]  /*44d50*/  STL [R1+0x48c], R25 ;  /* 0x00048c1901007387 */ /* 0x000fe80000100800 */
[----:B------:R-:W-:Y:S04]  /*44d60*/  STL.64 [R1+0x1c70], R14 ;  /* 0x001c700e01007387 */ /* 0x000fe80000100a00 */
[----:B------:R0:W-:Y:S04]  /*44d70*/  STL [R1+0x1c78], R15 ;  /* 0x001c780f01007387 */ /* 0x0001e80000100800 */
[----:B0-----:R0:W2:Y:S01]  /*44d80*/  LDL.64 R14, [R1+0x478] ;  /* 0x00047800010e7983 */ /* 0x0010a20000100a00 */
[----:B------:R-:W-:-:S02]  /*44d90*/  SHF.R.S32.HI R18, RZ, 0x1f, R27 ;  /* 0x0000001fff127819 */ /* 0x000fc4000001141b */
[C---:B------:R-:W-:Y:S01]  /*44da0*/  IADD3 R10, P0, PT, R27.reuse, R8, RZ ;  /* 0x000000081b0a7210 */ /* 0x040fe20007f1e0ff */
[----:B------:R-:W-:Y:S04]  /*44db0*/  STL [R1+0x484], R23 ;  /* 0x0004841701007387 */ /* 0x000fe80000100800 */
[----:B------:R-:W-:Y:S01]  /*44dc0*/  IMAD.X R11, R18, 0x1, R7, P0 ;  /* 0x00000001120b7824 */ /* 0x000fe200000e0607 */
[----:B------:R-:W-:Y:S01]  /*44dd0*/  IADD3 R22, P4, PT, R27, R6, RZ ;  /* 0x000000061b167210 */ /* 0x000fe20007f9e0ff */
[----:B--2---:R-:W-:-:S05]  /*44de0*/  IMAD.X R15, R17, 0x1, R12, P2 ;  /* 0x00000001110f7824 */ /* 0x004fca00010e060c */
[----:B------:R-:W-:Y:S04]  /*44df0*/  STL [R1+0x47c], R15 ;  /* 0x00047c0f01007387 */ /* 0x000fe80000100800 */
[----:B------:R2:W-:Y:S04]  /*44e00*/  STL.64 [R1+0x470], R10 ;  /* 0x0004700a01007387 */ /* 0x0005e80000100a00 */
[----:B--2---:R-:W2:Y:S04]  /*44e10*/  LDL.LU.64 R10, [R1+0x1c98] ;  /* 0x001c9800010a7983 */ /* 0x004ea80000300a00 */
[----:B------:R3:W-:Y:S04]  /*44e20*/  STL.64 [R1+0x1c60], R6 ;  /* 0x001c600601007387 */ /* 0x0007e80000100a00 */
[----:B---3--:R0:W3:Y:S01]  /*44e30*/  LDL.64 R6, [R1+0x468] ;  /* 0x0004680001067983 */ /* 0x0080e20000100a00 */
[----:B------:R-:W-:-:S03]  /*44e40*/  IADD3 R24, P3, PT, R27, R2, RZ ;  /* 0x000000021b187210 */ /* 0x000fc60007f7e0ff */
[----:B----4-:R-:W-:Y:S04]  /*44e50*/  STL.64 [R1+0x1c58], R28 ;  /* 0x001c581c01007387 */ /* 0x010fe80000100a00 */
[----:B------:R-:W-:Y:S01]  /*44e60*/  STL [R1+0x1c68], R29 ;  /* 0x001c681d01007387 */ /* 0x000fe20000100800 */
[----:B------:R-:W-:-:S03]  /*44e70*/  IMAD.X R25, R18, 0x1, R3, P3 ;  /* 0x0000000112197824 */ /* 0x000fc600018e0603 */
[----:B------:R-:W-:Y:S01]  /*44e80*/  STL [R1+0x1c6c], R29 ;  /* 0x001c6c1d01007387 */ /* 0x000fe20000100800 */
[----:B---3--:R-:W-:-:S05]  /*44e90*/  IMAD.X R7, R18, 0x1, R5, P1 ;  /* 0x0000000112077824 */ /* 0x008fca00008e0605 */
[----:B------:R-:W-:Y:S04]  /*44ea0*/  STL [R1+0x46c], R7 ;  /* 0x00046c0701007387 */ /* 0x000fe80000100800 */
[----:B------:R3:W-:Y:S04]  /*44eb0*/  STL.64 [R1+0x460], R24 ;  /* 0x0004601801007387 */ /* 0x0007e80000100a00 */
[----:B---3--:R0:W3:Y:S01]  /*44ec0*/  LDL.LU R25, [R1+0x1c94] ;  /* 0x001c940001197983 */ /* 0x0080e20000300800 */
[C---:B------:R-:W-:Y:S01]  /*44ed0*/  IADD3 R24, P3, PT, R27.reuse, R13, RZ ;  /* 0x0000000d1b187210 */ /* 0x040fe20007f7e0ff */
[----:B------:R-:W-:Y:S01]  /*44ee0*/  IMAD.X R23, R18, 0x1, R0, P4 ;  /* 0x0000000112177824 */ /* 0x000fe200020e0600 */
[----:B------:R-:W-:-:S02]  /*44ef0*/  IADD3 R14, P2, PT, R27, R9, RZ ;  /* 0x000000091b0e7210 */ /* 0x000fc40007f5e0ff */
[C---:B--2---:R-:W-:Y:S02]  /*44f00*/  IADD3 R28, P0, PT, R27.reuse, R10, RZ ;  /* 0x0000000a1b1c7210 */ /* 0x044fe40007f1e0ff */
[----:B------:R-:W-:Y:S02]  /*44f10*/  IADD3 R6, P1, PT, R27, R11, RZ ;  /* 0x0000000b1b067210 */ /* 0x000fe40007f3e0ff */
[----:B------:R0:W2:Y:S04]  /*44f20*/  LDL.LU R27, [R1+0x1c90] ;  /* 0x001c9000011b7983 */ /* 0x0000a80000300800 */
[----:B------:R3:W-:Y:S04]  /*44f30*/  STL [R1+0x428], R24 ;  /* 0x0004281801007387 */ /* 0x0007e80000100800 */
[----:B---3--:R-:W3:Y:S04]  /*44f40*/  LDL.LU.64 R24, [R1+0x1c88] ;  /* 0x001c880001187983 */ /* 0x008ee80000300a00 */
[----:B------:R4:W-:Y:S04]  /*44f50*/  STL.64 [R1+0x458], R22 ;  /* 0x0004581601007387 */ /* 0x0009e80000100a00 */
[----:B----4-:R-:W4:Y:S01]  /*44f60*/  LDL.LU.64 R22, [R1+0x1c80] ;  /* 0x001c800001167983 */ /* 0x010f220000300a00 */
[----:B------:R-:W-:-:S03]  /*44f70*/  IMAD.X R15, R18, 0x1, R4, P2 ;  /* 0x00000001120f7824 */ /* 0x000fc600010e0604 */
[----:B----4-:R-:W-:Y:S04]  /*44f80*/  STL.64 [R1+0x1c38], R22 ;  /* 0x001c381601007387 */ /* 0x010fe80000100a00 */
[----:B------:R4:W-:Y:S04]  /*44f90*/  STL.64 [R1+0x448], R14 ;  /* 0x0004480e01007387 */ /* 0x0009e80000100a00 */
[----:B----4-:R0:W4:Y:S01]  /*44fa0*/  LDL.LU R15, [R1+0x1c78] ;  /* 0x001c7800010f7983 */ /* 0x0101220000300800 */
[----:B------:R-:W-:-:S03]  /*44fb0*/  IADD3 R14, P2, PT, R26, R16, RZ ;  /* 0x000000101a0e7210 */ /* 0x000fc60007f5e0ff */
[----:B---3--:R-:W-:Y:S04]  /*44fc0*/  STL.64 [R1+0x1c40], R24 ;  /* 0x001c401801007387 */ /* 0x008fe80000100a00 */
[----:B------:R3:W-:Y:S04]  /*44fd0*/  STL [R1+0x1c48], R25 ;  /* 0x001c481901007387 */ /* 0x0007e80000100800 */
[----:B---3--:R0:W3:Y:S04]  /*44fe0*/  LDL.64 R24, [R1+0x428] ;  /* 0x0004280001187983 */ /* 0x0080e80000100a00 */
[----:B------:R4:W-:Y:S04]  /*44ff0*/  STL [R1+0x418], R14 ;  /* 0x0004180e01007387 */ /* 0x0009e80000100800 */
[----:B----4-:R-:W4:Y:S02]  /*45000*/  LDL.LU.64 R14, [R1+0x1c70] ;  /* 0x001c7000010e7983 */ /* 0x010f240000300a00 */
[----:B----4-:R-:W-:-:S05]  /*45010*/  IMAD.X R29, R18, 0x1, R14, P0 ;  /* 0x00000001121d7824 */ /* 0x010fca00000e060e */
[----:B------:R4:W-:Y:S04]  /*45020*/  STL.64 [R1+0x440], R28 ;  /* 0x0004401c01007387 */ /* 0x0009e80000100a00 */
[----:B----4-:R0:W4:Y:S01]  /*45030*/  LDL.LU R29, [R1+0x1c6c] ;  /* 0x001c6c00011d7983 */ /* 0x0101220000300800 */
[----:B------:R-:W-:Y:S01]  /*45040*/  IADD3 R28, P0, PT, R26, R2, RZ ;  /* 0x000000021a1c7210 */ /* 0x000fe20007f1e0ff */
[----:B------:R-:W-:-:S04]  /*45050*/  IMAD.X R7, R18, 0x1, R15, P1 ;  /* 0x0000000112077824 */ /* 0x000fc800008e060f */
[----:B------:R-:W-:Y:S04]  /*45060*/  STL [R1+0x410], R28 ;  /* 0x0004101c01007387 */ /* 0x000fe80000100800 */
[----:B----4-:R0:W4:Y:S04]  /*45070*/  LDL.LU R29, [R1+0x1c68] ;  /* 0x001c6800011d7983 */ /* 0x0101280000300800 */
[----:B------:R0:W-:Y:S04]  /*45080*/  STL.64 [R1+0x438], R6 ;  /* 0x0004380601007387 */ /* 0x0001e80000100a00 */
[----:B0-----:R-:W2:Y:S01]  /*45090*/  LDL.LU.64 R6, [R1+0x1c60] ;  /* 0x001c600001067983 */ /* 0x001ea20000300a00 */
[----:B---3--:R-:W-:Y:S01]  /*450a0*/  IMAD.X R25, R18, 0x1, R12, P3 ;  /* 0x0000000112197824 */ /* 0x008fe200018e060c */
[----:B------:R-:W-:-:S02]  /*450b0*/  SHF.R.S32.HI R17, RZ, 0x1f, R26 ;  /* 0x0000001fff117819 */ /* 0x000fc4000001141a */
[C---:B------:R-:W-:Y:S01]  /*450c0*/  IADD3 R22, P4, PT, R26.reuse, R8, RZ ;  /* 0x000000081a167210 */ /* 0x040fe20007f9e0ff */
[----:B------:R0:W-:Y:S04]  /*450d0*/  STL.64 [R1+0x1c50], R14 ;  /* 0x001c500e01007387 */ /* 0x0001e80000100a00 */
[----:B0-----:R0:W3:Y:S01]  /*450e0*/  LDL.64 R14, [R1+0x410] ;  /* 0x00041000010e7983 */ /* 0x0010e20000100a00 */
[----:B--2---:R-:W-:Y:S01]  /*450f0*/  IADD3 R28, P1, PT, R26, R6, RZ ;  /* 0x000000061a1c7210 */ /* 0x004fe20007f3e0ff */
[----:B------:R-:W-:-:S04]  /*45100*/  IMAD.X R23, R17, 0x1, R7, P4 ;  /* 0x0000000111177824 */ /* 0x000fc800020e0607 */
[----:B------:R4:W-:Y:S04]  /*45110*/  STL [R1+0x408], R28 ;  /* 0x0004081c01007387 */ /* 0x0009e80000100800 */
[----:B----4-:R-:W2:Y:S04]  /*45120*/  LDL.LU.64 R28, [R1+0x1c58] ;  /* 0x001c5800011c7983 */ /* 0x010ea80000300a00 */
[----:B------:R-:W-:Y:S04]  /*45130*/  STL [R1+0x42c], R25 ;  /* 0x00042c1901007387 */ /* 0x000fe80000100800 */
[----:B------:R4:W-:Y:S04]  /*45140*/  STL.64 [R1+0x1c30], R6 ;  /* 0x001c300601007387 */ /* 0x0009e80000100a00 */
[----:B----4-:R0:W4:Y:S04]  /*45150*/  LDL.64 R6, [R1+0x418] ;  /* 0x0004180001067983 */ /* 0x0101280000100a00 */
[----:B------:R0:W-:Y:S02]  /*45160*/  STL.64 [R1+0x420], R22 ;  /* 0x0004201601007387 */ /* 0x0001e40000100a00 */
[----:B0-----:R-:W-:-:S02]  /*45170*/  IADD3 R22, P4, PT, R26, R10, RZ ;  /* 0x0000000a1a167210 */ /* 0x001fc40007f9e0ff */
[----:B--2---:R-:W-:Y:S01]  /*45180*/  STL.64 [R1+0x1c28], R28 ;  /* 0x001c281c01007387 */ /* 0x004fe20000100a00 */
[----:B----4-:R-:W-:Y:S01]  /*45190*/  IMAD.X R7, R17, 0x1, R5, P2 ;  /* 0x0000000111077824 */ /* 0x010fe200010e0605 */
[----:B------:R-:W-:-:S04]  /*451a0*/  IADD3 R6, P2, PT, R26, R11, RZ ;  /* 0x0000000b1a067210 */ /* 0x000fc80007f5e0ff */
[----:B------:R-:W-:Y:S04]  /*451b0*/  STL [R1+0x41c], R7 ;  /* 0x00041c0701007387 */ /* 0x000fe80000100800 */
[----:B------:R0:W-:Y:S04]  /*451c0*/  STL.64 [R1+0x1c20], R10 ;  /* 0x001c200a01007387 */ /* 0x0001e80000100a00 */
[----:B0-----:R0:W2:Y:S01]  /*451d0*/  LDL.64 R10, [R1+0x408] ;  /* 0x00040800010a7983 */ /* 0x0010a20000100a00 */
[----:B---3--:R-:W-:Y:S01]  /*451e0*/  IMAD.X R15, R17, 0x1, R3, P0 ;  /* 0x00000001110f7824 */ /* 0x008fe200000e0603 */
[----:B------:R-:W-:-:S02]  /*451f0*/  IADD3 R24, P3, PT, R26, R9, RZ ;  /* 0x000000091a187210 */ /* 0x000fc40007f7e0ff */
[----:B------:R-:W-:Y:S02]  /*45200*/  IADD3 R26, P0, PT, R26, R13, RZ ;  /* 0x0000000d1a1a7210 */ /* 0x000fe40007f1e0ff */
[----:B------:R3:W-:Y:S01]  /*45210*/  STL [R1+0x414], R15 ;  /* 0x0004140f01007387 */ /* 0x0007e20000100800 */
[----:B------:R-:W-:-:S03]  /*45220*/  IMAD.X R25, R17, 0x1, R4, P3 ;  /* 0x0000000111197824 */ /* 0x000fc600018e0604 */
[----:B---3--:R-:W3:Y:S04]  /*45230*/  LDL.LU.64 R14, [R1+0x1c50] ;  /* 0x001c5000010e7983 */ /* 0x008ee80000300a00 */
[----:B------:R4:W-:Y:S04]  /*45240*/  STL [R1+0x3d8], R26 ;  /* 0x0003d81a01007387 */ /* 0x0009e80000100800 */
[----:B----4-:R-:W4:Y:S01]  /*45250*/  LDL.LU R26, [R1+0x1c4c] ;  /* 0x001c4c00011a7983 */ /* 0x010f220000300800 */
[----:B--2---:R-:W-:-:S05]  /*45260*/  IMAD.X R11, R17, 0x1, R0, P1 ;  /* 0x00000001110b7824 */ /* 0x004fca00008e0600 */
[----:B------:R-:W-:Y:S04]  /*45270*/  STL [R1+0x40c], R11 ;  /* 0x00040c0b01007387 */ /* 0x000fe80000100800 */
[----:B------:R2:W-:Y:S04]  /*45280*/  STL.64 [R1+0x400], R24 ;  /* 0x0004001801007387 */ /* 0x0005e80000100a00 */
[----:B--2---:R0:W2:Y:S01]  /*45290*/  LDL.LU R25, [R1+0x1c48] ;  /* 0x001c480001197983 */ /* 0x0040a20000300800 */
[----:B---3--:R-:W-:Y:S01]  /*452a0*/  IMAD.X R23, R17, 0x1, R14, P4 ;  /* 0x0000000111177824 */ /* 0x008fe200020e060e */
[----:B----4-:R-:W-:-:S05]  /*452b0*/  IADD3 R24, P3, PT, R26, R16, RZ ;  /* 0x000000101a187210 */ /* 0x010fca0007f7e0ff */
[----:B------:R2:W-:Y:S04]  /*452c0*/  STL [R1+0x3c8], R24 ;  /* 0x0003c81801007387 */ /* 0x0005e80000100800 */
[----:B--2---:R-:W2:Y:S04]  /*452d0*/  LDL.LU.64 R24, [R1+0x1c40] ;  /* 0x001c400001187983 */ /* 0x004ea80000300a00 */
[----:B------:R3:W-:Y:S04]  /*452e0*/  STL.64 [R1+0x3f8], R22 ;  /* 0x0003f81601007387 */ /* 0x0007e80000100a00 */
[----:B---3--:R-:W3:Y:S01]  /*452f0*/  LDL.LU.64 R22, [R1+0x1c38] ;  /* 0x001c380001167983 */ /* 0x008ee20000300a00 */
[----:B------:R-:W-:-:S02]  /*45300*/  IMAD.X R7, R17, 0x1, R15, P2 ;  /* 0x0000000111077824 */ /* 0x000fc400010e060f */
[----:B--2---:R-:W-:Y:S02]  /*45310*/  IMAD.MOV.U32 R27, RZ, RZ, R25 ;  /* 0x000000ffff1b7224 */ /* 0x004fe400078e0019 */
[----:B---3--:R-:W-:Y:S02]  /*45320*/  IMAD.MOV.U32 R25, RZ, RZ, R22 ;  /* 0x000000ffff197224 */ /* 0x008fe400078e0016 */
[----:B------:R-:W-:-:S03]  /*45330*/  IMAD.MOV.U32 R22, RZ, RZ, R19 ;  /* 0x000000ffff167224 */ /* 0x000fc600078e0013 */
[----:B------:R-:W-:Y:S04]  /*45340*/  STL.64 [R1+0x1c18], R24 ;  /* 0x001c181801007387 */ /* 0x000fe80000100a00 */
[----:B------:R-:W-:Y:S04]  /*45350*/  STL [R1+0x1be0], R27 ;  /* 0x001be01b01007387 */ /* 0x000fe80000100800 */
[----:B------:R-:W-:Y:S04]  /*45360*/  STL.64 [R1+0x1be8], R22 ;  /* 0x001be81601007387 */ /* 0x000fe80000100a00 */
[----:B------:R2:W-:Y:S04]  /*45370*/  STL [R1+0x1bf0], R23 ;  /* 0x001bf01701007387 */ /* 0x0005e80000100800 */
[----:B--2---:R0:W2:Y:S04]  /*45380*/  LDL.64 R22, [R1+0x3c8] ;  /* 0x0003c80001167983 */ /* 0x0040a80000100a00 */
[----:B------:R-:W3:Y:S04]  /*45390*/  LDL.LU R19, [R1+0x6c] ;  /* 0x00006c0001137983 */ /* 0x000ee80000300800 */
[----:B------:R4:W-:Y:S04]  /*453a0*/  STL.64 [R1+0x3f0], R6 ;  /* 0x0003f00601007387 */ /* 0x0009e80000100a00 */
[----:B----4-:R-:W4:Y:S04]  /*453b0*/  LDL.LU.64 R6, [R1+0x1c30] ;  /* 0x001c300001067983 */ /* 0x010f280000300a00 */
[----:B------:R-:W-:Y:S04]  /*453c0*/  STL.64 [R1+0x1c08], R14 ;  /* 0x001c080e01007387 */ /* 0x000fe80000100a00 */
[----:B------:R0:W-:Y:S04]  /*453d0*/  STL [R1+0x1c10], R15 ;  /* 0x001c100f01007387 */ /* 0x0001e80000100800 */
[----:B0-----:R0:W2:Y:S01]  /*453e0*/  LDL.64 R14, [R1+0x3d8] ;  /* 0x0003d800010e7983 */ /* 0x0010a20000100a00 */
[----:B----4-:R-:W-:-:S05]  /*453f0*/  IADD3 R28, P2, PT, R26, R6, RZ ;  /* 0x000000061a1c7210 */ /* 0x010fca0007f5e0ff */
[----:B------:R4:W-:Y:S04]  /*45400*/  STL [R1+0x3b8], R28 ;  /* 0x0003b81c01007387 */ /* 0x0009e80000100800 */
[----:B----4-:R-:W4:Y:S01]  /*45410*/  LDL.LU.64 R28, [R1+0x1c28] ;  /* 0x001c2800011c7983 */ /* 0x010f220000300a00 */
[----:B------:R-:W-:Y:S02]  /*45420*/  SHF.R.S32.HI R18, RZ, 0x1f, R26 ;  /* 0x0000001fff127819 */ /* 0x000fe4000001141a */
[----:B------:R-:W-:Y:S01]  /*45430*/  IADD3 R10, P1, PT, R26, R8, RZ ;  /* 0x000000081a0a7210 */ /* 0x000fe20007f3e0ff */
[----:B--2---:R-:W-:-:S04]  /*45440*/  IMAD.X R15, R17, 0x1, R12, P0 ;  /* 0x00000001110f7824 */ /* 0x004fc800000e060c */
[----:B------:R-:W-:Y:S01]  /*45450*/  IMAD.X R11, R18, 0x1, R7, P1 ;  /* 0x00000001120b7824 */ /* 0x000fe200008e0607 */
[----:B------:R-:W-:Y:S04]  /*45460*/  STL [R1+0x3dc], R15 ;  /* 0x0003dc0f01007387 */ /* 0x000fe80000100800 */
[----:B----4-:R-:W-:Y:S04]  /*45470*/  STL.64 [R1+0x1bc8], R28 ;  /* 0x001bc81c01007387 */ /* 0x010fe80000100a00 */
[----:B------:R2:W-:Y:S04]  /*45480*/  STL [R1+0x1bd0], R29 ;  /* 0x001bd01d01007387 */ /* 0x0005e80000100800 */
[----:B--2---:R0:W2:Y:S04]  /*45490*/  LDL.64 R28, [R1+0x3b8] ;  /* 0x0003b800011c7983 */ /* 0x0040a80000100a00 */
[----:B------:R4:W-:Y:S04]  /*454a0*/  STL.64 [R1+0x3d0], R10 ;  /* 0x0003d00a01007387 */ /* 0x0009e80000100a00 */
[----:B----4-:R-:W4:Y:S01]  /*454b0*/  LDL.LU.64 R10, [R1+0x1c20] ;  /* 0x001c2000010a7983 */ /* 0x010f220000300a00 */
[----:B------:R-:W-:Y:S01]  /*454c0*/  IADD3 R24, P4, PT, R26, R2, RZ ;  /* 0x000000021a187210 */ /* 0x000fe20007f9e0ff */
[----:B------:R-:W-:Y:S01]  /*454d0*/  IMAD.X R23, R18, 0x1, R5, P3 ;  /* 0x0000000112177824 */ /* 0x000fe200018e0605 */
[----:B------:R-:W-:Y:S01]  /*454e0*/  IADD3 R14, P0, PT, R26, R9, RZ ;  /* 0x000000091a0e7210 */ /* 0x000fe20007f1e0ff */
[----:B------:R-:W-:Y:S02]  /*454f0*/  STL.64 [R1+0x1bf8], R6 ;  /* 0x001bf80601007387 */ /* 0x000fe40000100a00 */
[----:B------:R-:W-:-:S02]  /*45500*/  IMAD.X R25, R18, 0x1, R3, P4 ;  /* 0x0000000112197824 */ /* 0x000fc400020e0603 */
[----:B------:R-:W-:Y:S04]  /*45510*/  STL [R1+0x1c00], R7 ;  /* 0x001c000701007387 */ /* 0x000fe80000100800 */
[----:B------:R-:W-:Y:S01]  /*45520*/  STL [R1+0x3cc], R23 ;  /* 0x0003cc1701007387 */ /* 0x000fe20000100800 */
[C---:B------:R-:W-:Y:S02]  /*45530*/  IMAD.X R15, R18.reuse, 0x1, R4, P0 ;  /* 0x00000001120f7824 */ /* 0x040fe400000e0604 */
[----:B--2---:R-:W-:Y:S01]  /*45540*/  IMAD.X R29, R18, 0x1, R0, P2 ;  /* 0x00000001121d7824 */ /* 0x004fe200010e0600 */
[----:B----4-:R-:W-:Y:S04]  /*45550*/  STL.64 [R1+0x1bd8], R10 ;  /* 0x001bd80a01007387 */ /* 0x010fe80000100a00 */
[----:B------:R2:W-:Y:S04]  /*45560*/  STL.64 [R1+0x3c0], R24 ;  /* 0x0003c01801007387 */ /* 0x0005e80000100a00 */
[----:B--2---:R-:W2:Y:S04]  /*45570*/  LDL.LU.64 R24, [R1+0x1c18] ;  /* 0x001c180001187983 */ /* 0x004ea80000300a00 */
[----:B------:R-:W-:Y:S04]  /*45580*/  STL [R1+0x3bc], R29 ;  /* 0x0003bc1d01007387 */ /* 0x000fe80000100800 */
[----:B------:R4:W-:Y:S04]  /*45590*/  STL.64 [R1+0x3a8], R14 ;  /* 0x0003a80e01007387 */ /* 0x0009e80000100a00 */
[----:B----4-:R0:W4:Y:S01]  /*455a0*/  LDL.LU R15, [R1+0x1c10] ;  /* 0x001c1000010f7983 */ /* 0x0101220000300800 */
[----:B--2---:R-:W-:-:S05]  /*455b0*/  IADD3 R14, P0, PT, R24, R16, RZ ;  /* 0x00000010180e7210 */ /* 0x004fca0007f1e0ff */
[----:B------:R4:W-:Y:S04]  /*455c0*/  STL [R1+0x378], R14 ;  /* 0x0003780e01007387 */ /* 0x0009e80000100800 */
[----:B----4-:R-:W2:Y:S01]  /*455d0*/  LDL.LU.64 R14, [R1+0x1c08] ;  /* 0x001c0800010e7983 */ /* 0x010ea20000300a00 */
[----:B------:R-:W-:-:S05]  /*455e0*/  IADD3 R6, P1, PT, R26, R10, RZ ;  /* 0x0000000a1a067210 */ /* 0x000fca0007f3e0ff */
[----:B--2---:R-:W-:-:S05]  /*455f0*/  IMAD.X R7, R18, 0x1, R14, P1 ;  /* 0x0000000112077824 */ /* 0x004fca00008e060e */
[----:B------:R2:W-:Y:S04]  /*45600*/  STL.64 [R1+0x3a0], R6 ;  /* 0x0003a00601007387 */ /* 0x0005e80000100a00 */
[----:B--2---:R0:W2:Y:S01]  /*45610*/  LDL.LU R7, [R1+0x1c00] ;  /* 0x001c000001077983 */ /* 0x0040a20000300800 */
[----:B------:R-:W-:Y:S02]  /*45620*/  IADD3 R6, P1, PT, R24, R2, RZ ;  /* 0x0000000218067210 */ /* 0x000fe40007f3e0ff */
[----:B------:R-:W-:-:S03]  /*45630*/  IADD3 R22, P3, PT, R26, R11, RZ ;  /* 0x0000000b1a167210 */ /* 0x000fc60007f7e0ff */
[----:B------:R2:W-:Y:S02]  /*45640*/  STL [R1+0x370], R6 ;  /* 0x0003700601007387 */ /* 0x0005e40000100800 */
[----:B------:R-:W-:Y:S02]  /*45650*/  IMAD.X R23, R18, 0x1, R15, P3 ;  /* 0x0000000112177824 */ /* 0x000fe400018e060f */
[----:B--2---:R-:W2:Y:S04]  /*45660*/  LDL.LU.64 R6, [R1+0x1bf8] ;  /* 0x001bf80001067983 */ /* 0x004ea80000300a00 */
[----:B------:R4:W-:Y:S04]  /*45670*/  STL.64 [R1+0x398], R22 ;  /* 0x0003981601007387 */ /* 0x0009e80000100a00 */
[----:B----4-:R0:W4:Y:S01]  /*45680*/  LDL.LU R23, [R1+0x1bf0] ;  /* 0x001bf00001177983 */ /* 0x0101220000300800 */
[----:B------:R-:W-:-:S05]  /*45690*/  IADD3 R26, P4, PT, R26, R13, RZ ;  /* 0x0000000d1a1a7210 */ /* 0x000fca0007f9e0ff */
[----:B------:R-:W-:Y:S01]  /*456a0*/  IMAD.X R27, R18, 0x1, R12, P4 ;  /* 0x00000001121b7824 */ /* 0x000fe200020e060c */
[----:B--2---:R-:W-:-:S05]  /*456b0*/  IADD3 R22, P3, PT, R24, R6, RZ ;  /* 0x0000000618167210 */ /* 0x004fca0007f7e0ff */
[----:B------:R4:W-:Y:S04]  /*456c0*/  STL [R1+0x368], R22 ;  /* 0x0003681601007387 */ /* 0x0009e80000100800 */
[----:B----4-:R-:W2:Y:S04]  /*456d0*/  LDL.LU.64 R22, [R1+0x1be8] ;  /* 0x001be80001167983 */ /* 0x010ea80000300a00 */
[----:B------:R4:W-:Y:S04]  /*456e0*/  STL.64 [R1+0x388], R26 ;  /* 0x0003881a01007387 */ /* 0x0009e80000100a00 */
[----:B----4-:R-:W4:Y:S04]  /*456f0*/  LDL.LU R27, [R1+0x1be0] ;  /* 0x001be000011b7983 */ /* 0x010f280000300800 */
[----:B--2---:R2:W-:Y:S04]  /*45700*/  STL.64 [R1+0x1ba0], R22 ;  /* 0x001ba01601007387 */ /* 0x0045e80000100a00 */
[----:B--2---:R0:W2:Y:S01]  /*45710*/  LDL.64 R22, [R1+0x368] ;  /* 0x0003680001167983 */ /* 0x0040a20000100a00 */
[----:B----4-:R-:W-:-:S03]  /*45720*/  IMAD.MOV.U32 R26, RZ, RZ, R27 ;  /* 0x000000ffff1a7224 */ /* 0x010fc600078e001b */
[----:B------:R-:W4:Y:S01]  /*45730*/  LDL.LU R27, [R1+0x70] ;  /* 0x00007000011b7983 */ /* 0x000f220000300800 */
[C---:B------:R-:W-:Y:S02]  /*45740*/  IADD3 R10, P4, PT, R24.reuse, R9, RZ ;  /* 0x00000009180a7210 */ /* 0x040fe40007f9e0ff */
[----:B------:R-:W-:Y:S02]  /*45750*/  SHF.R.S32.HI R17, RZ, 0x1f, R24 ;  /* 0x0000001fff117819 */ /* 0x000fe40000011418 */
[----:B------:R-:W-:-:S05]  /*45760*/  IADD3 R28, P2, PT, R24, R8, RZ ;  /* 0x00000008181c7210 */ /* 0x000fca0007f5e0ff */
[----:B------:R-:W-:Y:S01]  /*45770*/  IMAD.X R29, R17, 0x1, R7, P2 ;  /* 0x00000001111d7824 */ /* 0x000fe200010e0607 */
[----:B----4-:R4:W-:Y:S04]  /*45780*/  STL.64 [R1+0x1bc0], R26 ;  /* 0x001bc01a01007387 */ /* 0x0109e80000100a00 */
[----:B----4-:R0:W4:Y:S04]  /*45790*/  LDL.64 R26, [R1+0x378] ;  /* 0x00037800011a7983 */ /* 0x0101280000100a00 */
[----:B------:R0:W-:Y:S04]  /*457a0*/  STL [R1+0x350], R10 ;  /* 0x0003500a01007387 */ /* 0x0001e80000100800 */
[----:B0-----:R-:W2:Y:S04]  /*457b0*/  LDL.LU.64 R10, [R1+0x1bd8] ;  /* 0x001bd800010a7983 */ /* 0x001ea80000300a00 */
[----:B------:R0:W-:Y:S04]  /*457c0*/  STL.64 [R1+0x380], R28 ;  /* 0x0003801c01007387 */ /* 0x0001e80000100a00 */
[----:B0-----:R0:W3:Y:S01]  /*457d0*/  LDL.LU R29, [R1+0x1bd0] ;  /* 0x001bd000011d7983 */ /* 0x0010e20000300800 */
[----:B--2---:R-:W-:-:S05]  /*457e0*/  IADD3 R28, P2, PT, R24, R10, RZ ;  /* 0x0000000a181c7210 */ /* 0x004fca0007f5e0ff */
[----:B------:R3:W-:Y:S04]  /*457f0*/  STL [R1+0x348], R28 ;  /* 0x0003481c01007387 */ /* 0x0007e80000100800 */
[----:B---3--:R-:W2:Y:S01]  /*45800*/  LDL.LU.64 R28, [R1+0x1bc8] ;  /* 0x001bc800011c7983 */ /* 0x008ea20000300a00 */
[----:B----4-:R-:W-:Y:S01]  /*45810*/  IMAD.X R27, R17, 0x1, R5, P0 ;  /* 0x00000001111b7824 */ /* 0x010fe200000e0605 */
[----:B------:R-:W-:-:S04]  /*45820*/  IADD3 R26, P0, PT, R24, R11, RZ ;  /* 0x0000000b181a7210 */ /* 0x000fc80007f1e0ff */
[----:B------:R-:W-:Y:S04]  /*45830*/  STL [R1+0x37c], R27 ;  /* 0x00037c1b01007387 */ /* 0x000fe80000100800 */
[----:B--2---:R2:W-:Y:S04]  /*45840*/  STL.64 [R1+0x1b88], R28 ;  /* 0x001b881c01007387 */ /* 0x0045e80000100a00 */
[----:B--2---:R0:W2:Y:S04]  /*45850*/  LDL.64 R28, [R1+0x348] ;  /* 0x00034800011c7983 */ /* 0x0040a80000100a00 */
[----:B------:R-:W-:Y:S04]  /*45860*/  STL.64 [R1+0x1ba8], R10 ;  /* 0x001ba80a01007387 */ /* 0x000fe80000100a00 */
[----:B------:R3:W-:Y:S04]  /*45870*/  STL [R1+0x1bb0], R11 ;  /* 0x001bb00b01007387 */ /* 0x0007e80000100800 */
[----:B---3--:R0:W3:Y:S02]  /*45880*/  LDL.64 R10, [R1+0x370] ;  /* 0x00037000010a7983 */ /* 0x0080e40000100a00 */
[----:B---3--:R-:W-:-:S05]  /*45890*/  IMAD.X R11, R17, 0x1, R3, P1 ;  /* 0x00000001110b7824 */ /* 0x008fca00008e0603 */
[----:B------:R-:W-:Y:S04]  /*458a0*/  STL [R1+0x374], R11 ;  /* 0x0003740b01007387 */ /* 0x000fe80000100800 */
[----:B------:R-:W-:Y:S04]  /*458b0*/  STL.64 [R1+0x1bb8], R12 ;  /* 0x001bb80c01007387 */ /* 0x000fe80000100a00 */
[----:B------:R3:W-:Y:S04]  /*458c0*/  STL.64 [R1+0x1b98], R20 ;  /* 0x001b981401007387 */ /* 0x0007e80000100a00 */
[----:B---3--:R0:W3:Y:S01]  /*458d0*/  LDL.64 R20, [R1+0x350] ;  /* 0x0003500001147983 */ /* 0x0080e20000100a00 */
[----:B------:R-:W-:Y:S01]  /*458e0*/  IMAD.X R23, R17, 0x1, R0, P3 ;  /* 0x0000000111177824 */ /* 0x000fe200018e0600 */
[----:B------:R-:W-:Y:S01]  /*458f0*/  IADD3 R10, P1, PT, R24, R13, RZ ;  /* 0x0000000d180a7210 */ /* 0x000fe20007f3e0ff */
[----:B------:R-:W-:-:S03]  /*45900*/  IMAD.MOV.U32 R24, RZ, RZ, R25 ;  /* 0x000000ffff187224 */ /* 0x000fc600078e0019 */
[----:B------:R-:W-:Y:S01]  /*45910*/  STL [R1+0x36c], R23 ;  /* 0x00036c1701007387 */ /* 0x000fe20000100800 */
[----:B---3--:R-:W-:-:S05]  /*45920*/  IMAD.X R21, R17, 0x1, R4, P4 ;  /* 0x0000000111157824 */ /* 0x008fca00020e0604 */
[----:B------:R-:W-:Y:S04]  /*45930*/  STL [R1+0x354], R21 ;  /* 0x0003541501007387 */ /* 0x000fe80000100800 */
[----:B------:R-:W3:Y:S01]  /*45940*/  LDL.LU R25, [R1+0x74] ;  /* 0x0000740001197983 */ /* 0x000ee20000300800 */
[C---:B--2---:R-:W-:Y:S02]  /*45950*/  IMAD.X R29, R17.reuse, 0x1, R14, P2 ;  /* 0x00000001111d7824 */ /* 0x044fe400010e060e */
[----:B------:R-:W-:Y:S01]  /*45960*/  IMAD.X R27, R17, 0x1, R15, P0 ;  /* 0x00000001111b7824 */ /* 0x000fe200000e060f */
[----:B------:R-:W-:Y:S01]  /*45970*/  IADD3 R12, P0, PT, R19, R6, RZ ;  /* 0x00000006130c7210 */ /* 0x000fe20007f1e0ff */
[----:B---3--:R-:W-:Y:S04]  /*45980*/  STL.64 [R1+0x1b78], R24 ;  /* 0x001b781801007387 */ /* 0x008fe80000100a00 */
[----:B------:R-:W-:Y:S04]  /*45990*/  STL [R1+0x1b90], R25 ;  /* 0x001b901901007387 */ /* 0x000fe80000100800 */
[----:B------:R-:W-:Y:S04]  /*459a0*/  STL [R1+0x34c], R29 ;  /* 0x00034c1d01007387 */ /* 0x000fe80000100800 */
[----:B------:R2:W-:Y:S04]  /*459b0*/  STL.64 [R1+0x340], R26 ;  /* 0x0003401a01007387 */ /* 0x0005e80000100a00 */
[----:B--2---:R-:W2:Y:S04]  /*459c0*/  LDL.LU.64 R26, [R1+0x1bc0] ;  /* 0x001bc000011a7983 */ /* 0x004ea80000300a00 */
[----:B------:R-:W-:Y:S04]  /*459d0*/  STL.64 [R1+0x1b70], R14 ;  /* 0x001b700e01007387 */ /* 0x000fe80000100a00 */
[----:B------:R3:W-:Y:S04]  /*459e0*/  STL [R1+0x308], R12 ;  /* 0x0003080c01007387 */ /* 0x0007e80000100800 */
[----:B---3--:R-:W3:Y:S01]  /*459f0*/  LDL.LU.64 R12, [R1+0x1bb8] ;  /* 0x001bb800010c7983 */ /* 0x008ee20000300a00 */
[----:B------:R-:W-:-:S02]  /*45a00*/  SHF.R.S32.HI R18, RZ, 0x1f, R19 ;  /* 0x0000001fff127819 */ /* 0x000fc40000011413 */
[----:B------:R-:W-:Y:S01]  /*45a10*/  IADD3 R22, P3, PT, R19, R8, RZ ;  /* 0x0000000813167210 */ /* 0x000fe20007f7e0ff */
[----:B---3--:R-:W-:-:S05]  /*45a20*/  IMAD.X R11, R17, 0x1, R12, P1 ;  /* 0x00000001110b7824 */ /* 0x008fca00008e060c */
[----:B------:R3:W-:Y:S04]  /*45a30*/  STL.64 [R1+0x328], R10 ;  /* 0x0003280a01007387 */ /* 0x0007e80000100a00 */
[----:B---3--:R0:W3:Y:S01]  /*45a40*/  LDL.LU R11, [R1+0x1bb0] ;  /* 0x001bb000010b7983 */ /* 0x0080e20000300800 */
[----:B------:R-:W-:Y:S01]  /*45a50*/  IADD3 R10, P1, PT, R19, R9, RZ ;  /* 0x00000009130a7210 */ /* 0x000fe20007f3e0ff */
[----:B------:R-:W-:-:S04]  /*45a60*/  IMAD.X R23, R18, 0x1, R7, P3 ;  /* 0x0000000112177824 */ /* 0x000fc800018e0607 */
[----:B------:R3:W-:Y:S04]  /*45a70*/  STL [R1+0x300], R10 ;  /* 0x0003000a01007387 */ /* 0x0007e80000100800 */
[----:B---3--:R-:W3:Y:S04]  /*45a80*/  LDL.LU.64 R10, [R1+0x1ba8] ;  /* 0x001ba800010a7983 */ /* 0x008ee80000300a00 */
[----:B------:R4:W-:Y:S04]  /*45a90*/  STL.64 [R1+0x320], R22 ;  /* 0x0003201601007387 */ /* 0x0009e80000100a00 */
[----:B----4-:R-:W4:Y:S01]  /*45aa0*/  LDL.LU.64 R22, [R1+0x1ba0] ;  /* 0x001ba00001167983 */ /* 0x010f220000300a00 */
[----:B------:R-:W-:-:S02]  /*45ab0*/  IADD3 R20, P4, PT, R19, R16, RZ ;  /* 0x0000001013147210 */ /* 0x000fc40007f9e0ff */
[----:B------:R-:W-:-:S03]  /*45ac0*/  IADD3 R28, P2, PT, R19, R2, RZ ;  /* 0x00000002131c7210 */ /* 0x000fc60007f5e0ff */
[C---:B------:R-:W-:Y:S02]  /*45ad0*/  IMAD.X R21, R18.reuse, 0x1, R5, P4 ;  /* 0x0000000112157824 */ /* 0x040fe400020e0605 */
[----:B------:R-:W-:Y:S01]  /*45ae0*/  IMAD.X R29, R18, 0x1, R3, P2 ;  /* 0x00000001121d7824 */ /* 0x000fe200010e0603 */
[C---:B---3--:R-:W-:Y:S02]  /*45af0*/  IADD3 R24, P4, PT, R19.reuse, R11, RZ ;  /* 0x0000000b13187210 */ /* 0x048fe40007f9e0ff */
[C---:B------:R-:W-:Y:S01]  /*45b00*/  IADD3 R14, P3, PT, R19.reuse, R10, RZ ;  /* 0x0000000a130e7210 */ /* 0x040fe20007f7e0ff */
[----:B----4-:R3:W-:Y:S04]  /*45b10*/  STL.64 [R1+0x1b68], R22 ;  /* 0x001b681601007387 */ /* 0x0107e80000100a00 */
[----:B---3--:R0:W3:Y:S04]  /*45b20*/  LDL.64 R22, [R1+0x308] ;  /* 0x0003080001167983 */ /* 0x0080e80000100a00 */
[----:B------:R4:W-:Y:S04]  /*45b30*/  STL.64 [R1+0x318], R20 ;  /* 0x0003181401007387 */ /* 0x0009e80000100a00 */
[----:B----4-:R-:W4:Y:S04]  /*45b40*/  LDL.LU.64 R20, [R1+0x1b98] ;  /* 0x001b980001147983 */ /* 0x010f280000300a00 */
[----:B------:R-:W-:Y:S04]  /*45b50*/  STL [R1+0x2f0], R24 ;  /* 0x0002f01801007387 */ /* 0x000fe80000100800 */
[----:B------:R0:W2:Y:S04]  /*45b60*/  LDL.LU R25, [R1+0x1b90] ;  /* 0x001b900001197983 */ /* 0x0000a80000300800 */
[----:B------:R-:W-:Y:S04]  /*45b70*/  STL [R1+0x2f8], R14 ;  /* 0x0002f80e01007387 */ /* 0x000fe80000100800 */
[----:B------:R0:W-:Y:S04]  /*45b80*/  STL.64 [R1+0x310], R28 ;  /* 0x0003101c01007387 */ /* 0x0001e80000100a00 */
[----:B0-----:R-:W2:Y:S01]  /*45b90*/  LDL.LU.64 R28, [R1+0x1b88] ;  /* 0x001b8800011c7983 */ /* 0x001ea20000300a00 */
[----:B------:R-:W-:-:S03]  /*45ba0*/  IADD3 R24, P2, PT, R19, R13, RZ ;  /* 0x0000000d13187210 */ /* 0x000fc60007f5e0ff */
[----:B--2---:R0:W-:Y:S04]  /*45bb0*/  STL.64 [R1+0x1b48], R28 ;  /* 0x001b481c01007387 */ /* 0x0041e80000100a00 */
[----:B0-----:R0:W2:Y:S04]  /*45bc0*/  LDL.64 R28, [R1+0x2f0] ;  /* 0x0002f000011c7983 */ /* 0x0010a80000100a00 */
[----:B------:R-:W2:Y:S04]  /*45bd0*/  LDL.LU R19, [R1+0x1b80] ;  /* 0x001b800001137983 */ /* 0x000ea80000300800 */
[----:B------:R0:W-:Y:S04]  /*45be0*/  STL [R1+0x2e8], R24 ;  /* 0x0002e81801007387 */ /* 0x0001e80000100800 */
[----:B0-----:R-:W2:Y:S04]  /*45bf0*/  LDL.LU.64 R24, [R1+0x1b78] ;  /* 0x001b780001187983 */ /* 0x001ea80000300a00 */
[----:B----4-:R0:W-:Y:S04]  /*45c00*/  STL.64 [R1+0x1b50], R20 ;  /* 0x001b501401007387 */ /* 0x0101e80000100a00 */
[----:B------:R4:W-:Y:S01]  /*45c10*/  STL [R1+0x1b58], R21 ;  /* 0x001b581501007387 */ /* 0x0009e20000100800 */
[----:B0-----:R-:W-:-:S02]  /*45c20*/  IMAD.MOV.U32 R20, RZ, RZ, R14 ;  /* 0x000000ffff147224 */ /* 0x001fc400078e000e */
[----:B----4-:R-:W-:Y:S02]  /*45c30*/  IMAD.MOV.U32 R21, RZ, RZ, R15 ;  /* 0x000000ffff157224 */ /* 0x010fe400078e000f */
[----:B------:R-:W4:Y:S04]  /*45c40*/  LDL.LU.64 R14, [R1+0x1b70] ;  /* 0x001b7000010e7983 */ /* 0x000f280000300a00 */
[----:B--2---:R0:W-:Y:S04]  /*45c50*/  STL.64 [R1+0x1b60], R24 ;  /* 0x001b601801007387 */ /* 0x0041e80000100a00 */
[----:B0-----:R0:W2:Y:S01]  /*45c60*/  LDL.64 R24, [R1+0x300] ;  /* 0x0003000001187983 */ /* 0x0010a20000100a00 */
[----:B---3--:R-:W-:-:S02]  /*45c70*/  IMAD.X R23, R18, 0x1, R0, P0 ;  /* 0x0000000112177824 */ /* 0x008fc400000e0600 */
[----:B----4-:R-:W-:-:S03]  /*45c80*/  IMAD.X R21, R18, 0x1, R14, P3 ;  /* 0x0000000112157824 */ /* 0x010fc600018e060e */
[----:B------:R-:W-:Y:S01]  /*45c90*/  STL [R1+0x30c], R23 ;  /* 0x00030c1701007387 */ /* 0x000fe20000100800 */
[C---:B------:R-:W-:Y:S02]  /*45ca0*/  IMAD.X R29, R18.reuse, 0x1, R15, P4 ;  /* 0x00000001121d7824 */ /* 0x040fe400020e060f */
[----:B--2---:R-:W-:-:S05]  /*45cb0*/  IMAD.X R25, R18, 0x1, R4, P1 ;  /* 0x0000000112197824 */ /* 0x004fca00008e0604 */
[----:B------:R-:W-:Y:S04]  /*45cc0*/  STL [R1+0x304], R25 ;  /* 0x0003041901007387 */ /* 0x000fe80000100800 */
[----:B------:R-:W-:Y:S04]  /*45cd0*/  STL [R1+0x2fc], R21 ;  /* 0x0002fc1501007387 */ /* 0x000fe80000100800 */
[----:B------:R-:W-:Y:S04]  /*45ce0*/  STL.64 [R1+0x1b38], R14 ;  /* 0x001b380e01007387 */ /* 0x000fe80000100a00 */
[----:B------:R2:W-:Y:S04]  /*45cf0*/  STL [R1+0x1b40], R15 ;  /* 0x001b400f01007387 */ /* 0x0005e80000100800 */
[----:B--2---:R0:W2:Y:S01]  /*45d00*/  LDL.64 R14, [R1+0x2e8] ;  /* 0x0002e800010e7983 */ /* 0x0040a20000100a00 */
[----:B------:R-:W-:-:S02]  /*45d10*/  SHF.R.S32.HI R17, RZ, 0x1f, R27 ;  /* 0x0000001fff117819 */ /* 0x000fc4000001141b */
[----:B------:R-:W-:Y:S01]  /*45d20*/  IADD3 R22, P0, PT, R27, R8, RZ ;  /* 0x000000081b167210 */ /* 0x000fe20007f1e0ff */
[----:B------:R-:W-:Y:S04]  /*45d30*/  STL [R1+0x2f4], R29 ;  /* 0x0002f41d01007387 */ /* 0x000fe80000100800 */
[----:B------:R-:W-:Y:S02]  /*45d40*/  IMAD.X R23, R17, 0x1, R7, P0 ;  /* 0x0000000111177824 */ /* 0x000fe400000e0607 */
[----:B--2---:R-:W-:-:S05]  /*45d50*/  IMAD.X R15, R18, 0x1, R12, P2 ;  /* 0x00000001120f7824 */ /* 0x004fca00010e060c */
[----:B------:R-:W-:Y:S04]  /*45d60*/  STL [R1+0x2ec], R15 ;  /* 0x0002ec0f01007387 */ /* 0x000fe80000100800 */
[----:B------:R2:W-:Y:S04]  /*45d70*/  STL.64 [R1+0x2e0], R22 ;  /* 0x0002e01601007387 */ /* 0x0005e80000100a00 */
[----:B--2---:R-:W2:Y:S01]  /*45d80*/  LDL.LU.64 R22, [R1+0x1b68] ;  /* 0x001b680001167983 */ /* 0x004ea20000300a00 */
[C---:B------:R-:W-:Y:S02]  /*45d90*/  IADD3 R24, P1, PT, R27.reuse, R16, RZ ;  /* 0x000000101b187210 */ /* 0x040fe40007f3e0ff */
[----:B------:R-:W-:-:S02]  /*45da0*/  IADD3 R20, P3, PT, R27, R2, RZ ;  /* 0x000000021b147210 */ /* 0x000fc40007f7e0ff */
[----:B------:R-:W-:Y:S01]  /*45db0*/  IADD3 R28, P4, PT, R27, R6, RZ ;  /* 0x000000061b1c7210 */ /* 0x000fe20007f9e0ff */
[----:B------:R3:W-:Y:S01]  /*45dc0*/  STL.64 [R1+0x1b30], R6 ;  /* 0x001b300601007387 */ /* 0x0007e20000100a00 */
[C---:B------:R-:W-:Y:S02]  /*45dd0*/  IMAD.X R25, R17.reuse, 0x1, R5, P1 ;  /* 0x0000000111197824 */ /* 0x040fe400008e0605 */
[----:B------:R-:W-:-:S03]  /*45de0*/  IMAD.X R21, R17, 0x1, R3, P3 ;  /* 0x0000000111157824 */ /* 0x000fc600018e0603 */
[----:B------:R4:W-:Y:S01]  /*45df0*/  STL.64 [R1+0x2d8], R24 ;  /* 0x0002d81801007387 */ /* 0x0009e20000100a00 */
[----:B---3--:R-:W-:-:S05]  /*45e00*/  IADD3 R6, P0, PT, R27, R10, RZ ;  /* 0x0000000a1b067210 */ /* 0x008fca0007f1e0ff */
[----:B------:R-:W-:Y:S04]  /*45e10*/  STL [R1+0x2a8], R6 ;  /* 0x0002a80601007387 */ /* 0x000fe80000100800 */
[----:B----4-:R-:W3:Y:S04]  /*45e20*/  LDL.LU.64 R24, [R1+0x1b60] ;  /* 0x001b600001187983 */ /* 0x010ee80000300a00 */
[----:B--2---:R-:W-:Y:S04]  /*45e30*/  STL.64 [R1+0x1b28], R22 ;  /* 0x001b281601007387 */ /* 0x004fe80000100a00 */
[----:B------:R2:W-:Y:S04]  /*45e40*/  STL.64 [R1+0x2d0], R20 ;  /* 0x0002d01401007387 */ /* 0x0005e80000100a00 */
[----:B--2---:R0:W2:Y:S01]  /*45e50*/  LDL.LU R21, [R1+0x1b58] ;  /* 0x001b580001157983 */ /* 0x0040a20000300800 */
[----:B------:R-:W-:Y:S01]  /*45e60*/  IADD3 R20, P3, PT, R27, R13, RZ ;  /* 0x0000000d1b147210 */ /* 0x000fe20007f7e0ff */
[----:B------:R-:W-:-:S04]  /*45e70*/  IMAD.X R29, R17, 0x1, R0, P4 ;  /* 0x00000001111d7824 */ /* 0x000fc800020e0600 */
[----:B------:R2:W-:Y:S01]  /*45e80*/  STL [R1+0x290], R20 ;  /* 0x0002901401007387 */ /* 0x0005e20000100800 */
[----:B------:R-:W-:-:S03]  /*45e90*/  IADD3 R14, P2, PT, R27, R9, RZ ;  /* 0x000000091b0e7210 */ /* 0x000fc60007f5e0ff */
[----:B--2---:R-:W2:Y:S04]  /*45ea0*/  LDL.LU.64 R20, [R1+0x1b50] ;  /* 0x001b500001147983 */ /* 0x004ea80000300a00 */
[----:B------:R4:W-:Y:S04]  /*45eb0*/  STL.64 [R1+0x2c8], R28 ;  /* 0x0002c81c01007387 */ /* 0x0009e80000100a00 */
[----:B----4-:R-:W4:Y:S01]  /*45ec0*/  LDL.LU.64 R28, [R1+0x1b48] ;  /* 0x001b4800011c7983 */ /* 0x010f220000300a00 */
[----:B------:R-:W-:Y:S01]  /*45ed0*/  IMAD.X R15, R17, 0x1, R4, P2 ;  /* 0x00000001110f7824 */ /* 0x000fe200010e0604 */
[----:B------:R-:W-:Y:S01]  /*45ee0*/  IADD3 R6, P1, PT, R27, R11, RZ ;  /* 0x0000000b1b067210 */ /* 0x000fe20007f3e0ff */
[----:B---3--:R-:W-:Y:S01]  /*45ef0*/  IMAD.MOV.U32 R27, RZ, RZ, R24 ;  /* 0x000000ffff1b7224 */ /* 0x008fe200078e0018 */
[----:B----4-:R-:W-:Y:S04]  /*45f00*/  STL.64 [R1+0x1b00], R28 ;  /* 0x001b001c01007387 */ /* 0x010fe80000100a00 */
[----:B------:R3:W-:Y:S04]  /*45f10*/  STL.64 [R1+0x2b0], R14 ;  /* 0x0002b00e01007387 */ /* 0x0007e80000100a00 */
[----:B---3--:R0:W3:Y:S01]  /*45f20*/  LDL.LU R15, [R1+0x1b40] ;  /* 0x001b4000010f7983 */ /* 0x0080e20000300800 */
[----:B------:R-:W-:-:S03]  /*45f30*/  IADD3 R14, P2, PT, R25, R16, RZ ;  /* 0x00000010190e7210 */ /* 0x000fc60007f5e0ff */
[----:B--2---:R2:W-:Y:S04]  /*45f40*/  STL.64 [R1+0x1b20], R20 ;  /* 0x001b201401007387 */ /* 0x0045e80000100a00 */
[----:B--2---:R0:W2:Y:S04]  /*45f50*/  LDL.64 R20, [R1+0x2a8] ;  /* 0x0002a80001147983 */ /* 0x0040a80000100a00 */
        /* <DEDUP_REMOVED lines=8> */
[----:B------:R-:W-:Y:S04]  /*45fe0*/  STL.64 [R1+0x1b08], R14 ;  /* 0x001b080e01007387 */ /* 0x000fe80000100a00 */
[----:B------:R3:W-:Y:S04]  /*45ff0*/  STL [R1+0x1b10], R15 ;  /* 0x001b100f01007387 */ /* 0x0007e80000100800 */
[----:B---3--:R0:W3:Y:S01]  /*46000*/  LDL.64 R14, [R1+0x290] ;  /* 0x00029000010e7983 */ /* 0x0080e20000100a00 */
[----:B------:R-:W-:-:S02]  /*46010*/  SHF.R.S32.HI R18, RZ, 0x1f, R25 ;  /* 0x0000001fff127819 */ /* 0x000fc40000011419 */
[C---:B------:R-:W-:Y:S02]  /*46020*/  IADD3 R28, P4, PT, R25.reuse, R8, RZ ;  /* 0x00000008191c7210 */ /* 0x040fe40007f9e0ff */
[----:B--2---:R-:W-:-:S05]  /*46030*/  IADD3 R22, P1, PT, R25, R6, RZ ;  /* 0x0000000619167210 */ /* 0x004fca0007f3e0ff */
[----:B------:R2:W-:Y:S01]  /*46040*/  STL [R1+0x270], R22 ;  /* 0x0002701601007387 */ /* 0x0005e20000100800 */
[----:B---3--:R-:W-:-:S03]  /*46050*/  IMAD.X R15, R17, 0x1, R12, P3 ;  /* 0x00000001110f7824 */ /* 0x008fc600018e060c */
[----:B--2---:R-:W2:Y:S04]  /*46060*/  LDL.LU.64 R22, [R1+0x1b28] ;  /* 0x001b280001167983 */ /* 0x004ea80000300a00 */
[----:B------:R-:W-:Y:S01]  /*46070*/  STL [R1+0x294], R15 ;  /* 0x0002940f01007387 */ /* 0x000fe20000100800 */
[----:B------:R-:W-:-:S03]  /*46080*/  IADD3 R14, P3, PT, R25, R9, RZ ;  /* 0x00000009190e7210 */ /* 0x000fc60007f7e0ff */
[----:B------:R3:W-:Y:S01]  /*46090*/  STL.64 [R1+0x1b18], R8 ;  /* 0x001b180801007387 */ /* 0x0007e20000100a00 */
[----:B------:R-:W-:-:S03]  /*460a0*/  IMAD.X R29, R18, 0x1, R7, P4 ;  /* 0x00000001121d7824 */ /* 0x000fc600020e0607 */
[----:B---3--:R0:W3:Y:S04]  /*460b0*/  LDL.64 R8, [R1+0x270] ;  /* 0x0002700001087983 */ /* 0x0080e80000100a00 */
[----:B------:R4:W-:Y:S04]  /*460c0*/  STL.64 [R1+0x1af8], R6 ;  /* 0x001af80601007387 */ /* 0x0009e80000100a00 */
[----:B----4-:R0:W4:Y:S01]  /*460d0*/  LDL.64 R6, [R1+0x280] ;  /* 0x0002800001067983 */ /* 0x0101220000100a00 */
[----:B------:R-:W-:-:S03]  /*460e0*/  IADD3 R20, P0, PT, R25, R2, RZ ;  /* 0x0000000219147210 */ /* 0x000fc60007f1e0ff */
[----:B------:R-:W-:Y:S02]  /*460f0*/  STL.64 [R1+0x288], R28 ;  /* 0x0002881c01007387 */ /* 0x000fe40000100a00 */
[C---:B------:R-:W-:Y:S02]  /*46100*/  IMAD.X R21, R18.reuse, 0x1, R3, P0 ;  /* 0x0000000112157824 */ /* 0x040fe400000e0603 */
[C---:B------:R-:W-:Y:S01]  /*46110*/  IMAD.X R15, R18.reuse, 0x1, R4, P3 ;  /* 0x00000001120f7824 */ /* 0x040fe200018e0604 */
[----:B--2---:R-:W-:Y:S01]  /*46120*/  STL.64 [R1+0x1af0], R22 ;  /* 0x001af01601007387 */ /* 0x004fe20000100a00 */
[C---:B---3--:R-:W-:Y:S02]  /*46130*/  IMAD.X R9, R18.reuse, 0x1, R0, P1 ;  /* 0x0000000112097824 */ /* 0x048fe400008e0600 */
[----:B----4-:R-:W-:-:S05]  /*46140*/  IMAD.X R7, R18, 0x1, R5, P2 ;  /* 0x0000000112077824 */ /* 0x010fca00010e0605 */
[----:B------:R-:W-:Y:S04]  /*46150*/  STL [R1+0x284], R7 ;  /* 0x0002840701007387 */ /* 0x000fe80000100800 */
[----:B------:R2:W-:Y:S04]  /*46160*/  STL.64 [R1+0x278], R20 ;  /* 0x0002781401007387 */ /* 0x0005e80000100a00 */
[----:B--2---:R-:W2:Y:S04]  /*46170*/  LDL.LU.64 R20, [R1+0x1b20] ;  /* 0x001b200001147983 */ /* 0x004ea80000300a00 */
[----:B------:R3:W-:Y:S04]  /*46180*/  STL [R1+0x274], R9 ;  /* 0x0002740901007387 */ /* 0x0007e80000100800 */
[----:B---3--:R-:W3:Y:S04]  /*46190*/  LDL.LU.64 R8, [R1+0x1b18] ;  /* 0x001b180001087983 */ /* 0x008ee80000300a00 */
[----:B------:R4:W-:Y:S04]  /*461a0*/  STL.64 [R1+0x1f0], R14 ;  /* 0x0001f00e01007387 */ /* 0x0009e80000100a00 */
[----:B----4-:R0:W4:Y:S01]  /*461b0*/  LDL.LU R15, [R1+0x1b10] ;  /* 0x001b1000010f7983 */ /* 0x0101220000300800 */
[----:B------:R-:W-:-:S05]  /*461c0*/  IADD3 R14, P3, PT, R26, R16, RZ ;  /* 0x000000101a0e7210 */ /* 0x000fca0007f7e0ff */
[----:B------:R4:W-:Y:S04]  /*461d0*/  STL [R1+0x50], R14 ;  /* 0x0000500e01007387 */ /* 0x0009e80000100800 */
[----:B----4-:R-:W4:Y:S01]  /*461e0*/  LDL.LU.64 R14, [R1+0x1b08] ;  /* 0x001b0800010e7983 */ /* 0x010f220000300a00 */
[C---:B------:R-:W-:Y:S02]  /*461f0*/  IADD3 R28, P4, PT, R25.reuse, R10, RZ ;  /* 0x0000000a191c7210 */ /* 0x040fe40007f9e0ff */
[----:B------:R-:W-:-:S03]  /*46200*/  IADD3 R6, P2, PT, R25, R11, RZ ;  /* 0x0000000b19067210 */ /* 0x000fc60007f5e0ff */
[----:B----4-:R-:W-:-:S05]  /*46210*/  IMAD.X R29, R18, 0x1, R14, P4 ;  /* 0x00000001121d7824 */ /* 0x010fca00020e060e */
[----:B------:R4:W-:Y:S04]  /*46220*/  STL.64 [R1+0x1b0], R28 ;  /* 0x0001b01c01007387 */ /* 0x0009e80000100a00 */
[----:B----4-:R-:W4:Y:S01]  /*46230*/  LDL.LU.64 R28, [R1+0x1b00] ;  /* 0x001b0000011c7983 */ /* 0x010f220000300a00 */
[----:B---3--:R-:W-:Y:S01]  /*46240*/  IADD3 R22, P1, PT, R26, R8, RZ ;  /* 0x000000081a167210 */ /* 0x008fe20007f3e0ff */
[----:B------:R-:W-:-:S04]  /*46250*/  IMAD.X R7, R18, 0x1, R15, P2 ;  /* 0x0000000112077824 */ /* 0x000fc800010e060f */
[----:B------:R-:W-:Y:S01]  /*46260*/  STL [R1+0x58], R22 ;  /* 0x0000581601007387 */ /* 0x000fe20000100800 */
[----:B------:R-:W-:-:S03]  /*46270*/  IADD3 R24, P0, PT, R25, R13, RZ ;  /* 0x0000000d19187210 */ /* 0x000fc60007f1e0ff */
[----:B----4-:R-:W-:Y:S04]  /*46280*/  STL.64 [R1+0x1ad0], R28 ;  /* 0x001ad01c01007387 */ /* 0x010fe80000100a00 */
[----:B------:R3:W-:Y:S04]  /*46290*/  STL.64 [R1+0x140], R6 ;  /* 0x0001400601007387 */ /* 0x0007e80000100a00 */
[----:B---3--:R-:W3:Y:S01]  /*462a0*/  LDL.LU.64 R6, [R1+0x1af8] ;  /* 0x001af80001067983 */ /* 0x008ee20000300a00 */
[----:B------:R-:W-:Y:S01]  /*462b0*/  IMAD.X R25, R18, 0x1, R12, P0 ;  /* 0x0000000112197824 */ /* 0x000fe200000e060c */
[----:B------:R-:W-:Y:S01]  /*462c0*/  SHF.R.S32.HI R17, RZ, 0x1f, R26 ;  /* 0x0000001fff117819 */ /* 0x000fe2000001141a */
[----:B------:R-:W-:-:S02]  /*462d0*/  IMAD.MOV.U32 R28, RZ, RZ, R22 ;  /* 0x000000ffff1c7224 */ /* 0x000fc400078e0016 */
[----:B------:R-:W-:Y:S01]  /*462e0*/  IMAD.MOV.U32 R29, RZ, RZ, R23 ;  /* 0x000000ffff1d7224 */ /* 0x000fe200078e0017 */
[----:B--2---:R2:W-:Y:S04]  /*462f0*/  STL.64 [R1+0x1ae0], R20 ;  /* 0x001ae01401007387 */ /* 0x0045e80000100a00 */
[----:B------:R-:W-:Y:S01]  /*46300*/  STL.64 [R1+0x60], R24 ;  /* 0x0000601801007387 */ /* 0x000fe20000100a00 */
[----:B--2---:R-:W-:Y:S02]  /*46310*/  IMAD.MOV.U32 R20, RZ, RZ, R28 ;  /* 0x000000ffff147224 */ /* 0x004fe400078e001c */
[----:B------:R-:W-:Y:S01]  /*46320*/  IMAD.MOV.U32 R21, RZ, RZ, R29 ;  /* 0x000000ffff157224 */ /* 0x000fe200078e001d */
[C---:B---3--:R-:W-:Y:S01]  /*46330*/  IADD3 R28, P2, PT, R26.reuse, R6, RZ ;  /* 0x000000061a1c7210 */ /* 0x048fe20007f5e0ff */
[----:B------:R-:W-:Y:S01]  /*46340*/  IMAD.X R21, R17, 0x1, R7, P1 ;  /* 0x0000000111157824 */ /* 0x000fe200008e0607 */
[----:B------:R2:W-:Y:S04]  /*46350*/  STL.64 [R1+0x1ad8], R6 ;  /* 0x001ad80601007387 */ /* 0x0005e80000100a00 */
[----:B--2---:R0:W2:Y:S01]  /*46360*/  LDL.64 R6, [R1+0x50] ;  /* 0x0000500001067983 */ /* 0x0040a20000100a00 */
[----:B------:R-:W-:-:S03]  /*46370*/  IADD3 R22, P4, PT, R26, R2, RZ ;  /* 0x000000021a167210 */ /* 0x000fc60007f9e0ff */
[----:B------:R-:W-:Y:S02]  /*46380*/  STL [R1+0x5c], R21 ;  /* 0x00005c1501007387 */ /* 0x000fe40000100800 */
[C---:B------:R-:W-:Y:S02]  /*46390*/  IMAD.X R23, R17.reuse, 0x1, R3, P4 ;  /* 0x0000000111177824 */ /* 0x040fe400020e0603 */
[----:B--2---:R-:W-:-:S05]  /*463a0*/  IMAD.X R7, R17, 0x1, R5, P3 ;  /* 0x0000000111077824 */ /* 0x004fca00018e0605 */
[----:B------:R-:W-:Y:S04]  /*463b0*/  STL [R1+0x54], R7 ;  /* 0x0000540701007387 */ /* 0x000fe80000100800 */
[----:B------:R2:W-:Y:S04]  /*463c0*/  STL.64 [R1+0x48], R22 ;  /* 0x0000481601007387 */ /* 0x0005e80000100a00 */
[----:B--2---:R-:W2:Y:S01]  /*463d0*/  LDL.LU.64 R22, [R1+0x1af0] ;  /* 0x001af00001167983 */ /* 0x004ea20000300a00 */
[C---:B------:R-:W-:Y:S02]  /*463e0*/  IADD3 R24, P0, PT, R26.reuse, R9, RZ ;  /* 0x000000091a187210 */ /* 0x040fe40007f1e0ff */
[----:B------:R-:W-:-:S02]  /*463f0*/  IADD3 R20, P1, PT, R26, R10, RZ ;  /* 0x0000000a1a147210 */ /* 0x000fc40007f3e0ff */
[C---:B------:R-:W-:Y:S02]  /*46400*/  IADD3 R6, P3, PT, R26.reuse, R11, RZ ;  /* 0x0000000b1a067210 */ /* 0x040fe40007f7e0ff */
[----:B------:R-:W-:Y:S01]  /*46410*/  IADD3 R26, P4, PT, R26, R13, RZ ;  /* 0x0000000d1a1a7210 */ /* 0x000fe20007f9e0ff */
[C---:B------:R-:W-:Y:S02]  /*46420*/  IMAD.X R29, R17.reuse, 0x1, R0, P2 ;  /* 0x00000001111d7824 */ /* 0x040fe400010e0600 */
[C---:B------:R-:W-:Y:S02]  /*46430*/  IMAD.X R25, R17.reuse, 0x1, R4, P0 ;  /* 0x0000000111197824 */ /* 0x040fe400000e0604 */
[C---:B------:R-:W-:Y:S01]  /*46440*/  IMAD.X R21, R17.reuse, 0x1, R14, P1 ;  /* 0x0000000111157824 */ /* 0x040fe200008e060e */
[----:B------:R-:W-:Y:S04]  /*46450*/  STL [R1+0x18], R26 ;  /* 0x0000181a01007387 */ /* 0x000fe80000100800 */
[----:B------:R-:W3:Y:S04]  /*46460*/  LDL.LU R27, [R1+0x1ae8] ;  /* 0x001ae800011b7983 */ /* 0x000ee80000300800 */
[----:B------:R-:W-:Y:S04]  /*46470*/  STL.64 [R1+0x40], R28 ;  /* 0x0000401c01007387 */ /* 0x000fe80000100a00 */
[----:B--2---:R-:W-:Y:S04]  /*46480*/  STL [R1+0x1aa0], R22 ;  /* 0x001aa01601007387 */ /* 0x004fe80000100800 */
[----:B------:R-:W-:Y:S04]  /*46490*/  STL.64 [R1+0x30], R24 ;  /* 0x0000301801007387 */ /* 0x000fe80000100a00 */
[----:B------:R2:W-:Y:S04]  /*464a0*/  STL.64 [R1+0x28], R20 ;  /* 0x0000281401007387 */ /* 0x0005e80000100a00 */
[----:B--2---:R-:W2:Y:S01]  /*464b0*/  LDL.LU.64 R20, [R1+0x1ae0] ;  /* 0x001ae00001147983 */ /* 0x004ea20000300a00 */
[----:B------:R-:W-:-:S03]  /*464c0*/  IMAD.X R7, R17, 0x1, R15, P3 ;  /* 0x0000000111077824 */ /* 0x000fc600018e060f */
[----:B--2---:R-:W-:Y:S04]  /*464d0*/  STL.64 [R1+0x1ac8], R20 ;  /* 0x001ac81401007387 */ /* 0x004fe80000100a00 */
[----:B------:R2:W-:Y:S04]  /*464e0*/  STL.64 [R1+0x20], R6 ;  /* 0x0000200601007387 */ /* 0x0005e80000100a00 */
[----:B--2---:R-:W2:Y:S04]  /*464f0*/  LDL.LU.64 R6, [R1+0x1ad8] ;  /* 0x001ad80001067983 */ /* 0x004ea80000300a00 */
[----:B------:R4:W-:Y:S04]  /*46500*/  STL.64 [R1+0x1ac0], R14 ;  /* 0x001ac00e01007387 */ /* 0x0009e80000100a00 */
[----:B----4-:R0:W4:Y:S01]  /*46510*/  LDL.64 R14, [R1+0x18] ;  /* 0x00001800010e7983 */ /* 0x0101220000100a00 */
[----:B---3--:R-:W-:-:S02]  /*46520*/  SHF.R.S32.HI R18, RZ, 0x1f, R27 ;  /* 0x0000001fff127819 */ /* 0x008fc4000001141b */
[----:B------:R-:W-:-:S05]  /*46530*/  IADD3 R28, P2, PT, R27, R8, RZ ;  /* 0x000000081b1c7210 */ /* 0x000fca0007f5e0ff */
[----:B--2---:R-:W-:Y:S02]  /*46540*/  IMAD.X R29, R18, 0x1, R7, P2 ;  /* 0x00000001121d7824 */ /* 0x004fe400010e0607 */
[----:B----4-:R-:W-:-:S05]  /*46550*/  IMAD.X R15, R17, 0x1, R12, P4 ;  /* 0x00000001110f7824 */ /* 0x010fca00020e060c */
[----:B------:R-:W-:Y:S04]  /*46560*/  STL [R1+0x1c], R15 ;  /* 0x00001c0f01007387 */ /* 0x000fe80000100800 */
[----:B------:R2:W-:Y:S04]  /*46570*/  STL.64 [R1+0x10], R28 ;  /* 0x0000101c01007387 */ /* 0x0005e80000100a00 */
[----:B--2---:R-:W2:Y:S01]  /*46580*/  LDL.LU.64 R28, [R1+0x1ad0] ;  /* 0x001ad000011c7983 */ /* 0x004ea20000300a00 */
[C---:B------:R-:W-:Y:S02]  /*46590*/  IADD3 R24, P0, PT, R27.reuse, R16, RZ ;  /* 0x000000101b187210 */ /* 0x040fe40007f1e0ff */
[----:B------:R-:W-:-:S02]  /*465a0*/  IADD3 R22, P3, PT, R27, R6, RZ ;  /* 0x000000061b167210 */ /* 0x000fc40007f7e0ff */
[C---:B------:R-:W-:Y:S02]  /*465b0*/  IADD3 R20, P1, PT, R27.reuse, R2, RZ ;  /* 0x000000021b147210 */ /* 0x040fe40007f3e0ff */
[----:B------:R-:W-:Y:S01]  /*465c0*/  IADD3 R14, P4, PT, R27, R9, RZ ;  /* 0x000000091b0e7210 */ /* 0x000fe20007f9e0ff */
[C---:B------:R-:W-:Y:S01]  /*465d0*/  IMAD.X R25, R18.reuse, 0x1, R5, P0 ;  /* 0x0000000112197824 */ /* 0x040fe200000e0605 */
[----:B------:R-:W-:Y:S01]  /*465e0*/  STL [R1+0x38], R22 ;  /* 0x0000381601007387 */ /* 0x000fe20000100800 */
[C---:B------:R-:W-:Y:S02]  /*465f0*/  IMAD.X R21, R18.reuse, 0x1, R3, P1 ;  /* 0x0000000112157824 */ /* 0x040fe400008e0603 */
[----:B------:R-:W-:Y:S01]  /*46600*/  IMAD.X R15, R18, 0x1, R4, P4 ;  /* 0x00000001120f7824 */ /* 0x000fe200020e0604 */
[----:B--2---:R2:W-:Y:S04]  /*46610*/  STL.64 [R1+0x1a98], R28 ;  /* 0x001a981c01007387 */ /* 0x0045e80000100a00 */
[----:B------:R-:W-:Y:S04]  /*46620*/  STL.64 [R1+0x8], R24 ;  /* 0x0000081801007387 */ /* 0x000fe80000100a00 */
[----:B------:R-:W-:Y:S04]  /*46630*/  STL.64 [R1+0x1ab8], R10 ;  /* 0x001ab80a01007387 */ /* 0x000fe80000100a00 */
[----:B------:R3:W-:Y:S01]  /*46640*/  STL.64 [R1], R20 ;  /* 0x0000001401007387 */ /* 0x0007e20000100a00 */
[----:B--2---:R-:W-:-:S02]  /*46650*/  IMAD.MOV.U32 R29, RZ, RZ, R23 ;  /* 0x000000ffff1d7224 */ /* 0x004fc400078e0017 */
[----:B------:R-:W-:Y:S01]  /*46660*/  IMAD.X R29, R18, 0x1, R0, P3 ;  /* 0x00000001121d7824 */ /* 0x000fe200018e0600 */
[----:B---3--:R-:W2:Y:S04]  /*46670*/  LDL.LU.64 R20, [R1+0x1ac8] ;  /* 0x001ac80001147983 */ /* 0x008ea80000300a00 */
[----:B------:R-:W-:Y:S04]  /*46680*/  STL [R1+0x3c], R29 ;  /* 0x00003c1d01007387 */ /* 0x000fe80000100800 */
[----:B------:R3:W-:Y:S04]  /*46690*/  STL.64 [R1+0x70], R14 ;  /* 0x0000700e01007387 */ /* 0x0007e80000100a00 */
[----:B---3--:R-:W3:Y:S01]  /*466a0*/  LDL.LU.64 R14, [R1+0x1ac0] ;  /* 0x001ac000010e7983 */ /* 0x008ee20000300a00 */
[----:B------:R-:W-:Y:S01]  /*466b0*/  IMAD.MOV.U32 R28, RZ, RZ, R22 ;  /* 0x000000ffff1c7224 */ /* 0x000fe200078e0016 */
[----:B------:R-:W-:-:S02]  /*466c0*/  IADD3 R22, P2, PT, R27, R10, RZ ;  /* 0x0000000a1b167210 */ /* 0x000fc40007f5e0ff */
[----:B------:R-:W-:Y:S02]  /*466d0*/  IADD3 R24, P0, PT, R27, R11, RZ ;  /* 0x0000000b1b187210 */ /* 0x000fe40007f1e0ff */
[----:B--2---:R-:W-:Y:S01]  /*466e0*/  IADD3 R10, P4, PT, R21, R16, RZ ;  /* 0x00000010150a7210 */ /* 0x004fe20007f9e0ff */
[----:B---3--:R-:W-:-:S05]  /*466f0*/  IMAD.X R23, R18, 0x1, R14, P2 ;  /* 0x0000000112177824 */ /* 0x008fca00010e060e */
[----:B------:R2:W-:Y:S02]  /*46700*/  STL.64 [R1+0x68], R22 ;  /* 0x0000681601007387 */ /* 0x0005e40000100a00 */
[----:B--2---:R-:W-:Y:S01]  /*46710*/  IADD3 R22, P2, PT, R21, R2, RZ ;  /* 0x0000000215167210 */ /* 0x004fe20007f5e0ff */
[----:B------:R-:W-:-:S04]  /*46720*/  IMAD.MOV.U32 R23, RZ, RZ, R11 ;  /* 0x000000ffff177224 */ /* 0x000fc800078e000b */
[----:B------:R2:W-:Y:S04]  /*46730*/  STL [R1+0x1ab0], R22 ;  /* 0x001ab01601007387 */ /* 0x0005e80000100800 */
[----:B------:R3:W-:Y:S01]  /*46740*/  STL [R1+0x2b8], R10 ;  /* 0x0002b80a01007387 */ /* 0x0007e20000100800 */
[----:B--2---:R-:W-:-:S03]  /*46750*/  IMAD.MOV.U32 R22, RZ, RZ, R10 ;  /* 0x000000ffff167224 */ /* 0x004fc600078e000a */
[----:B---3--:R-:W2:Y:S01]  /*46760*/  LDL.LU.64 R10, [R1+0x1ab8] ;  /* 0x001ab800010a7983 */ /* 0x008ea20000300a00 */
[----:B------:R-:W-:Y:S02]  /*46770*/  IADD3 R26, P1, PT, R27, R13, RZ ;  /* 0x0000000d1b1a7210 */ /* 0x000fe40007f3e0ff */
[----:B------:R-:W-:Y:S02]  /*46780*/  SHF.R.S32.HI R17, RZ, 0x1f, R21 ;  /* 0x0000001fff117819 */ /* 0x000fe40000011415 */
[----:B------:R-:W-:Y:S01]  /*46790*/  IADD3 R28, P3, PT, R21, R8, RZ ;  /* 0x00000008151c7210 */ /* 0x000fe20007f7e0ff */
[C---:B------:R-:W-:Y:S02]  /*467a0*/  IMAD.X R25, R18.reuse, 0x1, R15, P0 ;  /* 0x0000000112197824 */ /* 0x040fe400000e060f */
[----:B------:R-:W-:Y:S01]  /*467b0*/  IMAD.X R27, R18, 0x1, R12, P1 ;  /* 0x00000001121b7824 */ /* 0x000fe200008e060c */
[----:B------:R2:W-:Y:S01]  /*467c0*/  STL.64 [R1+0x1aa8], R2 ;  /* 0x001aa80201007387 */ /* 0x0005e20000100a00 */
[----:B------:R-:W-:-:S02]  /*467d0*/  IMAD.X R29, R17, 0x1, R7, P3 ;  /* 0x00000001111d7824 */ /* 0x000fc400018e0607 */
[----:B------:R-:W-:Y:S01]  /*467e0*/  IMAD.X R23, R17, 0x1, R5, P4 ;  /* 0x0000000111177824 */ /* 0x000fe200020e0605 */
[----:B------:R-:W-:Y:S04]  /*467f0*/  STL.64 [R1+0x298], R24 ;  /* 0x0002981801007387 */ /* 0x000fe80000100a00 */
[----:B------:R-:W-:Y:S04]  /*46800*/  STL.64 [R1+0x78], R26 ;  /* 0x0000781a01007387 */ /* 0x000fe80000100a00 */
[----:B------:R-:W-:Y:S04]  /*46810*/  STL.64 [R1+0x1a90], R6 ;  /* 0x001a900601007387 */ /* 0x000fe80000100a00 */
[----:B------:R-:W-:Y:S04]  /*46820*/  STL.64 [R1+0x2c0], R28 ;  /* 0x0002c01c01007387 */ /* 0x000fe80000100a00 */
[----:B------:R-:W-:Y:S04]  /*46830*/  STL [R1+0x2bc], R23 ;  /* 0x0002bc1701007387 */ /* 0x000fe80000100800 */
[----:B------:R-:W3:Y:S01]  /*46840*/  LDL.LU R22, [R1+0x1ab0] ;  /* 0x001ab00001167983 */ /* 0x000ee20000300800 */
[----:B--2---:R-:W-:-:S05]  /*46850*/  IADD3 R2, P4, PT, R21, R11, RZ ;  /* 0x0000000b15027210 */ /* 0x004fca0007f9e0ff */
[----:B------:R2:W-:Y:S04]  /*46860*/  STL [R1+0x3b0], R2 ;  /* 0x0003b00201007387 */ /* 0x0005e80000100800 */
[----:B--2---:R-:W2:Y:S01]  /*46870*/  LDL.LU.64 R2, [R1+0x1aa8] ;  /* 0x001aa80001027983 */ /* 0x004ea20000300a00 */
[C---:B------:R-:W-:Y:S02]  /*46880*/  IADD3 R24, P0, PT, R21.reuse, R6, RZ ;  /* 0x0000000615187210 */ /* 0x040fe40007f1e0ff */
[C---:B------:R-:W-:Y:S02]  /*46890*/  IADD3 R26, P1, PT, R21.reuse, R9, RZ ;  /* 0x00000009151a7210 */ /* 0x040fe40007f3e0ff */
[----:B------:R-:W-:Y:S01]  /*468a0*/  IADD3 R28, P3, PT, R21, R10, RZ ;  /* 0x0000000a151c7210 */ /* 0x000fe20007f7e0ff */
[----:B------:R-:W-:-:S02]  /*468b0*/  IMAD.X R25, R17, 0x1, R0, P0 ;  /* 0x0000000111197824 */ /* 0x000fc400000e0600 */
[C---:B------:R-:W-:Y:S02]  /*468c0*/  IMAD.X R27, R17.reuse, 0x1, R4, P1 ;  /* 0x00000001111b7824 */ /* 0x040fe400008e0604 */
[C---:B------:R-:W-:Y:S02]  /*468d0*/  IMAD.X R29, R17.reuse, 0x1, R14, P3 ;  /* 0x00000001111d7824 */ /* 0x040fe400018e060e */
[----:B--2---:R-:W-:-:S05]  /*468e0*/  IMAD.X R23, R17, 0x1, R3, P2 ;  /* 0x0000000111177824 */ /* 0x004fca00010e0603 */
[----:B---3--:R2:W-:Y:S04]  /*468f0*/  STL.64 [R1+0x338], R22 ;  /* 0x0003381601007387 */ /* 0x0085e80000100a00 */
[----:B--2---:R-:W2:Y:S04]  /*46900*/  LDL.LU R22, [R1+0x1aa0] ;  /* 0x001aa00001167983 */ /* 0x004ea80000300800 */
[----:B------:R-:W-:Y:S04]  /*46910*/  STL.64 [R1+0x330], R24 ;  /* 0x0003301801007387 */ /* 0x000fe80000100a00 */
[----:B------:R-:W-:Y:S04]  /*46920*/  STL.64 [R1+0x360], R26 ;  /* 0x0003601a01007387 */ /* 0x000fe80000100a00 */
[----:B------:R3:W-:Y:S04]  /*46930*/  STL.64 [R1+0x358], R28 ;  /* 0x0003581c01007387 */ /* 0x0007e80000100a00 */
[----:B---3--:R-:W3:Y:S01]  /*46940*/  LDL.LU.64 R28, [R1+0x1a98] ;  /* 0x001a9800011c7983 */ /* 0x008ee20000300a00 */
[----:B--2---:R-:W-:-:S03]  /*46950*/  IADD3 R6, P3, PT, R22, R2, RZ ;  /* 0x0000000216067210 */ /* 0x004fc60007f7e0ff */
[----:B---3--:R2:W-:Y:S04]  /*46960*/  STL.64 [R1+0x1a80], R28 ;  /* 0x001a801c01007387 */ /* 0x0085e80000100a00 */
[----:B--2---:R0:W2:Y:S04]  /*46970*/  LDL.64 R28, [R1+0x3b0] ;  /* 0x0003b000011c7983 */ /* 0x0040a80000100a00 */
[----:B------:R3:W-:Y:S04]  /*46980*/  STL [R1+0x430], R6 ;  /* 0x0004300601007387 */ /* 0x0007e80000100800 */
[----:B---3--:R-:W3:Y:S01]  /*46990*/  LDL.LU.64 R6, [R1+0x1a90] ;  /* 0x001a900001067983 */ /* 0x008ee20000300a00 */
[----:B------:R-:W-:Y:S01]  /*469a0*/  IMAD.MOV.U32 R23, RZ, RZ, R20 ;  /* 0x000000ffff177224 */ /* 0x000fe200078e0014 */
[----:B------:R-:W-:-:S02]  /*469b0*/  IADD3 R20, P2, PT, R21, R13, RZ ;  /* 0x0000000d15147210 */ /* 0x000fc40007f5e0ff */
[----:B------:R-:W-:Y:S02]  /*469c0*/  SHF.R.S32.HI R18, RZ, 0x1f, R22 ;  /* 0x0000001fff127819 */ /* 0x000fe40000011416 */
[C---:B------:R-:W-:Y:S02]  /*469d0*/  IADD3 R24, P0, PT, R22.reuse, R8, RZ ;  /* 0x0000000816187210 */ /* 0x040fe40007f1e0ff */
[----:B------:R-:W-:Y:S01]  /*469e0*/  IADD3 R26, P1, PT, R22, R16, RZ ;  /* 0x00000010161a7210 */ /* 0x000fe20007f3e0ff */
[----:B------:R-:W-:-:S04]  /*469f0*/  IMAD.X R21, R17, 0x1, R12, P2 ;  /* 0x0000000111157824 */ /* 0x000fc800010e060c */
[----:B------:R-:W-:Y:S02]  /*46a00*/  IMAD.X R27, R18, 0x1, R5, P1 ;  /* 0x00000001121b7824 */ /* 0x000fe400008e0605 */
[----:B--2---:R-:W-:-:S05]  /*46a10*/  IMAD.X R29, R17, 0x1, R15, P4 ;  /* 0x00000001111d7824 */ /* 0x004fca00020e060f */
[----:B------:R-:W-:Y:S04]  /*46a20*/  STL [R1+0x3b4], R29 ;  /* 0x0003b41d01007387 */ /* 0x000fe80000100800 */
[----:B------:R-:W-:Y:S01]  /*46a30*/  STL.64 [R1+0x390], R20 ;  /* 0x0003901401007387 */ /* 0x000fe20000100a00 */
[----:B---3--:R-:W-:-:S05]  /*46a40*/  IMAD.X R25, R18, 0x1, R7, P0 ;  /* 0x0000000112197824 */ /* 0x008fca00000e0607 */
[----:B------:R2:W-:Y:S04]  /*46a50*/  STL.64 [R1+0x3e8], R24 ;  /* 0x0003e81801007387 */ /* 0x0005e80000100a00 */
[----:B------:R3:W-:Y:S04]  /*46a60*/  STL.64 [R1+0x3e0], R26 ;  /* 0x0003e01a01007387 */ /* 0x0007e80000100a00 */
[----:B------:R4:W-:Y:S01]  /*46a70*/  STL.64 [R1+0x1a88], R10 ;  /* 0x001a880a01007387 */ /* 0x0009e20000100a00 */
[C---:B--2---:R-:W-:Y:S02]  /*46a80*/  IADD3 R24, P0, PT, R22.reuse, R10, RZ ;  /* 0x0000000a16187210 */ /* 0x044fe40007f1e0ff */
[----:B---3--:R-:W-:-:S02]  /*46a90*/  IADD3 R26, P1, PT, R22, R11, RZ ;  /* 0x0000000b161a7210 */ /* 0x008fc40007f3e0ff */
[----:B----4-:R0:W2:Y:S01]  /*46aa0*/  LDL.64 R10, [R1+0x430] ;  /* 0x00043000010a7983 */ /* 0x0100a20000100a00 */
[C---:B------:R-:W-:Y:S02]  /*46ab0*/  IADD3 R28, P4, PT, R22.reuse, R6, RZ ;  /* 0x00000006161c7210 */ /* 0x040fe40007f9e0ff */
[----:B------:R-:W-:Y:S01]  /*46ac0*/  IADD3 R20, P2, PT, R22, R9, RZ ;  /* 0x0000000916147210 */ /* 0x000fe20007f5e0ff */
[C---:B------:R-:W-:Y:S02]  /*46ad0*/  IMAD.X R25, R18.reuse, 0x1, R14, P0 ;  /* 0x0000000112197824 */ /* 0x040fe400000e060e */
[C---:B------:R-:W-:Y:S02]  /*46ae0*/  IMAD.X R29, R18.reuse, 0x1, R0, P4 ;  /* 0x00000001121d7824 */ /* 0x040fe400020e0600 */
[C---:B------:R-:W-:Y:S02]  /*46af0*/  IMAD.X R21, R18.reuse, 0x1, R4, P2 ;  /* 0x0000000112157824 */ /* 0x040fe400010e0604 */
[C---:B------:R-:W-:Y:S01]  /*46b00*/  IMAD.X R27, R18.reuse, 0x1, R15, P1 ;  /* 0x00000001121b7824 */ /* 0x040fe200008e060f */
[----:B------:R-:W-:Y:S01]  /*46b10*/  SHF.R.S32.HI R17, RZ, 0x1f, R19 ;  /* 0x0000001fff117819 */ /* 0x000fe20000011413 */
[----:B--2---:R-:W-:Y:S01]  /*46b20*/  IMAD.X R11, R18, 0x1, R3, P3 ;  /* 0x00000001120b7824 */ /* 0x004fe200018e0603 */
[----:B------:R-:W-:-:S04]  /*46b30*/  IADD3 R10, P3, PT, R22, R13, RZ ;  /* 0x0000000d160a7210 */ /* 0x000fc80007f7e0ff */
[----:B------:R2:W-:Y:S04]  /*46b40*/  STL [R1+0x434], R11 ;  /* 0x0004340b01007387 */ /* 0x0005e80000100800 */
[----:B------:R3:W-:Y:S04]  /*46b50*/  STL.64 [R1+0x80], R28 ;  /* 0x0000801c01007387 */ /* 0x0007e80000100a00 */
[----:B------:R-:W-:Y:S04]  /*46b60*/  STL.64 [R1+0x450], R20 ;  /* 0x0004501401007387 */ /* 0x000fe80000100a00 */
[----:B------:R-:W-:Y:S04]  /*46b70*/  STL.64 [R1+0x4a0], R24 ;  /* 0x0004a01801007387 */ /* 0x000fe80000100a00 */
[----:B------:R4:W-:Y:S01]  /*46b80*/  STL.64 [R1+0x498], R26 ;  /* 0x0004981a01007387 */ /* 0x0009e20000100a00 */
[----:B--2---:R-:W-:Y:S01]  /*46b90*/  IMAD.X R11, R18, 0x1, R12, P3 ;  /* 0x00000001120b7824 */ /* 0x004fe200018e060c */
[----:B---3--:R-:W-:Y:S01]  /*46ba0*/  IADD3 R28, P4, PT, R19, R8, RZ ;  /* 0x00000008131c7210 */ /* 0x008fe20007f9e0ff */
[----:B----4-:R-:W-:-:S04]  /*46bb0*/  IMAD.MOV.U32 R27, RZ, RZ, R23 ;  /* 0x000000ffff1b7224 */ /* 0x010fc800078e0017 */
[----:B------:R-:W-:Y:S01]  /*46bc0*/  IMAD.X R29, R17, 0x1, R7, P4 ;  /* 0x00000001111d7824 */ /* 0x000fe200020e0607 */
[----:B------:R-:W-:Y:S04]  /*46bd0*/  STL [R1+0x1a6c], R27 ;  /* 0x001a6c1b01007387 */ /* 0x000fe80000100800 */
[----:B------:R2:W-:Y:S04]  /*46be0*/  STL.64 [R1+0x4f0], R10 ;  /* 0x0004f00a01007387 */ /* 0x0005e80000100a00 */
[----:B--2---:R-:W2:Y:S04]  /*46bf0*/  LDL.LU.64 R10, [R1+0x1a88] ;  /* 0x001a8800010a7983 */ /* 0x004ea80000300a00 */
[----:B------:R3:W-:Y:S04]  /*46c00*/  STL.64 [R1+0x4e8], R28 ;  /* 0x0004e81c01007387 */ /* 0x0007e80000100a00 */
[----:B---3--:R-:W3:Y:S01]  /*46c10*/  LDL.LU.64 R28, [R1+0x1a80] ;  /* 0x001a8000011c7983 */ /* 0x008ee20000300a00 */
[----:B------:R-:W-:-:S02]  /*46c20*/  IADD3 R20, P2, PT, R19, R16, RZ ;  /* 0x0000001013147210 */ /* 0x000fc40007f5e0ff */
[C---:B------:R-:W-:Y:S02]  /*46c30*/  IADD3 R26, P3, PT, R19.reuse, R9, RZ ;  /* 0x00000009131a7210 */ /* 0x040fe40007f7e0ff */
[----:B------:R-:W-:Y:S01]  /*46c40*/  IADD3 R22, P1, PT, R19, R6, RZ ;  /* 0x0000000613167210 */ /* 0x000fe20007f3e0ff */
[----:B------:R-:W-:Y:S01]  /*46c50*/  IMAD.X R21, R17, 0x1, R5, P2 ;  /* 0x0000000111157824 */ /* 0x000fe200010e0605 */
[----:B------:R4:W-:Y:S04]  /*46c60*/  STL.64 [R1+0x1a70], R6 ;  /* 0x001a700601007387 */ /* 0x0009e80000100a00 */
[----:B------:R-:W-:Y:S01]  /*46c70*/  STL [R1+0x618], R26 ;  /* 0x0006181a01007387 */ /* 0x000fe20000100800 */
[----:B------:R-:W-:-:S03]  /*46c80*/  IADD3 R24, P0, PT, R19, R2, RZ ;  /* 0x0000000213187210 */ /* 0x000fc60007f1e0ff */
[----:B------:R0:W-:Y:S01]  /*46c90*/  STL.64 [R1+0x540], R20 ;  /* 0x0005401401007387 */ /* 0x0001e20000100a00 */
[C---:B------:R-:W-:Y:S02]  /*46ca0*/  IMAD.X R23, R17.reuse, 0x1, R0, P1 ;  /* 0x0000000111177824 */ /* 0x040fe400008e0600 */
[----:B----4-:R-:W-:Y:S02]  /*46cb0*/  IMAD.MOV.U32 R6, RZ, RZ, R26 ;  /* 0x000000ffff067224 */ /* 0x010fe400078e001a */
[----:B------:R-:W-:Y:S01]  /*46cc0*/  IMAD.MOV.U32 R7, RZ, RZ, R27 ;  /* 0x000000ffff077224 */ /* 0x000fe200078e001b */
[----:B0-----:R-:W4:Y:S01]  /*46cd0*/  LDL.LU.64 R20, [R1+0x1a78] ;  /* 0x001a780001147983 */ /* 0x001f220000300a00 */
[----:B------:R-:W-:Y:S01]  /*46ce0*/  IMAD.X R25, R17, 0x1, R3, P0 ;  /* 0x0000000111197824 */ /* 0x000fe200000e0603 */
[----:B--2---:R-:W-:-:S05]  /*46cf0*/  IADD3 R26, P4, PT, R19, R10, RZ ;  /* 0x0000000a131a7210 */ /* 0x004fca0007f9e0ff */
[----:B------:R-:W-:Y:S01]  /*46d00*/  IMAD.X R27, R17, 0x1, R14, P4 ;  /* 0x00000001111b7824 */ /* 0x000fe200020e060e */
[----:B---3--:R0:W-:Y:S04]  /*46d10*/  STL.64 [R1+0x1a58], R28 ;  /* 0x001a581c01007387 */ /* 0x0081e80000100a00 */
[----:B------:R-:W-:Y:S04]  /*46d20*/  STL.64 [R1+0x538], R24 ;  /* 0x0005381801007387 */ /* 0x000fe80000100a00 */
[----:B------:R-:W-:Y:S01]  /*46d30*/  STL.64 [R1+0x5f0], R22 ;  /* 0x0005f01601007387 */ /* 0x000fe20000100a00 */
[----:B0-----:R-:W-:Y:S01]  /*46d40*/  IMAD.MOV.U32 R28, RZ, RZ, R6 ;  /* 0x000000ffff1c7224 */ /* 0x001fe200078e0006 */
[----:B------:R-:W-:Y:S01]  /*46d50*/  IADD3 R6, P2, PT, R19, R11, RZ ;  /* 0x0000000b13067210 */ /* 0x000fe20007f5e0ff */
[----:B------:R-:W-:-:S02]  /*46d60*/  IMAD.MOV.U32 R29, RZ, RZ, R7 ;  /* 0x000000ffff1d7224 */ /* 0x000fc400078e0007 */
[C---:B------:R-:W-:Y:S02]  /*46d70*/  IMAD.X R29, R17.reuse, 0x1, R4, P3 ;  /* 0x00000001111d7824 */ /* 0x040fe400018e0604 */
[----:B------:R-:W-:-:S03]  /*46d80*/  IMAD.X R7, R17, 0x1, R15, P2 ;  /* 0x0000000111077824 */ /* 0x000fc600010e060f */
[----:B------:R-:W-:Y:S04]  /*46d90*/  STL [R1+0x61c], R29 ;  /* 0x00061c1d01007387 */ /* 0x000fe80000100800 */
[----:B------:R-:W-:Y:S04]  /*46da0*/  STL.64 [R1+0x610], R26 ;  /* 0x0006101a01007387 */ /* 0x000fe80000100a00 */
[----:B------:R0:W-:Y:S04]  /*46db0*/  STL.64 [R1+0x688], R6 ;  /* 0x0006880601007387 */ /* 0x0001e80000100a00 */
[----:B0-----:R-:W2:Y:S01]  /*46dc0*/  LDL.LU.64 R6, [R1+0x1a70] ;  /* 0x001a700001067983 */ /* 0x001ea20000300a00 */
[----:B------:R-:W-:-:S02]  /*46dd0*/  IADD3 R24, P0, PT, R19, R13, RZ ;  /* 0x0000000d13187210 */ /* 0x000fc40007f1e0ff */
[----:B----4-:R-:W-:Y:S02]  /*46de0*/  SHF.R.S32.HI R18, RZ, 0x1f, R20 ;  /* 0x0000001fff127819 */ /* 0x010fe40000011414 */
[C---:B------:R-:W-:Y:S02]  /*46df0*/  IADD3 R22, P1, PT, R20.reuse, R8, RZ ;  /* 0x0000000814167210 */ /* 0x040fe40007f3e0ff */
[C---:B------:R-:W-:Y:S02]  /*46e00*/  IADD3 R28, P3, PT, R20.reuse, R16, RZ ;  /* 0x00000010141c7210 */ /* 0x040fe40007f7e0ff */
[----:B------:R-:W-:Y:S01]  /*46e10*/  IADD3 R26, P4, PT, R20, R2, RZ ;  /* 0x00000002141a7210 */ /* 0x000fe20007f9e0ff */
[----:B------:R2:W-:Y:S01]  /*46e20*/  STL.64 [R1+0x1a60], R14 ;  /* 0x001a600e01007387 */ /* 0x0005e20000100a00 */
[----:B------:R-:W-:Y:S02]  /*46e30*/  IMAD.X R25, R17, 0x1, R12, P0 ;  /* 0x0000000111197824 */ /* 0x000fe400000e060c */
[C---:B------:R-:W-:Y:S01]  /*46e40*/  IMAD.X R29, R18.reuse, 0x1, R5, P3 ;  /* 0x00000001121d7824 */ /* 0x040fe200018e0605 */
[----:B------:R0:W-:Y:S01]  /*46e50*/  STL [R1+0x1a68], R15 ;  /* 0x001a680f01007387 */ /* 0x0001e20000100800 */
[----:B------:R-:W-:-:S03]  /*46e60*/  IMAD.X R27, R18, 0x1, R3, P4 ;  /* 0x00000001121b7824 */ /* 0x000fc600020e0603 */
[----:B------:R-:W-:Y:S01]  /*46e70*/  STL.64 [R1+0x658], R24 ;  /* 0x0006581801007387 */ /* 0x000fe20000100a00 */
[----:B--2---:R-:W-:Y:S01]  /*46e80*/  IADD3 R14, P2, PT, R20, R6, RZ ;  /* 0x00000006140e7210 */ /* 0x004fe20007f5e0ff */
[----:B------:R-:W-:-:S04]  /*46e90*/  IMAD.X R23, R18, 0x1, R7, P1 ;  /* 0x0000000112177824 */ /* 0x000fc800008e0607 */
[----:B0-----:R-:W-:Y:S01]  /*46ea0*/  IMAD.X R15, R18, 0x1, R0, P2 ;  /* 0x00000001120f7824 */ /* 0x001fe200010e0600 */
[----:B------:R-:W-:Y:S04]  /*46eb0*/  STL.64 [R1+0x650], R22 ;  /* 0x0006501601007387 */ /* 0x000fe80000100a00 */
[----:B------:R-:W-:Y:S04]  /*46ec0*/  STL.64 [R1+0x648], R28 ;  /* 0x0006481c01007387 */ /* 0x000fe80000100a00 */
[----:B------:R-:W-:Y:S04]  /*46ed0*/  STL.64 [R1+0x1a50], R10 ;  /* 0x001a500a01007387 */ /* 0x000fe80000100a00 */
[----:B------:R0:W-:Y:S04]  /*46ee0*/  STL.64 [R1+0x680], R26 ;  /* 0x0006801a01007387 */ /* 0x0001e80000100a00 */
[----:B0-----:R-:W2:Y:S04]  /*46ef0*/  LDL.LU R27, [R1+0x1a6c] ;  /* 0x001a6c00011b7983 */ /* 0x001ea80000300800 */
[----:B------:R0:W-:Y:S04]  /*46f00*/  STL.64 [R1+0x678], R14 ;  /* 0x0006780e01007387 */ /* 0x0001e80000100a00 */
[----:B0-----:R0:W3:Y:S01]  /*46f10*/  LDL.LU R15, [R1+0x1a68] ;  /* 0x001a6800010f7983 */ /* 0x0010e20000300800 */
[----:B------:R-:W-:-:S05]  /*46f20*/  IADD3 R14, P2, PT, R21, R8, RZ ;  /* 0x00000008150e7210 */ /* 0x000fca0007f5e0ff */
[----:B------:R3:W-:Y:S04]  /*46f30*/  STL [R1+0x720], R14 ;  /* 0x0007200e01007387 */ /* 0x0007e80000100800 */
[----:B---3--:R-:W3:Y:S01]  /*46f40*/  LDL.LU.64 R14, [R1+0x1a60] ;  /* 0x001a6000010e7983 */ /* 0x008ee20000300a00 */
[C---:B------:R-:W-:Y:S02]  /*46f50*/  IADD3 R24, P0, PT, R20.reuse, R9, RZ ;  /* 0x0000000914187210 */ /* 0x040fe40007f1e0ff */
[C---:B------:R-:W-:Y:S02]  /*46f60*/  IADD3 R22, P1, PT, R20.reuse, R10, RZ ;  /* 0x0000000a14167210 */ /* 0x040fe40007f3e0ff */
[----:B------:R-:W-:Y:S01]  /*46f70*/  IADD3 R28, P3, PT, R20, R11, RZ ;  /* 0x0000000b141c7210 */ /* 0x000fe20007f7e0ff */
[----:B------:R-:W-:-:S05]  /*46f80*/  IMAD.X R25, R18, 0x1, R4, P0 ;  /* 0x0000000112197824 */ /* 0x000fca00000e0604 */
[----:B------:R-:W-:Y:S01]  /*46f90*/  STL.64 [R1+0x6c0], R24 ;  /* 0x0006c01801007387 */ /* 0x000fe20000100a00 */
[C---:B---3--:R-:W-:Y:S02]  /*46fa0*/  IMAD.X R23, R18.reuse, 0x1, R14, P1 ;  /* 0x0000000112177824 */ /* 0x048fe400008e060e */
[----:B------:R-:W-:-:S03]  /*46fb0*/  IMAD.X R29, R18, 0x1, R15, P3 ;  /* 0x00000001121d7824 */ /* 0x000fc600018e060f */
[----:B------:R-:W-:Y:S04]  /*46fc0*/  STL.64 [R1+0x6b8], R22 ;  /* 0x0006b81601007387 */ /* 0x000fe80000100a00 */
[----:B------:R3:W-:Y:S04]  /*46fd0*/  STL.64 [R1+0x730], R28 ;  /* 0x0007301c01007387 */ /* 0x0007e80000100a00 */
[----:B---3--:R-:W3:Y:S01]  /*46fe0*/  LDL.LU.64 R28, [R1+0x1a58] ;  /* 0x001a5800011c7983 */ /* 0x008ee20000300a00 */
[----:B------:R-:W-:Y:S02]  /*46ff0*/  IADD3 R10, P3, PT, R21, R6, RZ ;  /* 0x00000006150a7210 */ /* 0x000fe40007f7e0ff */
[----:B------:R-:W-:-:S02]  /*47000*/  IADD3 R26, P4, PT, R20, R13, RZ ;  /* 0x0000000d141a7210 */ /* 0x000fc40007f9e0ff */
[----:B------:R-:W-:Y:S01]  /*47010*/  SHF.R.S32.HI R17, RZ, 0x1f, R21 ;  /* 0x0000001fff117819 */ /* 0x000fe20000011415 */
[----:B---3--:R3:W-:Y:S04]  /*47020*/  STL.64 [R1+0x1a28], R28 ;  /* 0x001a281c01007387 */ /* 0x0087e80000100a00 */
[----:B---3--:R0:W3:Y:S04]  /*47030*/  LDL.64 R28, [R1+0x720] ;  /* 0x00072000011c7983 */ /* 0x0080e80000100a00 */
[----:B------:R4:W-:Y:S04]  /*47040*/  STL [R1+0x7a0], R10 ;  /* 0x0007a00a01007387 */ /* 0x0009e80000100800 */
[----:B----4-:R-:W4:Y:S01]  /*47050*/  LDL.LU.64 R10, [R1+0x1a50] ;  /* 0x001a5000010a7983 */ /* 0x010f220000300a00 */
[----:B------:R-:W-:Y:S01]  /*47060*/  IADD3 R24, P0, PT, R21, R16, RZ ;  /* 0x0000001015187210 */ /* 0x000fe20007f1e0ff */
[----:B--2---:R-:W-:-:S02]  /*47070*/  IMAD.MOV.U32 R19, RZ, RZ, R27 ;  /* 0x000000ffff137224 */ /* 0x004fc400078e001b */
[----:B------:R-:W-:Y:S01]  /*47080*/  IMAD.X R27, R18, 0x1, R12, P4 ;  /* 0x00000001121b7824 */ /* 0x000fe200020e060c */
[----:B------:R-:W-:Y:S01]  /*47090*/  IADD3 R22, P1, PT, R21, R2, RZ ;  /* 0x0000000215167210 */ /* 0x000fe20007f3e0ff */
[----:B------:R-:W-:-:S03]  /*470a0*/  IMAD.X R25, R17, 0x1, R5, P0 ;  /* 0x0000000111197824 */ /* 0x000fc600000e0605 */
[----:B------:R-:W-:Y:S04]  /*470b0*/  STL.64 [R1+0x728], R26 ;  /* 0x0007281a01007387 */ /* 0x000fe80000100a00 */
[----:B------:R2:W-:Y:S01]  /*470c0*/  STL.64 [R1+0x1a40], R6 ;  /* 0x001a400601007387 */ /* 0x0005e20000100a00 */
[----:B------:R-:W-:Y:S01]  /*470d0*/  IMAD.X R23, R17, 0x1, R3, P1 ;  /* 0x0000000111177824 */ /* 0x000fe200008e0603 */
[C---:B--2---:R-:W-:Y:S02]  /*470e0*/  IADD3 R6, P1, PT, R21.reuse, R13, RZ ;  /* 0x0000000d15067210 */ /* 0x044fe40007f3e0ff */
[----:B------:R-:W-:-:S03]  /*470f0*/  IADD3 R26, P4, PT, R21, R9, RZ ;  /* 0x00000009151a7210 */ /* 0x000fc60007f9e0ff */
[----:B------:R-:W-:Y:S02]  /*47100*/  IMAD.MOV.U32 R20, RZ, RZ, R6 ;  /* 0x000000ffff147224 */ /* 0x000fe400078e0006 */
[----:B---3--:R-:W-:-:S05]  /*47110*/  IMAD.X R29, R17, 0x1, R7, P2 ;  /* 0x00000001111d7824 */ /* 0x008fca00010e0607 */
[----:B------:R-:W-:Y:S04]  /*47120*/  STL [R1+0x724], R29 ;  /* 0x0007241d01007387 */ /* 0x000fe80000100800 */
[----:B------:R2:W-:Y:S01]  /*47130*/  STL.64 [R1+0x7b0], R24 ;  /* 0x0007b01801007387 */ /* 0x0005e20000100a00 */
[----:B----4-:R-:W-:-:S03]  /*47140*/  IADD3 R28, P2, PT, R21, R10, RZ ;  /* 0x0000000a151c7210 */ /* 0x010fc60007f5e0ff */
[----:B------:R3:W-:Y:S01]  /*47150*/  STL.64 [R1+0x1a30], R10 ;  /* 0x001a300a01007387 */ /* 0x0007e20000100a00 */
[----:B--2---:R-:W-:-:S03]  /*47160*/  IADD3 R24, P0, PT, R21, R11, RZ ;  /* 0x0000000b15187210 */ /* 0x004fc60007f1e0ff */
[----:B---3--:R0:W2:Y:S04]  /*47170*/  LDL.64 R10, [R1+0x7a0] ;  /* 0x0007a000010a7983 */ /* 0x0080a80000100a00 */
[----:B------:R3:W-:Y:S04]  /*47180*/  STL.64 [R1+0x7a8], R22 ;  /* 0x0007a81601007387 */ /* 0x0007e80000100a00 */
[----:B---3--:R-:W3:Y:S04]  /*47190*/  LDL.LU.64 R22, [R1+0x1a48] ;  /* 0x001a480001167983 */ /* 0x008ee80000300a00 */
[----:B------:R-:W-:Y:S04]  /*471a0*/  STL [R1+0x1a10], R21 ;  /* 0x001a101501007387 */ /* 0x000fe80000100800 */
[----:B------:R4:W-:Y:S04]  /*471b0*/  STL [R1+0x1a38], R21 ;  /* 0x001a381501007387 */ /* 0x0009e80000100800 */
[----:B------:R0:W-:Y:S01]  /*471c0*/  STL [R1+0x7f8], R6 ;  /* 0x0007f80601007387 */ /* 0x0001e20000100800 */
[----:B----4-:R-:W-:-:S03]  /*471d0*/  IMAD.MOV.U32 R21, RZ, RZ, R7 ;  /* 0x000000ffff157224 */ /* 0x010fc600078e0007 */
[----:B0-----:R-:W4:Y:S01]  /*471e0*/  LDL.LU.64 R6, [R1+0x1a40] ;  /* 0x001a400001067983 */ /* 0x001f220000300a00 */
[C---:B------:R-:W-:Y:S02]  /*471f0*/  IMAD.X R27, R17.reuse, 0x1, R4, P4 ;  /* 0x00000001111b7824 */ /* 0x040fe400020e0604 */
[C---:B------:R-:W-:Y:S02]  /*47200*/  IMAD.X R29, R17.reuse, 0x1, R14, P2 ;  /* 0x00000001111d7824 */ /* 0x040fe400010e060e */
[C---:B------:R-:W-:Y:S02]  /*47210*/  IMAD.X R25, R17.reuse, 0x1, R15, P0 ;  /* 0x0000000111197824 */ /* 0x040fe400000e060f */
[C---:B------:R-:W-:Y:S02]  /*47220*/  IMAD.X R21, R17.reuse, 0x1, R12, P1 ;  /* 0x0000000111157824 */ /* 0x040fe400008e060c */
[----:B--2---:R-:W-:-:S05]  /*47230*/  IMAD.X R11, R17, 0x1, R0, P3 ;  /* 0x00000001110b7824 */ /* 0x004fca00018e0600 */
[----:B------:R-:W-:Y:S04]  /*47240*/  STL [R1+0x7a4], R11 ;  /* 0x0007a40b01007387 */ /* 0x000fe80000100800 */
[----:B------:R0:W-:Y:S04]  /*47250*/  STL.64 [R1+0x828], R26 ;  /* 0x0008281a01007387 */ /* 0x0001e80000100a00 */
[----:B------:R2:W-:Y:S01]  /*47260*/  STL.64 [R1+0x820], R28 ;  /* 0x0008201c01007387 */ /* 0x0005e20000100a00 */
[----:B---3--:R-:W-:Y:S02]  /*47270*/  SHF.R.S32.HI R18, RZ, 0x1f, R22 ;  /* 0x0000001fff127819 */ /* 0x008fe40000011416 */
[C---:B------:R-:W-:Y:S01]  /*47280*/  IADD3 R10, P3, PT, R22.reuse, R8, RZ ;  /* 0x00000008160a7210 */ /* 0x040fe20007f7e0ff */
[----:B------:R-:W-:Y:S01]  /*47290*/  STL.64 [R1+0x818], R24 ;  /* 0x0008181801007387 */ /* 0x000fe20000100a00 */
[----:B0-----:R-:W-:-:S02]  /*472a0*/  IADD3 R26, P4, PT, R22, R16, RZ ;  /* 0x00000010161a7210 */ /* 0x001fc40007f9e0ff */
[C---:B--2---:R-:W-:Y:S01]  /*472b0*/  IADD3 R28, P2, PT, R22.reuse, R2, RZ ;  /* 0x00000002161c7210 */ /* 0x044fe20007f5e0ff */
[----:B------:R0:W-:Y:S01]  /*472c0*/  STL [R1+0x7fc], R21 ;  /* 0x0007fc1501007387 */ /* 0x0001e20000100800 */
[----:B------:R-:W-:Y:S01]  /*472d0*/  IADD3 R20, P1, PT, R22, R9, RZ ;  /* 0x0000000916147210 */ /* 0x000fe20007f3e0ff */
[C---:B----4-:R-:W-:Y:S02]  /*472e0*/  IMAD.X R11, R18.reuse, 0x1, R7, P3 ;  /* 0x00000001120b7824 */ /* 0x050fe400018e0607 */
[C---:B------:R-:W-:Y:S01]  /*472f0*/  IMAD.X R27, R18.reuse, 0x1, R5, P4 ;  /* 0x00000001121b7824 */ /* 0x040fe200020e0605 */
[----:B0-----:R-:W2:Y:S04]  /*47300*/  LDL.LU R21, [R1+0x1a38] ;  /* 0x001a380001157983 */ /* 0x001ea80000300800 */
[----:B------:R0:W-:Y:S01]  /*47310*/  STL.64 [R1+0x860], R10 ;  /* 0x0008600a01007387 */ /* 0x0001e20000100a00 */
[----:B------:R-:W-:-:S03]  /*47320*/  IMAD.X R29, R18, 0x1, R3, P2 ;  /* 0x00000001121d7824 */ /* 0x000fc600010e0603 */
[----:B0-----:R-:W3:Y:S04]  /*47330*/  LDL.LU.64 R10, [R1+0x1a30] ;  /* 0x001a3000010a7983 */ /* 0x001ee80000300a00 */
[----:B------:R-:W-:Y:S04]  /*47340*/  STL.64 [R1+0x1a18], R6 ;  /* 0x001a180601007387 */ /* 0x000fe80000100a00 */
[----:B------:R-:W-:Y:S04]  /*47350*/  STL [R1+0x1a20], R7 ;  /* 0x001a200701007387 */ /* 0x000fe80000100800 */
[----:B------:R-:W-:Y:S04]  /*47360*/  STL [R1+0x8d0], R20 ;  /* 0x0008d01401007387 */ /* 0x000fe80000100800 */
[----:B------:R-:W-:Y:S04]  /*47370*/  STL.64 [R1+0x858], R26 ;  /* 0x0008581a01007387 */ /* 0x000fe80000100a00 */
[----:B------:R0:W-:Y:S04]  /*47380*/  STL.64 [R1+0x8b0], R28 ;  /* 0x0008b01c01007387 */ /* 0x0001e80000100a00 */
[----:B0-----:R-:W4:Y:S01]  /*47390*/  LDL.LU.64 R28, [R1+0x1a28] ;  /* 0x001a2800011c7983 */ /* 0x001f220000300a00 */
[----:B------:R-:W-:-:S05]  /*473a0*/  IADD3 R24, P0, PT, R22, R6, RZ ;  /* 0x0000000616187210 */ /* 0x000fca0007f1e0ff */
[----:B------:R-:W-:Y:S01]  /*473b0*/  IMAD.X R25, R18, 0x1, R0, P0 ;  /* 0x0000000112197824 */ /* 0x000fe200000e0600 */
[----:B---3--:R-:W-:-:S05]  /*473c0*/  IADD3 R6, P3, PT, R22, R10, RZ ;  /* 0x0000000a16067210 */ /* 0x008fca0007f7e0ff */
[C---:B------:R-:W-:Y:S01]  /*473d0*/  IMAD.X R7, R18.reuse, 0x1, R14, P3 ;  /* 0x0000000112077824 */ /* 0x040fe200018e060e */
[----:B----4-:R2:W-:Y:S04]  /*473e0*/  STL.64 [R1+0x19f0], R28 ;  /* 0x0019f01c01007387 */ /* 0x0105e80000100a00 */
[----:B------:R-:W-:Y:S01]  /*473f0*/  STL.64 [R1+0x8a8], R24 ;  /* 0x0008a81801007387 */ /* 0x000fe20000100a00 */
[----:B--2---:R-:W-:Y:S02]  /*47400*/  IMAD.MOV.U32 R29, RZ, RZ, R21 ;  /* 0x000000ffff1d7224 */ /* 0x004fe400078e0015 */
[----:B------:R-:W-:-:S05]  /*47410*/  IMAD.X R29, R18, 0x1, R4, P1 ;  /* 0x00000001121d7824 */ /* 0x000fca00008e0604 */
[----:B------:R-:W-:Y:S04]  /*47420*/  STL [R1+0x8d4], R29 ;  /* 0x0008d41d01007387 */ /* 0x000fe80000100800 */
[----:B------:R0:W-:Y:S04]  /*47430*/  STL.64 [R1+0x920], R6 ;  /* 0x0009200601007387 */ /* 0x0001e80000100a00 */
[----:B0-----:R0:W2:Y:S01]  /*47440*/  LDL.LU R7, [R1+0x1a20] ;  /* 0x001a200001077983 */ /* 0x0010a20000300800 */
[----:B------:R-:W-:-:S05]  /*47450*/  IADD3 R6, P3, PT, R23, R2, RZ ;  /* 0x0000000217067210 */ /* 0x000fca0007f7e0ff */
[----:B------:R2:W-:Y:S01]  /*47460*/  STL [R1+0x9a0], R6 ;  /* 0x0009a00601007387 */ /* 0x0005e20000100800 */
[C---:B------:R-:W-:Y:S01]  /*47470*/  IADD3 R26, P4, PT, R22.reuse, R11, RZ ;  /* 0x0000000b161a7210 */ /* 0x040fe20007f9e0ff */
[----:B------:R-:W-:Y:S02]  /*47480*/  IMAD.MOV.U32 R28, RZ, RZ, R20 ;  /* 0x000000ffff1c7224 */ /* 0x000fe400078e0014 */
[----:B--2---:R-:W2:Y:S01]  /*47490*/  LDL.LU.64 R6, [R1+0x1a18] ;  /* 0x001a180001067983 */ /* 0x004ea20000300a00 */
[----:B------:R-:W-:Y:S02]  /*474a0*/  IADD3 R20, P2, PT, R22, R13, RZ ;  /* 0x0000000d16147210 */ /* 0x000fe40007f5e0ff */
[----:B------:R-:W-:Y:S02]  /*474b0*/  SHF.R.S32.HI R17, RZ, 0x1f, R23 ;  /* 0x0000001fff117819 */ /* 0x000fe40000011417 */
[C---:B------:R-:W-:Y:S01]  /*474c0*/  IADD3 R24, P0, PT, R23.reuse, R8, RZ ;  /* 0x0000000817187210 */ /* 0x040fe20007f1e0ff */
[C---:B------:R-:W-:Y:S01]  /*474d0*/  IMAD.X R27, R18.reuse, 0x1, R15, P4 ;  /* 0x00000001121b7824 */ /* 0x040fe200020e060f */
[----:B------:R-:W-:Y:S01]  /*474e0*/  IADD3 R28, P1, PT, R23, R16, RZ ;  /* 0x00000010171c7210 */ /* 0x000fe20007f3e0ff */
[----:B------:R-:W-:-:S03]  /*474f0*/  IMAD.X R21, R18, 0x1, R12, P2 ;  /* 0x0000000112157824 */ /* 0x000fc600010e060c */
[----:B------:R-:W-:Y:S04]  /*47500*/  STL.64 [R1+0x918], R26 ;  /* 0x0009181a01007387 */ /* 0x000fe80000100a00 */
[----:B------:R3:W-:Y:S01]  /*47510*/  STL.64 [R1+0x958], R20 ;  /* 0x0009581401007387 */ /* 0x0007e20000100a00 */
[----:B------:R-:W-:-:S03]  /*47520*/  IMAD.X R29, R17, 0x1, R5, P1 ;  /* 0x00000001111d7824 */ /* 0x000fc600008e0605 */
[----:B---3--:R-:W3:Y:S01]  /*47530*/  LDL.LU R21, [R1+0x1a10] ;  /* 0x001a100001157983 */ /* 0x008ee20000300800 */
[----:B--2---:R-:W-:Y:S01]  /*47540*/  IMAD.X R25, R17, 0x1, R7, P0 ;  /* 0x0000000111197824 */ /* 0x004fe200000e0607 */
[----:B------:R-:W-:-:S04]  /*47550*/  IADD3 R26, P4, PT, R23, R6, RZ ;  /* 0x00000006171a7210 */ /* 0x000fc80007f9e0ff */
[----:B------:R2:W-:Y:S04]  /*47560*/  STL.64 [R1+0x950], R24 ;  /* 0x0009501801007387 */ /* 0x0005e80000100a00 */
[----:B--2---:R-:W2:Y:S04]  /*47570*/  LDL.LU.64 R24, [R1+0x1a08] ;  /* 0x001a080001187983 */ /* 0x004ea80000300a00 */
[----:B------:R4:W-:Y:S04]  /*47580*/  STL.64 [R1+0x19f8], R6 ;  /* 0x0019f80601007387 */ /* 0x0009e80000100a00 */
[----:B------:R-:W-:Y:S04]  /*47590*/  STL [R1+0x1a00], R7 ;  /* 0x001a000701007387 */ /* 0x000fe80000100800 */
[----:B------:R0:W-:Y:S04]  /*475a0*/  STL.64 [R1+0x9a8], R28 ;  /* 0x0009a81c01007387 */ /* 0x0001e80000100a00 */
[----:B------:R1:W-:Y:S01]  /*475b0*/  STL.64 [R1+0x19e8], R10 ;  /* 0x0019e80a01007387 */ /* 0x0003e20000100a00 */
[----:B----4-:R-:W-:-:S02]  /*475c0*/  IADD3 R6, P0, PT, R23, R10, RZ ;  /* 0x0000000a17067210 */ /* 0x010fc40007f1e0ff */
[C---:B0-----:R-:W-:Y:S02]  /*475d0*/  IADD3 R28, P1, PT, R23.reuse, R11, RZ ;  /* 0x0000000b171c7210 */ /* 0x041fe40007f3e0ff */
[----:B-1----:R0:W4:Y:S01]  /*475e0*/  LDL.64 R10, [R1+0x9a0] ;  /* 0x0009a000010a7983 */ /* 0x0021220000100a00 */
[----:B------:R-:W-:Y:S01]  /*475f0*/  IADD3 R22, P2, PT, R23, R9, RZ ;  /* 0x0000000917167210 */ /* 0x000fe20007f5e0ff */
[C---:B------:R-:W-:Y:S02]  /*47600*/  IMAD.X R27, R17.reuse, 0x1, R0, P4 ;  /* 0x00000001111b7824 */ /* 0x040fe400020e0600 */
[C---:B------:R-:W-:Y:S02]  /*47610*/  IMAD.X R7, R17.reuse, 0x1, R14, P0 ;  /* 0x0000000111077824 */ /* 0x040fe400000e060e */
[----:B----4-:R-:W-:Y:S01]  /*47620*/  IMAD.X R11, R17, 0x1, R3, P3 ;  /* 0x00000001110b7824 */ /* 0x010fe200018e0603 */
[----:B------:R-:W-:Y:S01]  /*47630*/  IADD3 R10, P3, PT, R23, R13, RZ ;  /* 0x0000000d170a7210 */ /* 0x000fe20007f7e0ff */
[----:B------:R-:W-:-:S03]  /*47640*/  IMAD.X R23, R17, 0x1, R4, P2 ;  /* 0x0000000111177824 */ /* 0x000fc600010e0604 */
[----:B------:R-:W-:Y:S04]  /*47650*/  STL [R1+0x9a4], R11 ;  /* 0x0009a40b01007387 */ /* 0x000fe80000100800 */
[----:B------:R-:W-:Y:S04]  /*47660*/  STL.64 [R1+0x9d8], R26 ;  /* 0x0009d81a01007387 */ /* 0x000fe80000100a00 */
[----:B------:R-:W-:Y:S04]  /*47670*/  STL.64 [R1+0x1638], R22 ;  /* 0x0016381601007387 */ /* 0x000fe80000100a00 */
[----:B------:R1:W-:Y:S04]  /*47680*/  STL.64 [R1+0x9f0], R6 ;  /* 0x0009f00601007387 */ /* 0x0003e80000100a00 */
[----:B-1----:R0:W4:Y:S01]  /*47690*/  LDL.LU R7, [R1+0x1a00] ;  /* 0x001a000001077983 */ /* 0x0021220000300800 */
[----:B--2---:R-:W-:-:S05]  /*476a0*/  IADD3 R6, P0, PT, R24, R2, RZ ;  /* 0x0000000218067210 */ /* 0x004fca0007f1e0ff */
[----:B------:R4:W-:Y:S01]  /*476b0*/  STL [R1+0xa28], R6 ;  /* 0x000a280601007387 */ /* 0x0009e20000100800 */
[----:B------:R-:W-:-:S03]  /*476c0*/  IMAD.X R29, R17, 0x1, R15, P1 ;  /* 0x00000001111d7824 */ /* 0x000fc600008e060f */
[----:B----4-:R-:W2:Y:S04]  /*476d0*/  LDL.LU.64 R6, [R1+0x19f8] ;  /* 0x0019f80001067983 */ /* 0x010ea80000300a00 */
[----:B------:R1:W-:Y:S01]  /*476e0*/  STL.64 [R1+0x9e8], R28 ;  /* 0x0009e81c01007387 */ /* 0x0003e20000100a00 */
[C---:B------:R-:W-:Y:S01]  /*476f0*/  IADD3 R20, P2, PT, R24.reuse, R16, RZ ;  /* 0x0000001018147210 */ /* 0x040fe20007f5e0ff */
[----:B------:R-:W-:Y:S02]  /*47700*/  IMAD.X R11, R17, 0x1, R12, P3 ;  /* 0x00000001110b7824 */ /* 0x000fe400018e060c */
[----:B-1----:R-:W4:Y:S04]  /*47710*/  LDL.LU.64 R28, [R1+0x19f0] ;  /* 0x0019f000011c7983 */ /* 0x002f280000300a00 */
[----:B------:R-:W-:Y:S04]  /*47720*/  STL [R1+0xa30], R20 ;  /* 0x000a301401007387 */ /* 0x000fe80000100800 */
[----:B------:R1:W-:Y:S01]  /*47730*/  STL.64 [R1+0xa10], R10 ;  /* 0x000a100a01007387 */ /* 0x0003e20000100a00 */
[----:B--2---:R-:W-:-:S05]  /*47740*/  IADD3 R22, P1, PT, R24, R6, RZ ;  /* 0x0000000618167210 */ /* 0x004fca0007f3e0ff */
[----:B------:R-:W-:Y:S04]  /*47750*/  STL [R1+0xb08], R22 ;  /* 0x000b081601007387 */ /* 0x000fe80000100800 */
[----:B-1----:R-:W2:Y:S01]  /*47760*/  LDL.LU.64 R10, [R1+0x19e8] ;  /* 0x0019e800010a7983 */ /* 0x002ea20000300a00 */
[----:B------:R-:W-:Y:S02]  /*47770*/  SHF.R.S32.HI R18, RZ, 0x1f, R24 ;  /* 0x0000001fff127819 */ /* 0x000fe40000011418 */
[----:B------:R-:W-:-:S05]  /*47780*/  IADD3 R26, P4, PT, R24, R8, RZ ;  /* 0x00000008181a7210 */ /* 0x000fca0007f9e0ff */
[----:B------:R-:W-:Y:S01]  /*47790*/  IMAD.X R27, R18, 0x1, R7, P4 ;  /* 0x00000001121b7824 */ /* 0x000fe200020e0607 */
[----:B----4-:R1:W-:Y:S04]  /*477a0*/  STL.64 [R1+0x19c0], R28 ;  /* 0x0019c01c01007387 */ /* 0x0103e80000100a00 */
[----:B-1----:R0:W4:Y:S04]  /*477b0*/  LDL.64 R28, [R1+0xb08] ;  /* 0x000b0800011c7983 */ /* 0x0021280000100a00 */
[----:B------:R1:W-:Y:S04]  /*477c0*/  STL.64 [R1+0xa08], R26 ;  /* 0x000a081a01007387 */ /* 0x0003e80000100a00 */
[----:B-1----:R-:W4:Y:S04]  /*477d0*/  LDL.LU.64 R26, [R1+0x19e0] ;  /* 0x0019e000011a7983 */ /* 0x002f280000300a00 */
[----:B------:R3:W-:Y:S02]  /*477e0*/  STL.64 [R1+0x19d8], R6 ;  /* 0x0019d80601007387 */ /* 0x0007e40000100a00 */
[----:B---3--:R-:W-:-:S02]  /*477f0*/  IMAD.MOV.U32 R7, RZ, RZ, R21 ;  /* 0x000000ffff077224 */ /* 0x008fc400078e0015 */
[----:B------:R-:W-:Y:S02]  /*47800*/  IMAD.X R7, R18, 0x1, R5, P2 ;  /* 0x0000000112077824 */ /* 0x000fe400010e0605 */
[----:B------:R-:W-:-:S03]  /*47810*/  IMAD.MOV.U32 R6, RZ, RZ, R20 ;  /* 0x000000ffff067224 */ /* 0x000fc600078e0014 */
[----:B------:R-:W-:Y:S04]  /*47820*/  STL [R1+0xa34], R7 ;  /* 0x000a340701007387 */ /* 0x000fe80000100800 */
[----:B--2---:R-:W-:Y:S01]  /*47830*/  STL.64 [R1+0x19c8], R10 ;  /* 0x0019c80a01007387 */ /* 0x004fe20000100a00 */
[C---:B------:R-:W-:Y:S02]  /*47840*/  IADD3 R20, P4, PT, R24.reuse, R10, RZ ;  /* 0x0000000a18147210 */ /* 0x040fe40007f9e0ff */
[C---:B------:R-:W-:Y:S01]  /*47850*/  IADD3 R6, P2, PT, R24.reuse, R11, RZ ;  /* 0x0000000b18067210 */ /* 0x040fe20007f5e0ff */
[----:B------:R1:W-:Y:S04]  /*47860*/  STL [R1+0x19d0], R11 ;  /* 0x0019d00b01007387 */ /* 0x0003e80000100800 */
[----:B-1----:R0:W2:Y:S01]  /*47870*/  LDL.64 R10, [R1+0xa28] ;  /* 0x000a2800010a7983 */ /* 0x0020a20000100a00 */
[----:B------:R-:W-:-:S05]  /*47880*/  IADD3 R22, P3, PT, R24, R9, RZ ;  /* 0x0000000918167210 */ /* 0x000fca0007f7e0ff */
[C---:B------:R-:W-:Y:S02]  /*47890*/  IMAD.X R23, R18.reuse, 0x1, R4, P3 ;  /* 0x0000000112177824 */ /* 0x040fe400018e0604 */
[C---:B----4-:R-:W-:Y:S02]  /*478a0*/  IMAD.X R29, R18.reuse, 0x1, R0, P1 ;  /* 0x00000001121d7824 */ /* 0x050fe400008e0600 */
[C---:B------:R-:W-:Y:S02]  /*478b0*/  IMAD.X R21, R18.reuse, 0x1, R14, P4 ;  /* 0x0000000112157824 */ /* 0x040fe400020e060e */
[C---:B------:R-:W-:Y:S02]  /*478c0*/  IMAD.X R7, R18.reuse, 0x1, R15, P2 ;  /* 0x0000000112077824 */ /* 0x040fe400010e060f */
[----:B--2---:R-:W-:Y:S01]  /*478d0*/  IMAD.X R11, R18, 0x1, R3, P0 ;  /* 0x00000001120b7824 */ /* 0x004fe200000e0603 */
[----:B------:R-:W-:-:S04]  /*478e0*/  IADD3 R10, P0, PT, R24, R13, RZ ;  /* 0x0000000d180a7210 */ /* 0x000fc80007f1e0ff */
[----:B------:R1:W-:Y:S04]  /*478f0*/  STL [R1+0xa2c], R11 ;  /* 0x000a2c0b01007387 */ /* 0x0003e80000100800 */
[----:B------:R-:W-:Y:S04]  /*47900*/  STL [R1+0xb0c], R29 ;  /* 0x000b0c1d01007387 */ /* 0x000fe80000100800 */
[----:B------:R2:W-:Y:S01]  /*47910*/  STL.64 [R1+0xb18], R22 ;  /* 0x000b181601007387 */ /* 0x0005e20000100a00 */
[----:B-1----:R-:W-:Y:S02]  /*47920*/  IMAD.X R11, R18, 0x1, R12, P0 ;  /* 0x00000001120b7824 */ /* 0x002fe400000e060c */
[----:B--2---:R-:W-:-:S02]  /*47930*/  IMAD.MOV.U32 R22, RZ, RZ, R26 ;  /* 0x000000ffff167224 */ /* 0x004fc400078e001a */
[----:B------:R-:W-:-:S05]  /*47940*/  IMAD.MOV.U32 R23, RZ, RZ, R27 ;  /* 0x000000ffff177224 */ /* 0x000fca00078e001b */
[----:B------:R-:W-:Y:S04]  /*47950*/  STL.64 [R1+0x19a0], R22 ;  /* 0x0019a01601007387 */ /* 0x000fe80000100a00 */
[----:B------:R-:W-:Y:S04]  /*47960*/  STL.64 [R1+0xb10], R20 ;  /* 0x000b101401007387 */ /* 0x000fe80000100a00 */
[----:B------:R1:W-:Y:S04]  /*47970*/  STL.64 [R1+0xb28], R6 ;  /* 0x000b280601007387 */ /* 0x0003e80000100a00 */
[----:B-1----:R-:W2:Y:S04]  /*47980*/  LDL.LU.64 R6, [R1+0x19d8] ;  /* 0x0019d80001067983 */ /* 0x002ea80000300a00 */
[----:B------:R1:W-:Y:S04]  /*47990*/  STL.64 [R1+0xb20], R10 ;  /* 0x000b200a01007387 */ /* 0x0003e80000100a00 */
[----:B-1----:R0:W3:Y:S01]  /*479a0*/  LDL.LU R11, [R1+0x19d0] ;  /* 0x0019d000010b7983 */ /* 0x0020e20000300800 */
[----:B------:R-:W-:-:S02]  /*479b0*/  IADD3 R10, P0, PT, R25, R9, RZ ;  /* 0x00000009190a7210 */ /* 0x000fc40007f1e0ff */
[----:B------:R-:W-:Y:S02]  /*479c0*/  SHF.R.S32.HI R17, RZ, 0x1f, R25 ;  /* 0x0000001fff117819 */ /* 0x000fe40000011419 */
[----:B------:R-:W-:Y:S01]  /*479d0*/  IADD3 R28, P1, PT, R25, R8, RZ ;  /* 0x00000008191c7210 */ /* 0x000fe20007f3e0ff */
[----:B------:R3:W-:Y:S04]  /*479e0*/  STL [R1+0xb50], R10 ;  /* 0x000b500a01007387 */ /* 0x0007e80000100800 */
[----:B--2---:R-:W-:Y:S01]  /*479f0*/  IMAD.X R29, R17, 0x1, R7, P1 ;  /* 0x00000001111d7824 */ /* 0x004fe200008e0607 */
[----:B---3--:R-:W2:Y:S04]  /*47a00*/  LDL.LU.64 R10, [R1+0x19c8] ;  /* 0x0019c800010a7983 */ /* 0x008ea80000300a00 */
[----:B------:R1:W-:Y:S04]  /*47a10*/  STL.64 [R1+0xb38], R28 ;  /* 0x000b381c01007387 */ /* 0x0003e80000100a00 */
[----:B-1----:R-:W3:Y:S01]  /*47a20*/  LDL.LU.64 R28, [R1+0x19c0] ;  /* 0x0019c000011c7983 */ /* 0x002ee20000300a00 */
[----:B------:R-:W-:-:S02]  /*47a30*/  IADD3 R26, P3, PT, R25, R16, RZ ;  /* 0x00000010191a7210 */ /* 0x000fc40007f7e0ff */
[----:B------:R-:W-:-:S03]  /*47a40*/  IADD3 R20, P4, PT, R25, R2, RZ ;  /* 0x0000000219147210 */ /* 0x000fc60007f9e0ff */
[C---:B------:R-:W-:Y:S01]  /*47a50*/  IMAD.X R27, R17.reuse, 0x1, R5, P3 ;  /* 0x00000001111b7824 */ /* 0x040fe200018e0605 */
[----:B------:R-:W-:Y:S01]  /*47a60*/  STL.64 [R1+0x19a8], R6 ;  /* 0x0019a80601007387 */ /* 0x000fe20000100a00 */
[----:B------:R-:W-:-:S03]  /*47a70*/  IMAD.X R21, R17, 0x1, R3, P4 ;  /* 0x0000000111157824 */ /* 0x000fc600020e0603 */
[----:B------:R1:W-:Y:S04]  /*47a80*/  STL.64 [R1+0xb30], R26 ;  /* 0x000b301a01007387 */ /* 0x0003e80000100a00 */
[----:B-1----:R-:W4:Y:S01]  /*47a90*/  LDL.LU.64 R26, [R1+0x19b8] ;  /* 0x0019b800011a7983 */ /* 0x002f220000300a00 */
[----:B--2---:R-:W-:-:S03]  /*47aa0*/  IADD3 R22, P1, PT, R25, R10, RZ ;  /* 0x0000000a19167210 */ /* 0x004fc60007f3e0ff */
[----:B------:R-:W-:Y:S04]  /*47ab0*/  STL.64 [R1+0x19b0], R10 ;  /* 0x0019b00a01007387 */ /* 0x000fe80000100a00 */
[----:B------:R-:W-:Y:S04]  /*47ac0*/  STL [R1+0xb48], R22 ;  /* 0x000b481601007387 */ /* 0x000fe80000100800 */
[----:B------:R3:W-:Y:S02]  /*47ad0*/  STL.64 [R1+0xb40], R20 ;  /* 0x000b401401007387 */ /* 0x0007e40000100a00 */
[----:B---3--:R-:W-:-:S02]  /*47ae0*/  IMAD.MOV.U32 R20, RZ, RZ, R29 ;  /* 0x000000ffff147224 */ /* 0x008fc400078e001d */
[----:B------:R-:W-:-:S05]  /*47af0*/  IMAD.MOV.U32 R21, RZ, RZ, R28 ;  /* 0x000000ffff157224 */ /* 0x000fca00078e001c */
[----:B------:R1:W-:Y:S04]  /*47b00*/  STL.64 [R1+0x1988], R20 ;  /* 0x0019881401007387 */ /* 0x0003e80000100a00 */
[----:B-1----:R0:W2:Y:S01]  /*47b10*/  LDL.64 R20, [R1+0xb50] ;  /* 0x000b500001147983 */ /* 0x0020a20000100a00 */
[C---:B------:R-:W-:Y:S01]  /*47b20*/  IADD3 R24, P2, PT, R25.reuse, R6, RZ ;  /* 0x0000000619187210 */ /* 0x040fe20007f5e0ff */
[----:B------:R-:W-:Y:S01]  /*47b30*/  IMAD.MOV.U32 R10, RZ, RZ, R22 ;  /* 0x000000ffff0a7224 */ /* 0x000fe200078e0016 */
[C---:B------:R-:W-:Y:S02]  /*47b40*/  IADD3 R6, P3, PT, R25.reuse, R11, RZ ;  /* 0x0000000b19067210 */ /* 0x040fe40007f7e0ff */
[----:B------:R-:W-:Y:S01]  /*47b50*/  IADD3 R22, P4, PT, R25, R13, RZ ;  /* 0x0000000d19167210 */ /* 0x000fe20007f9e0ff */
[----:B------:R-:W-:-:S02]  /*47b60*/  IMAD.MOV.U32 R11, RZ, RZ, R23 ;  /* 0x000000ffff0b7224 */ /* 0x000fc400078e0017 */
[C---:B------:R-:W-:Y:S02]  /*47b70*/  IMAD.X R25, R17.reuse, 0x1, R0, P2 ;  /* 0x0000000111197824 */ /* 0x040fe400010e0600 */
[C---:B------:R-:W-:Y:S02]  /*47b80*/  IMAD.X R11, R17.reuse, 0x1, R14, P1 ;  /* 0x00000001110b7824 */ /* 0x040fe400008e060e */
[C---:B------:R-:W-:Y:S01]  /*47b90*/  IMAD.X R7, R17.reuse, 0x1, R15, P3 ;  /* 0x0000000111077824 */ /* 0x040fe200018e060f */
[----:B------:R4:W-:Y:S01]  /*47ba0*/  STL.64 [R1+0x1628], R24 ;  /* 0x0016281801007387 */ /* 0x0009e20000100a00 */
[C---:B------:R-:W-:Y:S01]  /*47bb0*/  IMAD.X R23, R17.reuse, 0x1, R12, P4 ;  /* 0x0000000111177824 */ /* 0x040fe200020e060c */
[----:B----4-:R-:W-:Y:S01]  /*47bc0*/  IADD3 R24, P1, PT, R26, R2, RZ ;  /* 0x000000021a187210 */ /* 0x010fe20007f3e0ff */
[----:B--2---:R-:W-:-:S05]  /*47bd0*/  IMAD.X R21, R17, 0x1, R4, P0 ;  /* 0x0000000111157824 */ /* 0x004fca00000e0604 */
[----:B------:R-:W-:Y:S04]  /*47be0*/  STL [R1+0xb54], R21 ;  /* 0x000b541501007387 */ /* 0x000fe80000100800 */
[----:B------:R1:W-:Y:S04]  /*47bf0*/  STL [R1+0xb4c], R11 ;  /* 0x000b4c0b01007387 */ /* 0x0003e80000100800 */
[----:B-1----:R-:W2:Y:S04]  /*47c00*/  LDL.LU.64 R10, [R1+0x19b0] ;  /* 0x0019b000010a7983 */ /* 0x002ea80000300a00 */
[----:B------:R1:W-:Y:S04]  /*47c10*/  STL.64 [R1+0xb60], R6 ;  /* 0x000b600601007387 */ /* 0x0003e80000100a00 */
[----:B-1----:R-:W3:Y:S04]  /*47c20*/  LDL.LU.64 R6, [R1+0x19a8] ;  /* 0x0019a80001067983 */ /* 0x002ee80000300a00 */
[----:B------:R-:W-:Y:S04]  /*47c30*/  STL.64 [R1+0x1990], R14 ;  /* 0x0019900e01007387 */ /* 0x000fe80000100a00 */
[----:B------:R-:W-:Y:S04]  /*47c40*/  STL [R1+0x1998], R15 ;  /* 0x0019980f01007387 */ /* 0x000fe80000100800 */
[----:B------:R-:W-:Y:S04]  /*47c50*/  STL [R1+0xb80], R24 ;  /* 0x000b801801007387 */ /* 0x000fe80000100800 */
[----:B------:R1:W-:Y:S04]  /*47c60*/  STL.64 [R1+0xb58], R22 ;  /* 0x000b581601007387 */ /* 0x0003e80000100a00 */
[----:B-1----:R-:W4:Y:S01]  /*47c70*/  LDL.LU.64 R22, [R1+0x19a0] ;  /* 0x0019a00001167983 */ /* 0x002f220000300a00 */
[----:B------:R-:W-:-:S02]  /*47c80*/  SHF.R.S32.HI R18, RZ, 0x1f, R26 ;  /* 0x0000001fff127819 */ /* 0x000fc4000001141a */
[C---:B------:R-:W-:Y:S02]  /*47c90*/  IADD3 R28, P2, PT, R26.reuse, R8, RZ ;  /* 0x000000081a1c7210 */ /* 0x040fe40007f5e0ff */
[----:B------:R-:W-:-:S05]  /*47ca0*/  IADD3 R20, P0, PT, R26, R16, RZ ;  /* 0x000000101a147210 */ /* 0x000fca0007f1e0ff */
[----:B------:R-:W-:Y:S01]  /*47cb0*/  IMAD.X R21, R18, 0x1, R5, P0 ;  /* 0x0000000112157824 */ /* 0x000fe200000e0605 */
[----:B---3--:R-:W-:Y:S01]  /*47cc0*/  IADD3 R14, P3, PT, R26, R6, RZ ;  /* 0x000000061a0e7210 */ /* 0x008fe20007f7e0ff */
[----:B------:R-:W-:-:S04]  /*47cd0*/  IMAD.X R29, R18, 0x1, R7, P2 ;  /* 0x00000001121d7824 */ /* 0x000fc800010e0607 */
[----:B------:R-:W-:Y:S01]  /*47ce0*/  IMAD.X R15, R18, 0x1, R0, P3 ;  /* 0x00000001120f7824 */ /* 0x000fe200018e0600 */
[----:B----4-:R1:W-:Y:S04]  /*47cf0*/  STL.64 [R1+0x1980], R22 ;  /* 0x0019801601007387 */ /* 0x0103e80000100a00 */
[----:B------:R-:W-:Y:S04]  /*47d00*/  STL.64 [R1+0xb70], R28 ;  /* 0x000b701c01007387 */ /* 0x000fe80000100a00 */
[----:B------:R-:W-:Y:S01]  /*47d10*/  STL.64 [R1+0xb68], R20 ;  /* 0x000b681401007387 */ /* 0x000fe20000100a00 */
[----:B-1----:R-:W-:-:S02]  /*47d20*/  IMAD.MOV.U32 R23, RZ, RZ, R25 ;  /* 0x000000ffff177224 */ /* 0x002fc400078e0019 */
[----:B------:R-:W-:-:S05]  /*47d30*/  IMAD.X R23, R18, 0x1, R3, P1 ;  /* 0x0000000112177824 */ /* 0x000fca00008e0603 */
[----:B------:R-:W-:Y:S04]  /*47d40*/  STL [R1+0xb84], R23 ;  /* 0x000b841701007387 */ /* 0x000fe80000100800 */
[----:B------:R1:W-:Y:S04]  /*47d50*/  STL.64 [R1+0xb78], R14 ;  /* 0x000b780e01007387 */ /* 0x0003e80000100a00 */
[----:B-1----:R0:W3:Y:S01]  /*47d60*/  LDL.LU R15, [R1+0x1998] ;  /* 0x00199800010f7983 */ /* 0x0020e20000300800 */
[----:B------:R-:W-:-:S05]  /*47d70*/  IADD3 R14, P3, PT, R27, R8, RZ ;  /* 0x000000081b0e7210 */ /* 0x000fca0007f7e0ff */
[----:B------:R3:W-:Y:S01]  /*47d80*/  STL [R1+0xba0], R14 ;  /* 0x000ba00e01007387 */ /* 0x0007e20000100800 */
[----:B------:R-:W-:-:S03]  /*47d90*/  IMAD.MOV.U32 R22, RZ, RZ, R24 ;  /* 0x000000ffff167224 */ /* 0x000fc600078e0018 */
[----:B---3--:R-:W3:Y:S01]  /*47da0*/  LDL.LU.64 R14, [R1+0x1990] ;  /* 0x00199000010e7983 */ /* 0x008ee20000300a00 */
[C---:B------:R-:W-:Y:S02]  /*47db0*/  IADD3 R24, P4, PT, R26.reuse, R9, RZ ;  /* 0x000000091a187210 */ /* 0x040fe40007f9e0ff */
[C---:B--2---:R-:W-:Y:S02]  /*47dc0*/  IADD3 R28, P2, PT, R26.reuse, R10, RZ ;  /* 0x0000000a1a1c7210 */ /* 0x044fe40007f5e0ff */
[----:B------:R-:W-:Y:S01]  /*47dd0*/  IADD3 R20, P0, PT, R26, R11, RZ ;  /* 0x0000000b1a147210 */ /* 0x000fe20007f1e0ff */
[----:B------:R-:W-:-:S05]  /*47de0*/  IMAD.X R25, R18, 0x1, R4, P4 ;  /* 0x0000000112197824 */ /* 0x000fca00020e0604 */
[----:B------:R-:W-:Y:S01]  /*47df0*/  STL.64 [R1+0xb88], R24 ;  /* 0x000b881801007387 */ /* 0x000fe20000100a00 */
[C---:B---3--:R-:W-:Y:S02]  /*47e00*/  IMAD.X R29, R18.reuse, 0x1, R14, P2 ;  /* 0x00000001121d7824 */ /* 0x048fe400010e060e */
[----:B------:R-:W-:-:S03]  /*47e10*/  IMAD.X R21, R18, 0x1, R15, P0 ;  /* 0x0000000112157824 */ /* 0x000fc600000e060f */
[----:B------:R-:W-:Y:S04]  /*47e20*/  STL.64 [R1+0xb98], R28 ;  /* 0x000b981c01007387 */ /* 0x000fe80000100a00 */
[----:B------:R1:W-:Y:S04]  /*47e30*/  STL.64 [R1+0xb90], R20 ;  /* 0x000b901401007387 */ /* 0x0003e80000100a00 */
[----:B-1----:R-:W2:Y:S04]  /*47e40*/  LDL.LU.64 R20, [R1+0x1988] ;  /* 0x0019880001147983 */ /* 0x002ea80000300a00 */
[----:B------:R-:W-:Y:S01]  /*47e50*/  STL.64 [R1+0x1970], R14 ;  /* 0x0019700e01007387 */ /* 0x000fe20000100a00 */
[----:B------:R-:W-:-:S05]  /*47e60*/  IADD3 R22, P1, PT, R26, R13, RZ ;  /* 0x0000000d1a167210 */ /* 0x000fca0007f3e0ff */
[----:B------:R-:W-:Y:S01]  /*47e70*/  IMAD.X R23, R18, 0x1, R12, P1 ;  /* 0x0000000112177824 */ /* 0x000fe200008e060c */
[----:B--2---:R-:W-:Y:S04]  /*47e80*/  STL.64 [R1+0x1958], R20 ;  /* 0x0019581401007387 */ /* 0x004fe80000100a00 */
[----:B------:R1:W-:Y:S04]  /*47e90*/  STL [R1+0x1960], R21 ;  /* 0x0019601501007387 */ /* 0x0003e80000100800 */
[----:B-1----:R0:W2:Y:S04]  /*47ea0*/  LDL.64 R20, [R1+0xba0] ;  /* 0x000ba00001147983 */ /* 0x0020a80000100a00 */
[----:B------:R1:W-:Y:S04]  /*47eb0*/  STL.64 [R1+0xba8], R22 ;  /* 0x000ba81601007387 */ /* 0x0003e80000100a00 */
[----:B-1----:R-:W3:Y:S01]  /*47ec0*/  LDL.LU.64 R22, [R1+0x1980] ;  /* 0x0019800001167983 */ /* 0x002ee20000300a00 */
[----:B------:R-:W-:-:S02]  /*47ed0*/  SHF.R.S32.HI R17, RZ, 0x1f, R27 ;  /* 0x0000001fff117819 */ /* 0x000fc4000001141b */
[C---:B------:R-:W-:Y:S02]  /*47ee0*/  IADD3 R24, P4, PT, R27.reuse, R16, RZ ;  /* 0x000000101b187210 */ /* 0x040fe40007f9e0ff */
[C---:B------:R-:W-:Y:S02]  /*47ef0*/  IADD3 R28, P2, PT, R27.reuse, R2, RZ ;  /* 0x000000021b1c7210 */ /* 0x040fe40007f5e0ff */
[----:B------:R-:W-:Y:S01]  /*47f00*/  IADD3 R14, P1, PT, R27, R9, RZ ;  /* 0x000000091b0e7210 */ /* 0x000fe20007f3e0ff */
[C---:B------:R-:W-:Y:S02]  /*47f10*/  IMAD.X R25, R17.reuse, 0x1, R5, P4 ;  /* 0x0000000111197824 */ /* 0x040fe400020e0605 */
[C---:B------:R-:W-:Y:S02]  /*47f20*/  IMAD.X R29, R17.reuse, 0x1, R3, P2 ;  /* 0x00000001111d7824 */ /* 0x040fe400010e0603 */
[----:B--2---:R-:W-:-:S05]  /*47f30*/  IMAD.X R21, R17, 0x1, R7, P3 ;  /* 0x0000000111157824 */ /* 0x004fca00018e0607 */
[----:B------:R-:W-:Y:S04]  /*47f40*/  STL [R1+0xba4], R21 ;  /* 0x000ba41501007387 */ /* 0x000fe80000100800 */
[----:B------:R-:W-:Y:S04]  /*47f50*/  STL [R1+0xbc8], R14 ;  /* 0x000bc80e01007387 */ /* 0x000fe80000100800 */
[----:B------:R-:W-:Y:S04]  /*47f60*/  STL.64 [R1+0xbb8], R24 ;  /* 0x000bb81801007387 */ /* 0x000fe80000100a00 */
[----:B------:R1:W-:Y:S04]  /*47f70*/  STL.64 [R1+0xbb0], R28 ;  /* 0x000bb01c01007387 */ /* 0x0003e80000100a00 */
[----:B-1----:R0:W2:Y:S04]  /*47f80*/  LDL.LU R29, [R1+0x1978] ;  /* 0x00197800011d7983 */ /* 0x0020a80000300800 */
[----:B---3--:R1:W-:Y:S02]  /*47f90*/  STL.64 [R1+0x1938], R22 ;  /* 0x0019381601007387 */ /* 0x0083e40000100a00 */
[----:B-1----:R-:W-:-:S02]  /*47fa0*/  IMAD.MOV.U32 R22, RZ, RZ, R14 ;  /* 0x000000ffff167224 */ /* 0x002fc400078e000e */
[----:B------:R-:W-:Y:S02]  /*47fb0*/  IMAD.MOV.U32 R23, RZ, RZ, R15 ;  /* 0x000000ffff177224 */ /* 0x000fe400078e000f */
[----:B------:R-:W3:Y:S01]  /*47fc0*/  LDL.LU.64 R14, [R1+0x1970] ;  /* 0x00197000010e7983 */ /* 0x000ee20000300a00 */
[C---:B------:R-:W-:Y:S02]  /*47fd0*/  IADD3 R26, P0, PT, R27.reuse, R6, RZ ;  /* 0x000000061b1a7210 */ /* 0x040fe40007f1e0ff */
[C---:B------:R-:W-:Y:S02]  /*47fe0*/  IADD3 R28, P2, PT, R27.reuse, R13, RZ ;  /* 0x0000000d1b1c7210 */ /* 0x040fe40007f5e0ff */
[C---:B------:R-:W-:Y:S02]  /*47ff0*/  IADD3 R20, P3, PT, R27.reuse, R10, RZ ;  /* 0x0000000a1b147210 */ /* 0x040fe40007f7e0ff */
[----:B------:R-:W-:Y:S01]  /*48000*/  IADD3 R24, P4, PT, R27, R11, RZ ;  /* 0x0000000b1b187210 */ /* 0x000fe20007f9e0ff */
[C---:B------:R-:W-:Y:S01]  /*48010*/  IMAD.X R27, R17.reuse, 0x1, R0, P0 ;  /* 0x00000001111b7824 */ /* 0x040fe200000e0600 */
[----:B------:R2:W-:Y:S01]  /*48020*/  STL [R1+0xbe0], R28 ;  /* 0x000be01c01007387 */ /* 0x0005e20000100800 */
[----:B------:R-:W-:-:S03]  /*48030*/  IMAD.X R23, R17, 0x1, R4, P1 ;  /* 0x0000000111177824 */ /* 0x000fc600008e0604 */
[----:B--2---:R-:W2:Y:S04]  /*48040*/  LDL.LU.64 R28, [R1+0x1968] ;  /* 0x00196800011c7983 */ /* 0x004ea80000300a00 */
[----:B------:R-:W-:Y:S04]  /*48050*/  STL.64 [R1+0x1610], R26 ;  /* 0x0016101a01007387 */ /* 0x000fe80000100a00 */
[----:B------:R-:W-:Y:S04]  /*48060*/  STL [R1+0x17dc], R27 ;  /* 0x0017dc1b01007387 */ /* 0x000fe80000100800 */
[----:B------:R-:W-:Y:S04]  /*48070*/  STL [R1+0x17e8], R27 ;  /* 0x0017e81b01007387 */ /* 0x000fe80000100800 */
[----:B------:R-:W-:Y:S04]  /*48080*/  STL [R1+0x1820], R27 ;  /* 0x0018201b01007387 */ /* 0x000fe80000100800 */
[----:B------:R-:W-:Y:S04]  /*48090*/  STL [R1+0x1878], R27 ;  /* 0x0018781b01007387 */ /* 0x000fe80000100800 */
[----:B------:R-:W-:Y:S04]  /*480a0*/  STL [R1+0x1900], R27 ;  /* 0x0019001b01007387 */ /* 0x000fe80000100800 */
[----:B------:R-:W-:Y:S01]  /*480b0*/  STL [R1+0xbcc], R23 ;  /* 0x000bcc1701007387 */ /* 0x000fe20000100800 */
[----:B---3--:R-:W-:-:S05]  /*480c0*/  IMAD.X R21, R17, 0x1, R14, P3 ;  /* 0x0000000111157824 */ /* 0x008fca00018e060e */
[----:B------:R1:W-:Y:S04]  /*480d0*/  STL.64 [R1+0xbc0], R20 ;  /* 0x000bc01401007387 */ /* 0x0003e80000100a00 */
[----:B-1----:R0:W3:Y:S01]  /*480e0*/  LDL.LU R21, [R1+0x1960] ;  /* 0x0019600001157983 */ /* 0x0020e20000300800 */
[----:B--2---:R-:W-:-:S05]  /*480f0*/  IADD3 R20, P3, PT, R28, R2, RZ ;  /* 0x000000021c147210 */ /* 0x004fca0007f7e0ff */
[----:B------:R3:W-:Y:S04]  /*48100*/  STL [R1+0xbf0], R20 ;  /* 0x000bf01401007387 */ /* 0x0007e80000100800 */
[----:B---3--:R-:W2:Y:S01]  /*48110*/  LDL.LU.64 R20, [R1+0x1958] ;  /* 0x0019580001147983 */ /* 0x008ea20000300a00 */
[----:B------:R-:W-:-:S03]  /*48120*/  IMAD.X R25, R17, 0x1, R15, P4 ;  /* 0x0000000111197824 */ /* 0x000fc600020e060f */
[----:B------:R-:W-:Y:S04]  /*48130*/  STL.64 [R1+0x1940], R14 ;  /* 0x0019400e01007387 */ /* 0x000fe80000100a00 */
[----:B------:R1:W-:Y:S04]  /*48140*/  STL [R1+0x1948], R15 ;  /* 0x0019480f01007387 */ /* 0x0003e80000100800 */
[----:B-1----:R0:W3:Y:S04]  /*48150*/  LDL.64 R14, [R1+0xbe0] ;  /* 0x000be000010e7983 */ /* 0x0020e80000100a00 */
[----:B------:R1:W-:Y:S02]  /*48160*/  STL.64 [R1+0xbf8], R24 ;  /* 0x000bf81801007387 */ /* 0x0003e40000100a00 */
[----:B-1----:R-:W-:Y:S01]  /*48170*/  IADD3 R24, P4, PT, R28, R6, RZ ;  /* 0x000000061c187210 */ /* 0x002fe20007f9e0ff */
[----:B--2---:R-:W-:-:S05]  /*48180*/  IMAD.MOV.U32 R25, RZ, RZ, R20 ;  /* 0x000000ffff197224 */ /* 0x004fca00078e0014 */
[----:B------:R-:W-:Y:S04]  /*48190*/  STL [R1+0x1934], R25 ;  /* 0x0019341901007387 */ /* 0x000fe80000100800 */
[----:B------:R-:W-:Y:S04]  /*481a0*/  STL [R1+0x194c], R24 ;  /* 0x00194c1801007387 */ /* 0x000fe80000100800 */
[----:B------:R1:W-:Y:S04]  /*481b0*/  STL [R1+0x1950], R25 ;  /* 0x0019501901007387 */ /* 0x0003e80000100800 */
[----:B-1----:R0:W2:Y:S01]  /*481c0*/  LDL.64 R24, [R1+0xbf0] ;  /* 0x000bf00001187983 */ /* 0x0020a20000100a00 */
[----:B------:R-:W-:-:S02]  /*481d0*/  SHF.R.S32.HI R18, RZ, 0x1f, R28 ;  /* 0x0000001fff127819 */ /* 0x000fc4000001141c */
[C---:B------:R-:W-:Y:S02]  /*481e0*/  IADD3 R26, P0, PT, R28.reuse, R8, RZ ;  /* 0x000000081c1a7210 */ /* 0x040fe40007f1e0ff */
[----:B------:R-:W-:Y:S01]  /*481f0*/  IADD3 R22, P1, PT, R28, R16, RZ ;  /* 0x000000101c167210 */ /* 0x000fe20007f3e0ff */
[----:B---3--:R-:W-:Y:S02]  /*48200*/  IMAD.X R15, R17, 0x1, R12, P2 ;  /* 0x00000001110f7824 */ /* 0x008fe400010e060c */
[C---:B------:R-:W-:Y:S02]  /*48210*/  IMAD.X R27, R18.reuse, 0x1, R7, P0 ;  /* 0x00000001121b7824 */ /* 0x040fe400000e0607 */
[C---:B------:R-:W-:Y:S01]  /*48220*/  IMAD.X R23, R18.reuse, 0x1, R5, P1 ;  /* 0x0000000112177824 */ /* 0x040fe200008e0605 */
[----:B------:R-:W-:Y:S04]  /*48230*/  STL [R1+0xbe4], R15 ;  /* 0x000be40f01007387 */ /* 0x000fe80000100800 */
[----:B------:R-:W-:Y:S04]  /*48240*/  STL.64 [R1+0xbd8], R26 ;  /* 0x000bd81a01007387 */ /* 0x000fe80000100a00 */
[----:B------:R-:W-:Y:S01]  /*48250*/  STL.64 [R1+0xbd0], R22 ;  /* 0x000bd01601007387 */ /* 0x000fe20000100a00 */
[----:B--2---:R-:W-:Y:S01]  /*48260*/  IMAD.X R25, R18, 0x1, R3, P3 ;  /* 0x0000000112197824 */ /* 0x004fe200018e0603 */
[----:B------:R-:W-:-:S04]  /*48270*/  IADD3 R24, P3, PT, R28, R13, RZ ;  /* 0x0000000d1c187210 */ /* 0x000fc80007f7e0ff */
[----:B------:R1:W-:Y:S04]  /*48280*/  STL [R1+0xbf4], R25 ;  /* 0x000bf41901007387 */ /* 0x0003e80000100800 */
[----:B-1----:R0:W2:Y:S04]  /*48290*/  LDL.LU R25, [R1+0x1950] ;  /* 0x0019500001197983 */ /* 0x0020a80000300800 */
[----:B------:R1:W-:Y:S04]  /*482a0*/  STL [R1+0xc28], R24 ;  /* 0x000c281801007387 */ /* 0x0003e80000100800 */
[----:B-1----:R-:W3:Y:S01]  /*482b0*/  LDL.LU R24, [R1+0x194c] ;  /* 0x00194c0001187983 */ /* 0x002ee20000300800 */
[----:B------:R-:W-:-:S05]  /*482c0*/  IADD3 R14, P2, PT, R28, R9, RZ ;  /* 0x000000091c0e7210 */ /* 0x000fca0007f5e0ff */
[C---:B------:R-:W-:Y:S02]  /*482d0*/  IMAD.X R15, R18.reuse, 0x1, R4, P2 ;  /* 0x00000001120f7824 */ /* 0x040fe400010e0604 */
[----:B--2---:R-:W-:-:S05]  /*482e0*/  IMAD.X R25, R18, 0x1, R0, P4 ;  /* 0x0000000112197824 */ /* 0x004fca00020e0600 */
[----:B---3--:R-:W-:Y:S04]  /*482f0*/  STL.64 [R1+0xbe8], R24 ;  /* 0x000be81801007387 */ /* 0x008fe80000100a00 */
[----:B------:R1:W-:Y:S04]  /*48300*/  STL.64 [R1+0xc18], R14 ;  /* 0x000c180e01007387 */ /* 0x0003e80000100a00 */
[----:B-1----:R0:W2:Y:S01]  /*48310*/  LDL.LU R15, [R1+0x1948] ;  /* 0x00194800010f7983 */ /* 0x0020a20000300800 */
[----:B------:R-:W-:-:S05]  /*48320*/  IADD3 R14, P2, PT, R29, R16, RZ ;  /* 0x000000101d0e7210 */ /* 0x000fca0007f5e0ff */
[----:B------:R2:W-:Y:S04]  /*48330*/  STL [R1+0xc40], R14 ;  /* 0x000c400e01007387 */ /* 0x0005e80000100800 */
[----:B--2---:R-:W2:Y:S01]  /*48340*/  LDL.LU.64 R14, [R1+0x1940] ;  /* 0x00194000010e7983 */ /* 0x004ea20000300a00 */
[C---:B------:R-:W-:Y:S02]  /*48350*/  IADD3 R26, P0, PT, R28.reuse, R10, RZ ;  /* 0x0000000a1c1a7210 */ /* 0x040fe40007f1e0ff */
[----:B------:R-:W-:-:S03]  /*48360*/  IADD3 R22, P1, PT, R28, R11, RZ ;  /* 0x0000000b1c167210 */ /* 0x000fc60007f3e0ff */
[C---:B--2---:R-:W-:Y:S02]  /*48370*/  IMAD.X R27, R18.reuse, 0x1, R14, P0 ;  /* 0x00000001121b7824 */ /* 0x044fe400000e060e */
[----:B------:R-:W-:-:S03]  /*48380*/  IMAD.X R23, R18, 0x1, R15, P1 ;  /* 0x0000000112177824 */ /* 0x000fc600008e060f */
[----:B------:R-:W-:Y:S04]  /*48390*/  STL.64 [R1+0xc10], R26 ;  /* 0x000c101a01007387 */ /* 0x000fe80000100a00 */
[----:B------:R1:W-:Y:S04]  /*483a0*/  STL.64 [R1+0xc30], R22 ;  /* 0x000c301601007387 */ /* 0x0003e80000100a00 */
[----:B-1----:R-:W2:Y:S04]  /*483b0*/  LDL.LU.64 R22, [R1+0x1938] ;  /* 0x0019380001167983 */ /* 0x002ea80000300a00 */
[----:B------:R-:W-:Y:S04]  /*483c0*/  STL.64 [R1+0x1928], R14 ;  /* 0x0019280e01007387 */ /* 0x000fe80000100a00 */
[----:B------:R1:W-:Y:S04]  /*483d0*/  STL [R1+0x1930], R15 ;  /* 0x0019300f01007387 */ /* 0x0003e80000100800 */
[----:B-1----:R0:W3:Y:S01]  /*483e0*/  LDL.64 R14, [R1+0xc28] ;  /* 0x000c2800010e7983 */ /* 0x0020e20000100a00 */
[----:B------:R-:W-:Y:S01]  /*483f0*/  IMAD.MOV.U32 R20, RZ, RZ, R19 ;  /* 0x000000ffff147224 */ /* 0x000fe200078e0013 */
[----:B------:R-:W-:-:S02]  /*48400*/  SHF.R.S32.HI R19, RZ, 0x1f, R29 ;  /* 0x0000001fff137819 */ /* 0x000fc4000001141d */
[----:B------:R-:W-:-:S05]  /*48410*/  IADD3 R24, P4, PT, R29, R8, RZ ;  /* 0x000000081d187210 */ /* 0x000fca0007f9e0ff */
[----:B------:R-:W-:Y:S01]  /*48420*/  IMAD.X R25, R19, 0x1, R7, P4 ;  /* 0x0000000113197824 */ /* 0x000fe200020e0607 */
[----:B------:R-:W-:Y:S01]  /*48430*/  IADD3 R28, P1, PT, R29, R6, RZ ;  /* 0x000000061d1c7210 */ /* 0x000fe20007f3e0ff */
[----:B--2---:R-:W-:Y:S01]  /*48440*/  STL.64 [R1+0x1910], R22 ;  /* 0x0019101601007387 */ /* 0x004fe20000100a00 */
[----:B---3--:R-:W-:-:S05]  /*48450*/  IMAD.X R15, R18, 0x1, R12, P3 ;  /* 0x00000001120f7824 */ /* 0x008fca00018e060c */
[----:B------:R-:W-:Y:S04]  /*48460*/  STL [R1+0xc2c], R15 ;  /* 0x000c2c0f01007387 */ /* 0x000fe80000100800 */
[----:B------:R1:W-:Y:S04]  /*48470*/  STL.64 [R1+0xc20], R24 ;  /* 0x000c201801007387 */ /* 0x0003e80000100a00 */
[----:B-1----:R-:W2:Y:S04]  /*48480*/  LDL.LU R25, [R1+0x1934] ;  /* 0x0019340001197983 */ /* 0x002ea80000300800 */
[----:B------:R1:W-:Y:S04]  /*48490*/  STL.64 [R1+0x1920], R6 ;  /* 0x0019200601007387 */ /* 0x0003e80000100a00 */
[----:B-1----:R0:W3:Y:S01]  /*484a0*/  LDL.64 R6, [R1+0xc40] ;  /* 0x000c400001067983 */ /* 0x0020e20000100a00 */
[----:B------:R-:W-:-:S02]  /*484b0*/  IADD3 R26, P0, PT, R29, R2, RZ ;  /* 0x000000021d1a7210 */ /* 0x000fc40007f1e0ff */
[----:B------:R-:W-:-:S03]  /*484c0*/  IADD3 R22, P4, PT, R29, R10, RZ ;  /* 0x0000000a1d167210 */ /* 0x000fc60007f9e0ff */
[----:B------:R-:W-:Y:S02]  /*484d0*/  IMAD.X R27, R19, 0x1, R3, P0 ;  /* 0x00000001131b7824 */ /* 0x000fe400000e0603 */
[----:B------:R-:W-:Y:S01]  /*484e0*/  STL [R1+0xc58], R22 ;  /* 0x000c581601007387 */ /* 0x000fe20000100800 */
[C---:B------:R-:W-:Y:S01]  /*484f0*/  VIADD R17, R29.reuse, UR32 ;  /* 0x000000201d117c36 */ /* 0x040fe20008000000 */
[----:B------:R-:W-:-:S05]  /*48500*/  IADD3 R14, P3, PT, R29, R9, RZ ;  /* 0x000000091d0e7210 */ /* 0x000fca0007f7e0ff */
[C---:B------:R-:W-:Y:S02]  /*48510*/  IMAD.X R15, R19.reuse, 0x1, R4, P3 ;  /* 0x00000001130f7824 */ /* 0x040fe400018e0604 */
[----:B--2---:R-:W-:Y:S02]  /*48520*/  IMAD.MOV.U32 R24, RZ, RZ, R25 ;  /* 0x000000ffff187224 */ /* 0x004fe400078e0019 */
[----:B------:R-:W-:Y:S02]  /*48530*/  IMAD.MOV.U32 R25, RZ, RZ, R20 ;  /* 0x000000ffff197224 */ /* 0x000fe400078e0014 */
[----:B---3--:R-:W-:Y:S01]  /*48540*/  IMAD.X R7, R19, 0x1, R5, P2 ;  /* 0x0000000113077824 */ /* 0x008fe200010e0605 */
[----:B------:R-:W-:-:S04]  /*48550*/  IADD3 R6, P2, PT, R29, R11, RZ ;  /* 0x0000000b1d067210 */ /* 0x000fc80007f5e0ff */
[----:B------:R-:W-:Y:S04]  /*48560*/  STL [R1+0xc44], R7 ;  /* 0x000c440701007387 */ /* 0x000fe80000100800 */
[----:B------:R-:W-:Y:S04]  /*48570*/  STL.64 [R1+0x1918], R10 ;  /* 0x0019180a01007387 */ /* 0x000fe80000100a00 */
[----:B------:R-:W-:Y:S04]  /*48580*/  STL.64 [R1+0x1908], R24 ;  /* 0x0019081801007387 */ /* 0x000fe80000100a00 */
[----:B------:R1:W-:Y:S02]  /*48590*/  STL.64 [R1+0xc38], R26 ;  /* 0x000c381a01007387 */ /* 0x0003e40000100a00 */
[----:B-1----:R-:W-:Y:S01]  /*485a0*/  IADD3 R26, P0, PT, R29, R13, RZ ;  /* 0x0000000d1d1a7210 */ /* 0x002fe20007f1e0ff */
[----:B------:R-:W-:-:S05]  /*485b0*/  IMAD.X R29, R19, 0x1, R0, P1 ;  /* 0x00000001131d7824 */ /* 0x000fca00008e0600 */
[----:B------:R-:W-:Y:S04]  /*485c0*/  STL.64 [R1+0x15f8], R28 ;  /* 0x0015f81c01007387 */ /* 0x000fe80000100a00 */
[----:B------:R-:W-:Y:S04]  /*485d0*/  STL [R1+0x17a0], R29 ;  /* 0x0017a01d01007387 */ /* 0x000fe80000100800 */
[----:B------:R-:W-:Y:S04]  /*485e0*/  STL [R1+0x1834], R29 ;  /* 0x0018341d01007387 */ /* 0x000fe80000100800 */
[----:B------:R-:W-:Y:S04]  /*485f0*/  STL [R1+0x188c], R29 ;  /* 0x00188c1d01007387 */ /* 0x000fe80000100800 */
[----:B------:R-:W-:Y:S04]  /*48600*/  STL [R1+0x18a8], R29 ;  /* 0x0018a81d01007387 */ /* 0x000fe80000100800 */
[----:B------:R1:W-:Y:S04]  /*48610*/  STL.64 [R1+0xc60], R14 ;  /* 0x000c600e01007387 */ /* 0x0003e80000100a00 */
[----:B-1----:R0:W2:Y:S01]  /*48620*/  LDL.LU R15, [R1+0x1930] ;  /* 0x00193000010f7983 */ /* 0x0020a20000300800 */
[----:B------:R-:W-:-:S05]  /*48630*/  IADD3 R14, P3, PT, R17, R16, RZ ;  /* 0x00000010110e7210 */ /* 0x000fca0007f7e0ff */
[----:B------:R2:W-:Y:S04]  /*48640*/  STL [R1+0xc68], R14 ;  /* 0x000c680e01007387 */ /* 0x0005e80000100800 */
[----:B--2---:R-:W2:Y:S01]  /*48650*/  LDL.LU.64 R14, [R1+0x1928] ;  /* 0x00192800010e7983 */ /* 0x004ea20000300a00 */
[----:B------:R-:W-:Y:S02]  /*48660*/  IMAD.MOV.U32 R29, RZ, RZ, R23 ;  /* 0x000000ffff1d7224 */ /* 0x000fe400078e0017 */
[C---:B--2---:R-:W-:Y:S02]  /*48670*/  IMAD.X R29, R19.reuse, 0x1, R14, P4 ;  /* 0x00000001131d7824 */ /* 0x044fe400020e060e */
[----:B------:R-:W-:-:S03]  /*48680*/  IMAD.X R7, R19, 0x1, R15, P2 ;  /* 0x0000000113077824 */ /* 0x000fc600010e060f */
[----:B------:R-:W-:Y:S04]  /*48690*/  STL [R1+0xc5c], R29 ;  /* 0x000c5c1d01007387 */ /* 0x000fe80000100800 */
[----:B------:R1:W-:Y:S04]  /*486a0*/  STL.64 [R1+0xc50], R6 ;  /* 0x000c500601007387 */ /* 0x0003e80000100a00 */
[----:B-1----:R-:W2:Y:S01]  /*486b0*/  LDL.LU.64 R6, [R1+0x1920] ;  /* 0x0019200001067983 */ /* 0x002ea20000300a00 */
[----:B------:R-:W-:Y:S01]  /*486c0*/  IMAD.MOV.U32 R28, RZ, RZ, R22 ;  /* 0x000000ffff1c7224 */ /* 0x000fe200078e0016 */
[----:B------:R-:W-:-:S02]  /*486d0*/  SHF.R.S32.HI R20, RZ, 0x1f, R17 ;  /* 0x0000001fff147819 */ /* 0x000fc40000011411 */
[----:B------:R-:W-:Y:S01]  /*486e0*/  IADD3 R22, P1, PT, R17, R8, RZ ;  /* 0x0000000811167210 */ /* 0x000fe20007f3e0ff */
[----:B------:R-:W-:Y:S01]  /*486f0*/  IMAD.X R27, R19, 0x1, R12, P0 ;  /* 0x00000001131b7824 */ /* 0x000fe200000e060c */
[----:B--2---:R-:W-:-:S03]  /*48700*/  IADD3 R10, P2, PT, R17, R6, RZ ;  /* 0x00000006110a7210 */ /* 0x004fc60007f5e0ff */
[----:B------:R-:W-:Y:S02]  /*48710*/  IMAD.X R23, R20, 0x1, R7, P1 ;  /* 0x0000000114177824 */ /* 0x000fe400008e0607 */
[----:B------:R1:W-:Y:S04]  /*48720*/  STL [R1+0xc78], R10 ;  /* 0x000c780a01007387 */ /* 0x0003e80000100800 */
[----:B-1----:R-:W2:Y:S04]  /*48730*/  LDL.LU.64 R10, [R1+0x1918] ;  /* 0x00191800010a7983 */ /* 0x002ea80000300a00 */
[----:B------:R-:W-:Y:S04]  /*48740*/  STL.64 [R1+0xc48], R26 ;  /* 0x000c481a01007387 */ /* 0x000fe80000100a00 */
[----:B------:R1:W-:Y:S04]  /*48750*/  STL.64 [R1+0xc70], R22 ;  /* 0x000c701601007387 */ /* 0x0003e80000100a00 */
[----:B-1----:R-:W3:Y:S04]  /*48760*/  LDL.LU.64 R22, [R1+0x1910] ;  /* 0x0019100001167983 */ /* 0x002ee80000300a00 */
[----:B---3--:R1:W-:Y:S04]  /*48770*/  STL.64 [R1+0x18e8], R22 ;  /* 0x0018e81601007387 */ /* 0x0083e80000100a00 */
[----:B-1----:R0:W3:Y:S01]  /*48780*/  LDL.64 R22, [R1+0xc68] ;  /* 0x000c680001167983 */ /* 0x0020e20000100a00 */
[----:B--2---:R-:W-:-:S05]  /*48790*/  IADD3 R24, P1, PT, R17, R10, RZ ;  /* 0x0000000a11187210 */ /* 0x004fca0007f3e0ff */
[----:B------:R1:W-:Y:S04]  /*487a0*/  STL [R1+0xc98], R24 ;  /* 0x000c981801007387 */ /* 0x0003e80000100800 */
[----:B-1----:R-:W2:Y:S01]  /*487b0*/  LDL.LU.64 R24, [R1+0x1908] ;  /* 0x0019080001187983 */ /* 0x002ea20000300a00 */
[----:B---3--:R-:W-:Y:S01]  /*487c0*/  IMAD.X R23, R20, 0x1, R5, P3 ;  /* 0x0000000114177824 */ /* 0x008fe200018e0605 */
[----:B------:R-:W-:-:S04]  /*487d0*/  IADD3 R22, P3, PT, R17, R11, RZ ;  /* 0x0000000b11167210 */ /* 0x000fc80007f7e0ff */
[----:B------:R-:W-:Y:S04]  /*487e0*/  STL [R1+0xc6c], R23 ;  /* 0x000c6c1701007387 */ /* 0x000fe80000100800 */
[----:B------:R1:W-:Y:S04]  /*487f0*/  STL.64 [R1+0x18f8], R10 ;  /* 0x0018f80a01007387 */ /* 0x0003e80000100a00 */
[----:B-1----:R0:W3:Y:S01]  /*48800*/  LDL.64 R10, [R1+0xc78] ;  /* 0x000c7800010a7983 */ /* 0x0020e20000100a00 */
[C---:B------:R-:W-:Y:S02]  /*48810*/  IADD3 R28, P4, PT, R17.reuse, R2, RZ ;  /* 0x00000002111c7210 */ /* 0x040fe40007f9e0ff */
[----:B------:R-:W-:-:S03]  /*48820*/  IADD3 R26, P0, PT, R17, R9, RZ ;  /* 0x00000009111a7210 */ /* 0x000fc60007f1e0ff */
[C---:B------:R-:W-:Y:S02]  /*48830*/  IMAD.X R29, R20.reuse, 0x1, R3, P4 ;  /* 0x00000001141d7824 */ /* 0x040fe400020e0603 */
[----:B------:R-:W-:-:S03]  /*48840*/  IMAD.X R27, R20, 0x1, R4, P0 ;  /* 0x00000001141b7824 */ /* 0x000fc600000e0604 */
[----:B------:R-:W-:Y:S01]  /*48850*/  STL.64 [R1+0xc80], R28 ;  /* 0x000c801c01007387 */ /* 0x000fe20000100a00 */
[----:B---3--:R-:W-:-:S05]  /*48860*/  IMAD.X R11, R20, 0x1, R0, P2 ;  /* 0x00000001140b7824 */ /* 0x008fca00010e0600 */
[----:B------:R-:W-:Y:S04]  /*48870*/  STL [R1+0xc7c], R11 ;  /* 0x000c7c0b01007387 */ /* 0x000fe80000100800 */
[----:B------:R1:W-:Y:S04]  /*48880*/  STL.64 [R1+0xc88], R26 ;  /* 0x000c881a01007387 */ /* 0x0003e80000100a00 */
[----:B-1----:R-:W3:Y:S04]  /*48890*/  LDL.LU R27, [R1+0x1900] ;  /* 0x00190000011b7983 */ /* 0x002ee80000300800 */
[----:B--2---:R-:W-:Y:S04]  /*488a0*/  STL.64 [R1+0x18e0], R24 ;  /* 0x0018e01801007387 */ /* 0x004fe80000100a00 */
[----:B------:R-:W-:Y:S04]  /*488b0*/  STL [R1+0x18f0], R25 ;  /* 0x0018f01901007387 */ /* 0x000fe80000100800 */
[----:B------:R1:W-:Y:S04]  /*488c0*/  STL [R1+0x18f4], R25 ;  /* 0x0018f41901007387 */ /* 0x0003e80000100800 */
[----:B-1----:R0:W2:Y:S01]  /*488d0*/  LDL.64 R24, [R1+0xc98] ;  /* 0x000c980001187983 */ /* 0x0020a20000100a00 */
[C---:B------:R-:W-:Y:S01]  /*488e0*/  VIADD R18, R17.reuse, UR34 ;  /* 0x0000002211127c36 */ /* 0x040fe20008000000 */
[----:B------:R-:W-:Y:S01]  /*488f0*/  IADD3 R28, P4, PT, R17, R13, RZ ;  /* 0x0000000d111c7210 */ /* 0x000fe20007f9e0ff */
[----:B------:R-:W-:-:S03]  /*48900*/  IMAD.X R23, R20, 0x1, R15, P3 ;  /* 0x0000000114177824 */ /* 0x000fc600018e060f */
[----:B------:R-:W-:Y:S02]  /*48910*/  SHF.R.S32.HI R19, RZ, 0x1f, R18 ;  /* 0x0000001fff137819 */ /* 0x000fe40000011412 */
[C---:B------:R-:W-:Y:S02]  /*48920*/  IADD3 R10, P2, PT, R18.reuse, R8, RZ ;  /* 0x00000008120a7210 */ /* 0x040fe40007f5e0ff */
[----:B------:R-:W-:Y:S01]  /*48930*/  IADD3 R26, P0, PT, R18, R16, RZ ;  /* 0x00000010121a7210 */ /* 0x000fe20007f1e0ff */
[C---:B------:R-:W-:Y:S02]  /*48940*/  IMAD.X R29, R20.reuse, 0x1, R12, P4 ;  /* 0x00000001141d7824 */ /* 0x040fe400020e060c */
[----:B------:R-:W-:Y:S02]  /*48950*/  IMAD.X R11, R19, 0x1, R7, P2 ;  /* 0x00000001130b7824 */ /* 0x000fe400010e0607 */
[----:B--2---:R-:W-:Y:S01]  /*48960*/  IMAD.X R25, R20, 0x1, R14, P1 ;  /* 0x0000000114197824 */ /* 0x004fe200008e060e */
[----:B------:R-:W-:-:S04]  /*48970*/  IADD3 R24, P1, PT, R18, R2, RZ ;  /* 0x0000000212187210 */ /* 0x000fc80007f3e0ff */
[----:B------:R1:W-:Y:S04]  /*48980*/  STL [R1+0xc9c], R25 ;  /* 0x000c9c1901007387 */ /* 0x0003e80000100800 */
[----:B------:R-:W-:Y:S04]  /*48990*/  STL [R1+0xcb8], R26 ;  /* 0x000cb81a01007387 */ /* 0x000fe80000100800 */
[----:B------:R-:W-:Y:S04]  /*489a0*/  STL.64 [R1+0xc90], R22 ;  /* 0x000c901601007387 */ /* 0x000fe80000100a00 */
[----:B------:R-:W-:Y:S04]  /*489b0*/  STL.64 [R1+0xca8], R28 ;  /* 0x000ca81c01007387 */ /* 0x000fe80000100a00 */
[----:B------:R2:W-:Y:S01]  /*489c0*/  STL.64 [R1+0xca0], R10 ;  /* 0x000ca00a01007387 */ /* 0x0005e20000100a00 */
[----:B-1----:R-:W-:-:S03]  /*489d0*/  IMAD.X R25, R19, 0x1, R3, P1 ;  /* 0x0000000113197824 */ /* 0x002fc600008e0603 */
[----:B--2---:R-:W2:Y:S04]  /*489e0*/  LDL.LU.64 R10, [R1+0x18f8] ;  /* 0x0018f800010a7983 */ /* 0x004ea80000300a00 */
[----:B------:R3:W-:Y:S02]  /*489f0*/  STL.64 [R1+0x18d8], R6 ;  /* 0x0018d80601007387 */ /* 0x0007e40000100a00 */
[----:B---3--:R-:W-:Y:S02]  /*48a00*/  IMAD.MOV.U32 R7, RZ, RZ, R27 ;  /* 0x000000ffff077224 */ /* 0x008fe400078e001b */
[----:B------:R-:W-:-:S05]  /*48a10*/  IMAD.X R7, R19, 0x1, R5, P0 ;  /* 0x0000000113077824 */ /* 0x000fca00000e0605 */
[----:B------:R-:W-:Y:S04]  /*48a20*/  STL [R1+0xcbc], R7 ;  /* 0x000cbc0701007387 */ /* 0x000fe80000100800 */
[----:B------:R1:W-:Y:S04]  /*48a30*/  STL.64 [R1+0xcb0], R24 ;  /* 0x000cb01801007387 */ /* 0x0003e80000100a00 */
[----:B-1----:R0:W3:Y:S01]  /*48a40*/  LDL.LU R25, [R1+0x18f4] ;  /* 0x0018f40001197983 */ /* 0x0020e20000300800 */
[C---:B------:R-:W-:Y:S02]  /*48a50*/  IADD3 R22, P3, PT, R18.reuse, R6, RZ ;  /* 0x0000000612167210 */ /* 0x040fe40007f7e0ff */
[----:B------:R-:W-:-:S03]  /*48a60*/  IADD3 R24, P1, PT, R18, R13, RZ ;  /* 0x0000000d12187210 */ /* 0x000fc60007f3e0ff */
[----:B------:R-:W-:Y:S02]  /*48a70*/  IMAD.X R23, R19, 0x1, R0, P3 ;  /* 0x0000000113177824 */ /* 0x000fe400018e0600 */
[----:B------:R-:W-:Y:S04]  /*48a80*/  STL [R1+0xce8], R24 ;  /* 0x000ce81801007387 */ /* 0x000fe80000100800 */
[----:B---3--:R0:W3:Y:S04]  /*48a90*/  LDL.LU R25, [R1+0x18f0] ;  /* 0x0018f00001197983 */ /* 0x0080e80000300800 */
[----:B------:R1:W-:Y:S04]  /*48aa0*/  STL.64 [R1+0xcc8], R22 ;  /* 0x000cc81601007387 */ /* 0x0003e80000100a00 */
[----:B-1----:R-:W4:Y:S01]  /*48ab0*/  LDL.LU.64 R22, [R1+0x18e8] ;  /* 0x0018e80001167983 */ /* 0x002f220000300a00 */
[----:B------:R-:W-:-:S05]  /*48ac0*/  VIADD R17, R18, UR30 ;  /* 0x0000001e12117c36 */ /* 0x000fca0008000000 */
[----:B------:R-:W-:Y:S02]  /*48ad0*/  IADD3 R24, P3, PT, R17, R8, RZ ;  /* 0x0000000811187210 */ /* 0x000fe40007f7e0ff */
[C---:B------:R-:W-:Y:S01]  /*48ae0*/  IADD3 R28, P4, PT, R18.reuse, R9, RZ ;  /* 0x00000009121c7210 */ /* 0x040fe20007f9e0ff */
[----:B------:R-:W-:Y:S01]  /*48af0*/  IMAD.MOV.U32 R6, RZ, RZ, R26 ;  /* 0x000000ffff067224 */ /* 0x000fe200078e001a */
[C---:B--2---:R-:W-:Y:S02]  /*48b00*/  IADD3 R26, P2, PT, R18.reuse, R10, RZ ;  /* 0x0000000a121a7210 */ /* 0x044fe40007f5e0ff */
[----:B------:R-:W-:Y:S01]  /*48b10*/  IADD3 R6, P0, PT, R18, R11, RZ ;  /* 0x0000000b12067210 */ /* 0x000fe20007f1e0ff */
[----:B----4-:R-:W-:Y:S04]  /*48b20*/  STL.64 [R1+0x18b8], R22 ;  /* 0x0018b81601007387 */ /* 0x010fe80000100a00 */
[----:B------:R1:W-:Y:S04]  /*48b30*/  STL [R1+0x18c0], R23 ;  /* 0x0018c01701007387 */ /* 0x0003e80000100800 */
[----:B-1----:R0:W2:Y:S04]  /*48b40*/  LDL.64 R22, [R1+0xce8] ;  /* 0x000ce80001167983 */ /* 0x0020a80000100a00 */
[----:B------:R3:W-:Y:S04]  /*48b50*/  STL [R1+0xce0], R24 ;  /* 0x000ce01801007387 */ /* 0x0007e80000100800 */
[----:B---3--:R-:W3:Y:S01]  /*48b60*/  LDL.LU.64 R24, [R1+0x18e0] ;  /* 0x0018e00001187983 */ /* 0x008ee20000300a00 */
[----:B------:R-:W-:-:S02]  /*48b70*/  IMAD.X R29, R19, 0x1, R4, P4 ;  /* 0x00000001131d7824 */ /* 0x000fc400020e0604 */
[C---:B------:R-:W-:Y:S02]  /*48b80*/  IMAD.X R27, R19.reuse, 0x1, R14, P2 ;  /* 0x00000001131b7824 */ /* 0x040fe400010e060e */
[----:B------:R-:W-:Y:S01]  /*48b90*/  IMAD.X R7, R19, 0x1, R15, P0 ;  /* 0x0000000113077824 */ /* 0x000fe200000e060f */
[----:B------:R-:W-:Y:S04]  /*48ba0*/  STL.64 [R1+0xcc0], R28 ;  /* 0x000cc01c01007387 */ /* 0x000fe80000100a00 */
[----:B------:R-:W-:Y:S04]  /*48bb0*/  STL.64 [R1+0xcd8], R26 ;  /* 0x000cd81a01007387 */ /* 0x000fe80000100a00 */
[----:B------:R1:W-:Y:S04]  /*48bc0*/  STL.64 [R1+0xcd0], R6 ;  /* 0x000cd00601007387 */ /* 0x0003e80000100a00 */
[----:B-1----:R-:W4:Y:S04]  /*48bd0*/  LDL.LU.64 R6, [R1+0x18d8] ;  /* 0x0018d80001067983 */ /* 0x002f280000300a00 */
[----:B------:R-:W-:Y:S04]  /*48be0*/  STL.64 [R1+0x18c8], R14 ;  /* 0x0018c80e01007387 */ /* 0x000fe80000100a00 */
[----:B------:R-:W-:Y:S04]  /*48bf0*/  STL [R1+0x18d0], R15 ;  /* 0x0018d00f01007387 */ /* 0x000fe80000100800 */
[----:B---3--:R1:W-:Y:S04]  /*48c00*/  STL.64 [R1+0x18b0], R24 ;  /* 0x0018b01801007387 */ /* 0x0083e80000100a00 */
[----:B-1----:R0:W3:Y:S01]  /*48c10*/  LDL.64 R24, [R1+0xce0] ;  /* 0x000ce00001187983 */ /* 0x0020e20000100a00 */
[----:B------:R-:W-:-:S02]  /*48c20*/  SHF.R.S32.HI R20, RZ, 0x1f, R17 ;  /* 0x0000001fff147819 */ /* 0x000fc40000011411 */
[C---:B------:R-:W-:Y:S02]  /*48c30*/  IADD3 R28, P4, PT, R17.reuse, R16, RZ ;  /* 0x00000010111c7210 */ /* 0x040fe40007f9e0ff */
[----:B------:R-:W-:Y:S01]  /*48c40*/  IADD3 R26, P2, PT, R17, R2, RZ ;  /* 0x00000002111a7210 */ /* 0x000fe20007f5e0ff */
[----:B--2---:R-:W-:Y:S01]  /*48c50*/  IMAD.X R23, R19, 0x1, R12, P1 ;  /* 0x0000000113177824 */ /* 0x004fe200008e060c */
[----:B----4-:R-:W-:Y:S01]  /*48c60*/  IADD3 R14, P0, PT, R17, R6, RZ ;  /* 0x00000006110e7210 */ /* 0x010fe20007f1e0ff */
[C---:B------:R-:W-:Y:S02]  /*48c70*/  IMAD.X R29, R20.reuse, 0x1, R5, P4 ;  /* 0x00000001141d7824 */ /* 0x040fe400020e0605 */
[C---:B------:R-:W-:Y:S01]  /*48c80*/  IMAD.X R27, R20.reuse, 0x1, R3, P2 ;  /* 0x00000001141b7824 */ /* 0x040fe200010e0603 */
[----:B------:R-:W-:Y:S01]  /*48c90*/  STL [R1+0xcec], R23 ;  /* 0x000cec1701007387 */ /* 0x000fe20000100800 */
[C---:B------:R-:W-:Y:S02]  /*48ca0*/  IMAD.X R15, R20.reuse, 0x1, R0, P0 ;  /* 0x00000001140f7824 */ /* 0x040fe400000e0600 */
[----:B---3--:R-:W-:-:S05]  /*48cb0*/  IMAD.X R25, R20, 0x1, R7, P3 ;  /* 0x0000000114197824 */ /* 0x008fca00018e0607 */
[----:B------:R-:W-:Y:S04]  /*48cc0*/  STL [R1+0xce4], R25 ;  /* 0x000ce41901007387 */ /* 0x000fe80000100800 */
[----:B------:R-:W-:Y:S04]  /*48cd0*/  STL.64 [R1+0xcf8], R28 ;  /* 0x000cf81c01007387 */ /* 0x000fe80000100a00 */
[----:B------:R-:W-:Y:S04]  /*48ce0*/  STL.64 [R1+0xcf0], R26 ;  /* 0x000cf01a01007387 */ /* 0x000fe80000100a00 */
[----:B------:R1:W-:Y:S04]  /*48cf0*/  STL.64 [R1+0xd00], R14 ;  /* 0x000d000e01007387 */ /* 0x0003e80000100a00 */
[----:B-1----:R0:W2:Y:S01]  /*48d00*/  LDL.LU R15, [R1+0x18d0] ;  /* 0x0018d000010f7983 */ /* 0x0020a20000300800 */
[C---:B------:R-:W-:Y:S01]  /*48d10*/  VIADD R18, R17.reuse, UR36 ;  /* 0x0000002411127c36 */ /* 0x040fe20008000000 */
[----:B------:R-:W-:-:S04]  /*48d20*/  IADD3 R22, P1, PT, R17, R9, RZ ;  /* 0x0000000911167210 */ /* 0x000fc80007f3e0ff */
[----:B------:R-:W-:Y:S01]  /*48d30*/  IADD3 R14, P0, PT, R18, R8, RZ ;  /* 0x00000008120e7210 */ /* 0x000fe20007f1e0ff */
[----:B------:R-:W-:-:S04]  /*48d40*/  IMAD.X R23, R20, 0x1, R4, P1 ;  /* 0x0000000114177824 */ /* 0x000fc800008e0604 */
[----:B------:R2:W-:Y:S04]  /*48d50*/  STL [R1+0xd30], R14 ;  /* 0x000d300e01007387 */ /* 0x0005e80000100800 */
[----:B--2---:R-:W2:Y:S04]  /*48d60*/  LDL.LU.64 R14, [R1+0x18c8] ;  /* 0x0018c800010e7983 */ /* 0x004ea80000300a00 */
[----:B------:R1:W-:Y:S04]  /*48d70*/  STL.64 [R1+0xd10], R22 ;  /* 0x000d101601007387 */ /* 0x0003e80000100a00 */
[----:B-1----:R0:W3:Y:S01]  /*48d80*/  LDL.LU R23, [R1+0x18c0] ;  /* 0x0018c00001177983 */ /* 0x0020e20000300800 */
[----:B------:R-:W-:-:S05]  /*48d90*/  IADD3 R22, P1, PT, R18, R16, RZ ;  /* 0x0000001012167210 */ /* 0x000fca0007f3e0ff */
[----:B------:R3:W-:Y:S01]  /*48da0*/  STL [R1+0xd28], R22 ;  /* 0x000d281601007387 */ /* 0x0007e20000100800 */
[C---:B------:R-:W-:Y:S02]  /*48db0*/  IADD3 R24, P3, PT, R17.reuse, R10, RZ ;  /* 0x0000000a11187210 */ /* 0x040fe40007f7e0ff */
[C---:B------:R-:W-:Y:S02]  /*48dc0*/  IADD3 R28, P4, PT, R17.reuse, R11, RZ ;  /* 0x0000000b111c7210 */ /* 0x040fe40007f9e0ff */
[----:B------:R-:W-:Y:S01]  /*48dd0*/  IADD3 R26, P2, PT, R17, R13, RZ ;  /* 0x0000000d111a7210 */ /* 0x000fe20007f5e0ff */
[----:B------:R-:W-:Y:S01]  /*48de0*/  VIADD R17, R18, UR40 ;  /* 0x0000002812117c36 */ /* 0x000fe20008000000 */
[----:B---3--:R-:W3:Y:S01]  /*48df0*/  LDL.LU.64 R22, [R1+0x18b8] ;  /* 0x0018b80001167983 */ /* 0x008ee20000300a00 */
[----:B--2---:R-:W-:-:S03]  /*48e00*/  IMAD.X R25, R20, 0x1, R14, P3 ;  /* 0x0000000114197824 */ /* 0x004fc600018e060e */
[----:B------:R1:W-:Y:S04]  /*48e10*/  STL.64 [R1+0x1890], R16 ;  /* 0x0018901001007387 */ /* 0x0003e80000100a00 */
[----:B------:R-:W-:Y:S01]  /*48e20*/  STL [R1+0x1898], R17 ;  /* 0x0018981101007387 */ /* 0x000fe20000100800 */
[----:B------:R-:W-:-:S03]  /*48e30*/  IMAD.X R29, R20, 0x1, R15, P4 ;  /* 0x00000001141d7824 */ /* 0x000fc600020e060f */
[----:B------:R2:W-:Y:S01]  /*48e40*/  STL.64 [R1+0xd08], R24 ;  /* 0x000d081801007387 */ /* 0x0005e20000100a00 */
[----:B-1----:R-:W-:-:S03]  /*48e50*/  IADD3 R16, P3, PT, R18, R2, RZ ;  /* 0x0000000212107210 */ /* 0x002fc60007f7e0ff */
[----:B--2---:R-:W2:Y:S04]  /*48e60*/  LDL.LU.64 R24, [R1+0x18b0] ;  /* 0x0018b00001187983 */ /* 0x004ea80000300a00 */
[----:B------:R1:W-:Y:S04]  /*48e70*/  STL.64 [R1+0x18a0], R2 ;  /* 0x0018a00201007387 */ /* 0x0003e80000100a00 */
[----:B-1----:R0:W4:Y:S04]  /*48e80*/  LDL.64 R2, [R1+0xd28] ;  /* 0x000d280001027983 */ /* 0x0021280000100a00 */
[----:B------:R1:W-:Y:S04]  /*48e90*/  STL.64 [R1+0xd20], R28 ;  /* 0x000d201c01007387 */ /* 0x0003e80000100a00 */
[----:B-1----:R-:W2:Y:S04]  /*48ea0*/  LDL.LU R29, [R1+0x18a8] ;  /* 0x0018a800011d7983 */ /* 0x002ea80000300800 */
[----:B---3--:R1:W-:Y:S04]  /*48eb0*/  STL.64 [R1+0x1870], R22 ;  /* 0x0018701601007387 */ /* 0x0083e80000100a00 */
[----:B-1----:R0:W3:Y:S01]  /*48ec0*/  LDL.64 R22, [R1+0xd30] ;  /* 0x000d300001167983 */ /* 0x0020e20000100a00 */
[----:B------:R-:W-:Y:S01]  /*48ed0*/  SHF.R.S32.HI R19, RZ, 0x1f, R18 ;  /* 0x0000001fff137819 */ /* 0x000fe20000011412 */
[----:B------:R-:W-:Y:S01]  /*48ee0*/  IMAD.X R27, R20, 0x1, R12, P2 ;  /* 0x00000001141b7824 */ /* 0x000fe200010e060c */
[----:B------:R-:W-:-:S04]  /*48ef0*/  IADD3 R28, P4, PT, R18, R6, RZ ;  /* 0x00000006121c7210 */ /* 0x000fc80007f9e0ff */
[----:B------:R-:W-:Y:S04]  /*48f00*/  STL.64 [R1+0xd18], R26 ;  /* 0x000d181a01007387 */ /* 0x000fe80000100a00 */
[----:B------:R-:W-:Y:S01]  /*48f10*/  STL [R1+0xd38], R28 ;  /* 0x000d381c01007387 */ /* 0x000fe20000100800 */
[C---:B----4-:R-:W-:Y:S02]  /*48f20*/  IMAD.X R3, R19.reuse, 0x1, R5, P1 ;  /* 0x0000000113037824 */ /* 0x050fe400008e0605 */
[----:B---3--:R-:W-:-:S05]  /*48f30*/  IMAD.X R23, R19, 0x1, R7, P0 ;  /* 0x0000000113177824 */ /* 0x008fca00000e0607 */
[----:B------:R-:W-:Y:S04]  /*48f40*/  STL [R1+0xd34], R23 ;  /* 0x000d341701007387 */ /* 0x000fe80000100800 */
[----:B------:R1:W-:Y:S04]  /*48f50*/  STL [R1+0xd2c], R3 ;  /* 0x000d2c0301007387 */ /* 0x0003e80000100800 */
[----:B-1----:R-:W3:Y:S04]  /*48f60*/  LDL.LU.64 R2, [R1+0x18a0] ;  /* 0x0018a00001027983 */ /* 0x002ee80000300a00 */
[----:B--2---:R-:W-:Y:S04]  /*48f70*/  STL.64 [R1+0x1880], R24 ;  /* 0x0018801801007387 */ /* 0x004fe80000100a00 */
[----:B------:R-:W-:Y:S01]  /*48f80*/  STL [R1+0x1888], R25 ;  /* 0x0018881901007387 */ /* 0x000fe20000100800 */
[----:B---3--:R-:W-:-:S05]  /*48f90*/  IMAD.X R17, R19, 0x1, R3, P3 ;  /* 0x0000000113117824 */ /* 0x008fca00018e0603 */
[----:B------:R1:W-:Y:S04]  /*48fa0*/  STL.64 [R1+0xd40], R16 ;  /* 0x000d401001007387 */ /* 0x0003e80000100a00 */
[----:B-1----:R0:W2:Y:S01]  /*48fb0*/  LDL.LU R17, [R1+0x1898] ;  /* 0x0018980001117983 */ /* 0x0020a20000300800 */
[C---:B------:R-:W-:Y:S02]  /*48fc0*/  IADD3 R26, P2, PT, R18.reuse, R9, RZ ;  /* 0x00000009121a7210 */ /* 0x040fe40007f5e0ff */
        /* <DEDUP_REMOVED lines=8> */
[----:B------:R2:W-:Y:S01]  /*49050*/  STL [R1+0xd58], R16 ;  /* 0x000d581001007387 */ /* 0x0005e20000100800 */
[----:B------:R-:W-:-:S03]  /*49060*/  IMAD.X R29, R19, 0x1, R15, P1 ;  /* 0x00000001131d7824 */ /* 0x000fc600008e060f */
[----:B--2---:R-:W2:Y:S04]  /*49070*/  LDL.LU.64 R16, [R1+0x1890] ;  /* 0x0018900001107983 */ /* 0x004ea80000300a00 */
[----:B------:R-:W-:Y:S04]  /*49080*/  STL [R1+0xd3c], R25 ;  /* 0x000d3c1901007387 */ /* 0x000fe80000100800 */
[----:B------:R-:W-:Y:S04]  /*49090*/  STL.64 [R1+0xd50], R26 ;  /* 0x000d501a01007387 */ /* 0x000fe80000100a00 */
[----:B------:R-:W-:Y:S04]  /*490a0*/  STL.64 [R1+0xd48], R22 ;  /* 0x000d481601007387 */ /* 0x000fe80000100a00 */
[----:B------:R1:W-:Y:S04]  /*490b0*/  STL.64 [R1+0xd60], R28 ;  /* 0x000d601c01007387 */ /* 0x0003e80000100a00 */
[----:B-1----:R-:W3:Y:S04]  /*490c0*/  LDL.LU R29, [R1+0x188c] ;  /* 0x00188c00011d7983 */ /* 0x002ee80000300800 */
[----:B------:R1:W-:Y:S04]  /*490d0*/  STL.64 [R1+0x1868], R14 ;  /* 0x0018680e01007387 */ /* 0x0003e80000100a00 */
[----:B-1----:R0:W4:Y:S01]  /*490e0*/  LDL.64 R14, [R1+0xd58] ;  /* 0x000d5800010e7983 */ /* 0x0021220000100a00 */
[----:B--2---:R-:W-:-:S02]  /*490f0*/  SHF.R.S32.HI R20, RZ, 0x1f, R17 ;  /* 0x0000001fff147819 */ /* 0x004fc40000011411 */
[----:B------:R-:W-:-:S05]  /*49100*/  IADD3 R24, P4, PT, R17, R8, RZ ;  /* 0x0000000811187210 */ /* 0x000fca0007f9e0ff */
[----:B------:R-:W-:Y:S02]  /*49110*/  IMAD.X R25, R20, 0x1, R7, P4 ;  /* 0x0000000114197824 */ /* 0x000fe400020e0607 */
[----:B----4-:R-:W-:-:S05]  /*49120*/  IMAD.X R15, R19, 0x1, R12, P3 ;  /* 0x00000001130f7824 */ /* 0x010fca00018e060c */
[----:B------:R-:W-:Y:S04]  /*49130*/  STL [R1+0xd5c], R15 ;  /* 0x000d5c0f01007387 */ /* 0x000fe80000100800 */
[----:B------:R1:W-:Y:S04]  /*49140*/  STL.64 [R1+0xd70], R24 ;  /* 0x000d701801007387 */ /* 0x0003e80000100a00 */
[----:B-1----:R0:W2:Y:S01]  /*49150*/  LDL.LU R25, [R1+0x1888] ;  /* 0x0018880001197983 */ /* 0x0020a20000300800 */
[C---:B------:R-:W-:Y:S02]  /*49160*/  IADD3 R26, P2, PT, R17.reuse, R16, RZ ;  /* 0x00000010111a7210 */ /* 0x040fe40007f5e0ff */
[----:B------:R-:W-:-:S02]  /*49170*/  IADD3 R22, P0, PT, R17, R2, RZ ;  /* 0x0000000211167210 */ /* 0x000fc40007f1e0ff */
[C---:B------:R-:W-:Y:S02]  /*49180*/  IADD3 R28, P1, PT, R17.reuse, R6, RZ ;  /* 0x00000006111c7210 */ /* 0x040fe40007f3e0ff */
[C---:B------:R-:W-:Y:S01]  /*49190*/  IADD3 R24, P4, PT, R17.reuse, R10, RZ ;  /* 0x0000000a11187210 */ /* 0x040fe20007f9e0ff */
[C---:B------:R-:W-:Y:S02]  /*491a0*/  IMAD.X R27, R20.reuse, 0x1, R5, P2 ;  /* 0x00000001141b7824 */ /* 0x040fe400010e0605 */
[----:B------:R-:W-:Y:S01]  /*491b0*/  IMAD.X R23, R20, 0x1, R3, P0 ;  /* 0x0000000114177824 */ /* 0x000fe200000e0603 */
[----:B------:R-:W-:Y:S04]  /*491c0*/  STL [R1+0xd78], R28 ;  /* 0x000d781c01007387 */ /* 0x000fe80000100800 */
[----:B------:R2:W-:Y:S04]  /*491d0*/  STL [R1+0xd98], R24 ;  /* 0x000d981801007387 */ /* 0x0005e80000100800 */
[----:B--2---:R-:W2:Y:S04]  /*491e0*/  LDL.LU.64 R24, [R1+0x1880] ;  /* 0x0018800001187983 */ /* 0x004ea80000300a00 */
[----:B------:R1:W-:Y:S04]  /*491f0*/  STL.64 [R1+0xd68], R26 ;  /* 0x000d681a01007387 */ /* 0x0003e80000100a00 */
[----:B-1----:R-:W4:Y:S04]  /*49200*/  LDL.LU R27, [R1+0x1878] ;  /* 0x00187800011b7983 */ /* 0x002f280000300800 */
[----:B------:R1:W-:Y:S04]  /*49210*/  STL.64 [R1+0xd80], R22 ;  /* 0x000d801601007387 */ /* 0x0003e80000100a00 */
[----:B-1----:R-:W2:Y:S01]  /*49220*/  LDL.LU.64 R22, [R1+0x1870] ;  /* 0x0018700001167983 */ /* 0x002ea20000300a00 */
[----:B------:R-:W-:-:S02]  /*49230*/  IADD3 R14, P3, PT, R17, R9, RZ ;  /* 0x00000009110e7210 */ /* 0x000fc40007f7e0ff */
[C---:B------:R-:W-:Y:S01]  /*49240*/  IADD3 R26, P2, PT, R17.reuse, R11, RZ ;  /* 0x0000000b111a7210 */ /* 0x040fe20007f5e0ff */
[----:B------:R-:W-:Y:S02]  /*49250*/  VIADD R18, R17, UR38 ;  /* 0x0000002611127c36 */ /* 0x000fe40008000000 */
[C---:B------:R-:W-:Y:S01]  /*49260*/  IMAD.X R15, R20.reuse, 0x1, R4, P3 ;  /* 0x00000001140f7824 */ /* 0x040fe200018e0604 */
[----:B--2---:R3:W-:Y:S04]  /*49270*/  STL.64 [R1+0x1850], R22 ;  /* 0x0018501601007387 */ /* 0x0047e80000100a00 */
[----:B------:R-:W-:Y:S01]  /*49280*/  STL [R1+0xd90], R26 ;  /* 0x000d901a01007387 */ /* 0x000fe20000100800 */
[----:B---3--:R-:W-:Y:S02]  /*49290*/  IMAD.MOV.U32 R23, RZ, RZ, R29 ;  /* 0x000000ffff177224 */ /* 0x008fe400078e001d */
[----:B------:R-:W-:-:S02]  /*492a0*/  IMAD.X R23, R20, 0x1, R0, P1 ;  /* 0x0000000114177824 */ /* 0x000fc400008e0600 */
[----:B------:R-:W-:Y:S01]  /*492b0*/  IMAD.MOV.U32 R22, RZ, RZ, R28 ;  /* 0x000000ffff167224 */ /* 0x000fe200078e001c */
[----:B------:R-:W-:Y:S01]  /*492c0*/  IADD3 R28, P0, PT, R17, R13, RZ ;  /* 0x0000000d111c7210 */ /* 0x000fe20007f1e0ff */
[C---:B------:R-:W-:Y:S01]  /*492d0*/  VIADD R17, R18.reuse, UR42 ;  /* 0x0000002a12117c36 */ /* 0x040fe20008000000 */
[----:B------:R-:W-:Y:S04]  /*492e0*/  STL [R1+0xd7c], R23 ;  /* 0x000d7c1701007387 */ /* 0x000fe80000100800 */
[----:B------:R1:W-:Y:S04]  /*492f0*/  STL.64 [R1+0xd88], R14 ;  /* 0x000d880e01007387 */ /* 0x0003e80000100a00 */
[----:B-1----:R-:W2:Y:S04]  /*49300*/  LDL.LU.64 R14, [R1+0x1868] ;  /* 0x00186800010e7983 */ /* 0x002ea80000300a00 */
[----:B------:R1:W-:Y:S04]  /*49310*/  STL.64 [R1+0x1858], R24 ;  /* 0x0018581801007387 */ /* 0x0003e80000100a00 */
[----:B------:R3:W-:Y:S01]  /*49320*/  STL.64 [R1+0x1860], R16 ;  /* 0x0018601001007387 */ /* 0x0007e20000100a00 */
[----:B-1----:R-:W-:Y:S01]  /*49330*/  IMAD.MOV.U32 R24, RZ, RZ, R26 ;  /* 0x000000ffff187224 */ /* 0x002fe200078e001a */
[----:B------:R-:W-:-:S02]  /*49340*/  IADD3 R26, P3, PT, R18, R16, RZ ;  /* 0x00000010121a7210 */ /* 0x000fc40007f7e0ff */
[----:B---3--:R0:W3:Y:S01]  /*49350*/  LDL.64 R16, [R1+0xd98] ;  /* 0x000d980001107983 */ /* 0x0080e20000100a00 */
[----:B------:R-:W-:Y:S02]  /*49360*/  SHF.R.S32.HI R19, RZ, 0x1f, R18 ;  /* 0x0000001fff137819 */ /* 0x000fe40000011412 */
[----:B------:R-:W-:Y:S01]  /*49370*/  IADD3 R22, P1, PT, R18, R8, RZ ;  /* 0x0000000812167210 */ /* 0x000fe20007f3e0ff */
[----:B----4-:R-:W-:Y:S02]  /*49380*/  IMAD.MOV.U32 R25, RZ, RZ, R27 ;  /* 0x000000ffff197224 */ /* 0x010fe400078e001b */
[----:B------:R-:W-:Y:S02]  /*49390*/  IMAD.X R29, R20, 0x1, R12, P0 ;  /* 0x00000001141d7824 */ /* 0x000fe400000e060c */
[C---:B------:R-:W-:Y:S02]  /*493a0*/  IMAD.X R27, R19.reuse, 0x1, R5, P3 ;  /* 0x00000001131b7824 */ /* 0x040fe400018e0605 */
[----:B------:R-:W-:-:S02]  /*493b0*/  IMAD.X R23, R19, 0x1, R7, P1 ;  /* 0x0000000113177824 */ /* 0x000fc400008e0607 */
[C---:B--2---:R-:W-:Y:S02]  /*493c0*/  IMAD.X R25, R20.reuse, 0x1, R15, P2 ;  /* 0x0000000114197824 */ /* 0x044fe400010e060f */
[----:B---3--:R-:W-:Y:S01]  /*493d0*/  IMAD.X R17, R20, 0x1, R14, P4 ;  /* 0x0000000114117824 */ /* 0x008fe200020e060e */
[----:B------:R-:W-:-:S04]  /*493e0*/  IADD3 R16, P4, PT, R18, R2, RZ ;  /* 0x0000000212107210 */ /* 0x000fc80007f9e0ff */
[----:B------:R1:W-:Y:S04]  /*493f0*/  STL [R1+0xd9c], R17 ;  /* 0x000d9c1101007387 */ /* 0x0003e80000100800 */
[----:B------:R-:W-:Y:S04]  /*49400*/  STL [R1+0xd94], R25 ;  /* 0x000d941901007387 */ /* 0x000fe80000100800 */
[----:B------:R-:W-:Y:S04]  /*49410*/  STL.64 [R1+0xda8], R28 ;  /* 0x000da81c01007387 */ /* 0x000fe80000100a00 */
[----:B------:R-:W-:Y:S04]  /*49420*/  STL.64 [R1+0xda0], R22 ;  /* 0x000da01601007387 */ /* 0x000fe80000100a00 */
[----:B------:R-:W-:Y:S04]  /*49430*/  STL.64 [R1+0xdb8], R26 ;  /* 0x000db81a01007387 */ /* 0x000fe80000100a00 */
[----:B------:R-:W-:Y:S01]  /*49440*/  STL.64 [R1+0x1840], R10 ;  /* 0x0018400a01007387 */ /* 0x000fe20000100a00 */
[----:B-1----:R-:W-:-:S05]  /*49450*/  IMAD.X R17, R19, 0x1, R3, P4 ;  /* 0x0000000113117824 */ /* 0x002fca00020e0603 */
[----:B------:R1:W-:Y:S04]  /*49460*/  STL.64 [R1+0xdb0], R16 ;  /* 0x000db01001007387 */ /* 0x0003e80000100a00 */
[----:B-1----:R-:W2:Y:S01]  /*49470*/  LDL.LU.64 R16, [R1+0x1860] ;  /* 0x0018600001107983 */ /* 0x002ea20000300a00 */
[C---:B------:R-:W-:Y:S02]  /*49480*/  IADD3 R24, P2, PT, R18.reuse, R6, RZ ;  /* 0x0000000612187210 */ /* 0x040fe40007f5e0ff */
[C---:B------:R-:W-:Y:S02]  /*49490*/  IADD3 R28, P0, PT, R18.reuse, R9, RZ ;  /* 0x00000009121c7210 */ /* 0x040fe40007f1e0ff */
[C---:B------:R-:W-:Y:S02]  /*494a0*/  IADD3 R22, P1, PT, R18.reuse, R10, RZ ;  /* 0x0000000a12167210 */ /* 0x040fe40007f3e0ff */
[----:B------:R-:W-:Y:S01]  /*494b0*/  IADD3 R10, P4, PT, R18, R13, RZ ;  /* 0x0000000d120a7210 */ /* 0x000fe20007f9e0ff */
[----:B------:R-:W-:-:S02]  /*494c0*/  IMAD.X R25, R19, 0x1, R0, P2 ;  /* 0x0000000113197824 */ /* 0x000fc400010e0600 */
[C---:B------:R-:W-:Y:S02]  /*494d0*/  IMAD.X R29, R19.reuse, 0x1, R4, P0 ;  /* 0x00000001131d7824 */ /* 0x040fe400000e0604 */
[----:B------:R-:W-:Y:S01]  /*494e0*/  IMAD.X R23, R19, 0x1, R14, P1 ;  /* 0x0000000113177824 */ /* 0x000fe200008e060e */
[----:B------:R1:W-:Y:S04]  /*494f0*/  STL.64 [R1+0xdc0], R24 ;  /* 0x000dc01801007387 */ /* 0x0003e80000100a00 */
[----:B-1----:R-:W3:Y:S04]  /*49500*/  LDL.LU.64 R24, [R1+0x1858] ;  /* 0x0018580001187983 */ /* 0x002ee80000300a00 */
[----:B------:R-:W-:Y:S01]  /*49510*/  STL [R1+0xde8], R10 ;  /* 0x000de80a01007387 */ /* 0x000fe20000100800 */
[----:B--2---:R-:W-:-:S05]  /*49520*/  SHF.R.S32.HI R20, RZ, 0x1f, R17 ;  /* 0x0000001fff147819 */ /* 0x004fca0000011411 */
[----:B------:R-:W-:Y:S04]  /*49530*/  STL.64 [R1+0x1848], R20 ;  /* 0x0018481401007387 */ /* 0x000fe80000100a00 */
[----:B------:R-:W-:Y:S04]  /*49540*/  STL.64 [R1+0x1838], R4 ;  /* 0x0018380401007387 */ /* 0x000fe80000100a00 */
[----:B------:R-:W-:Y:S04]  /*49550*/  STL.64 [R1+0xdd0], R28 ;  /* 0x000dd01c01007387 */ /* 0x000fe80000100a00 */
[----:B------:R1:W-:Y:S04]  /*49560*/  STL.64 [R1+0xdc8], R22 ;  /* 0x000dc81601007387 */ /* 0x0003e80000100a00 */
[----:B-1----:R-:W2:Y:S01]  /*49570*/  LDL.LU.64 R22, [R1+0x1850] ;  /* 0x0018500001167983 */ /* 0x002ea20000300a00 */
[----:B------:R-:W-:Y:S01]  /*49580*/  IADD3 R26, P3, PT, R18, R11, RZ ;  /* 0x0000000b121a7210 */ /* 0x000fe20007f7e0ff */
[----:B------:R-:W-:-:S02]  /*49590*/  IMAD.MOV.U32 R21, RZ, RZ, R11 ;  /* 0x000000ffff157224 */ /* 0x000fc400078e000b */
[----:B------:R-:W-:Y:S02]  /*495a0*/  IMAD.MOV.U32 R20, RZ, RZ, R10 ;  /* 0x000000ffff147224 */ /* 0x000fe400078e000a */
[C---:B------:R-:W-:Y:S02]  /*495b0*/  IMAD.X R21, R19.reuse, 0x1, R12, P4 ;  /* 0x0000000113157824 */ /* 0x040fe400020e060c */
[----:B------:R-:W-:Y:S01]  /*495c0*/  IMAD.X R27, R19, 0x1, R15, P3 ;  /* 0x00000001131b7824 */ /* 0x000fe200018e060f */
[----:B--2---:R-:W-:Y:S04]  /*495d0*/  STL.64 [R1+0x1818], R22 ;  /* 0x0018181601007387 */ /* 0x004fe80000100a00 */
[----:B------:R-:W-:Y:S04]  /*495e0*/  STL.64 [R1+0xdd8], R26 ;  /* 0x000dd81a01007387 */ /* 0x000fe80000100a00 */
[----:B------:R1:W-:Y:S04]  /*495f0*/  STL [R1+0xdec], R21 ;  /* 0x000dec1501007387 */ /* 0x0003e80000100800 */
[----:B-1----:R-:W2:Y:S01]  /*49600*/  LDL.LU.64 R20, [R1+0x1848] ;  /* 0x0018480001147983 */ /* 0x002ea20000300a00 */
[----:B------:R-:W-:-:S02]  /*49610*/  IADD3 R10, P2, PT, R17, R8, RZ ;  /* 0x00000008110a7210 */ /* 0x000fc40007f5e0ff */
[----:B------:R-:W-:-:S05]  /*49620*/  IADD3 R22, P1, PT, R17, R2, RZ ;  /* 0x0000000211167210 */ /* 0x000fca0007f3e0ff */
[----:B------:R-:W-:Y:S04]  /*49630*/  STL [R1+0xdf8], R22 ;  /* 0x000df81601007387 */ /* 0x000fe80000100800 */
[----:B---3--:R-:W-:Y:S04]  /*49640*/  STL.64 [R1+0x1828], R24 ;  /* 0x0018281801007387 */ /* 0x008fe80000100a00 */
[----:B------:R-:W-:Y:S01]  /*49650*/  STL [R1+0x1830], R25 ;  /* 0x0018301901007387 */ /* 0x000fe20000100800 */
[----:B--2---:R-:W-:-:S05]  /*49660*/  IMAD.X R11, R20, 0x1, R7, P2 ;  /* 0x00000001140b7824 */ /* 0x004fca00010e0607 */
[----:B------:R1:W-:Y:S04]  /*49670*/  STL.64 [R1+0xde0], R10 ;  /* 0x000de00a01007387 */ /* 0x0003e80000100a00 */
[----:B-1----:R-:W2:Y:S02]  /*49680*/  LDL.LU.64 R10, [R1+0x1840] ;  /* 0x00184000010a7983 */ /* 0x002ea40000300a00 */
[----:B--2---:R-:W-:-:S05]  /*49690*/  IADD3 R4, P2, PT, R17, R10, RZ ;  /* 0x0000000a11047210 */ /* 0x004fca0007f5e0ff */
[----:B------:R1:W-:Y:S04]  /*496a0*/  STL [R1+0xe18], R4 ;  /* 0x000e180401007387 */ /* 0x0003e80000100800 */
[----:B-1----:R-:W2:Y:S01]  /*496b0*/  LDL.LU.64 R4, [R1+0x1838] ;  /* 0x0018380001047983 */ /* 0x002ea20000300a00 */
[C---:B------:R-:W-:Y:S02]  /*496c0*/  IADD3 R28, P0, PT, R17.reuse, R16, RZ ;  /* 0x00000010111c7210 */ /* 0x040fe40007f1e0ff */
[C---:B------:R-:W-:Y:S01]  /*496d0*/  IADD3 R26, P3, PT, R17.reuse, R6, RZ ;  /* 0x00000006111a7210 */ /* 0x040fe20007f7e0ff */
[----:B------:R-:W-:Y:S01]  /*496e0*/  IMAD.MOV.U32 R24, RZ, RZ, R22 ;  /* 0x000000ffff187224 */ /* 0x000fe200078e0016 */
[C---:B------:R-:W-:Y:S01]  /*496f0*/  IADD3 R22, P4, PT, R17.reuse, R9, RZ ;  /* 0x0000000911167210 */ /* 0x040fe20007f9e0ff */
[----:B------:R-:W-:-:S02]  /*49700*/  VIADD R18, R17, UR4 ;  /* 0x0000000411127c36 */ /* 0x000fc40008000000 */
[----:B------:R-:W-:Y:S02]  /*49710*/  IMAD.MOV.U32 R25, RZ, RZ, R23 ;  /* 0x000000ffff197224 */ /* 0x000fe400078e0017 */
[C---:B------:R-:W-:Y:S02]  /*49720*/  IMAD.X R25, R20.reuse, 0x1, R3, P1 ;  /* 0x0000000114197824 */ /* 0x040fe400008e0603 */
[C---:B------:R-:W-:Y:S01]  /*49730*/  IMAD.X R27, R20.reuse, 0x1, R0, P3 ;  /* 0x00000001141b7824 */ /* 0x040fe200018e0600 */
[----:B------:R-:W-:Y:S01]  /*49740*/  IADD3 R24, P1, PT, R17, R13, RZ ;  /* 0x0000000d11187210 */ /* 0x000fe20007f3e0ff */
[----:B------:R-:W1:Y:S01]  /*49750*/  LDCU UR4, c[0x0][0x398] ;  /* 0x00007300ff0477ac */ /* 0x000e620008000800 */
[C---:B--2---:R-:W-:Y:S02]  /*49760*/  IMAD.X R29, R20.reuse, 0x1, R5, P0 ;  /* 0x00000001141d7824 */ /* 0x044fe400000e0605 */
[----:B------:R-:W-:-:S03]  /*49770*/  IMAD.X R23, R20, 0x1, R4, P4 ;  /* 0x0000000114177824 */ /* 0x000fc600020e0604 */
[----:B------:R2:W-:Y:S04]  /*49780*/  STL.64 [R1+0xe00], R28 ;  /* 0x000e001c01007387 */ /* 0x0005e80000100a00 */
[----:B------:R3:W-:Y:S04]  /*49790*/  STL [R1+0xdfc], R25 ;  /* 0x000dfc1901007387 */ /* 0x0007e80000100800 */
[----:B------:R-:W-:Y:S04]  /*497a0*/  STL.64 [R1+0xdf0], R26 ;  /* 0x000df01a01007387 */ /* 0x000fe80000100a00 */
[----:B------:R4:W-:Y:S01]  /*497b0*/  STL.64 [R1+0xe20], R22 ;  /* 0x000e201601007387 */ /* 0x0009e20000100a00 */
[----:B--2---:R-:W-:Y:S01]  /*497c0*/  IADD3 R28, P0, PT, R17, R11, RZ ;  /* 0x0000000b111c7210 */ /* 0x004fe20007f1e0ff */
[----:B------:R-:W-:-:S02]  /*497d0*/  VIADD R17, R18, UR5 ;  /* 0x0000000512117c36 */ /* 0x000fc40008000000 */
[----:B---3--:R-:W-:Y:S01]  /*497e0*/  IMAD.X R25, R20, 0x1, R12, P1 ;  /* 0x0000000114197824 */ /* 0x008fe200008e060c */
[----:B----4-:R-:W-:Y:S02]  /*497f0*/  IADD3 R22, P4, PT, R18, R16, RZ ;  /* 0x0000001012167210 */ /* 0x010fe40007f9e0ff */
[----:B------:R-:W-:Y:S01]  /*49800*/  SHF.R.S32.HI R19, RZ, 0x1f, R18 ;  /* 0x0000001fff137819 */ /* 0x000fe20000011412 */
[----:B------:R-:W-:Y:S01]  /*49810*/  IMAD.X R29, R20, 0x1, R15, P0 ;  /* 0x00000001141d7824 */ /* 0x000fe200000e060f */
[----:B------:R2:W-:Y:S01]  /*49820*/  STL.64 [R1+0x1810], R16 ;  /* 0x0018101001007387 */ /* 0x0005e20000100a00 */
[----:B------:R-:W-:Y:S01]  /*49830*/  IADD3 R26, P3, PT, R18, R8, RZ ;  /* 0x00000008121a7210 */ /* 0x000fe20007f7e0ff */
[----:B------:R-:W3:Y:S02]  /*49840*/  LDCU UR5, c[0x0][0x398] ;  /* 0x00007300ff0577ac */ /* 0x000ee40008000800 */
[----:B--2---:R0:W2:Y:S02]  /*49850*/  LDL.64 R16, [R1+0xe18] ;  /* 0x000e180001107983 */ /* 0x0040a40000100a00 */
[----:B--2---:R-:W-:-:S05]  /*49860*/  IMAD.X R17, R20, 0x1, R14, P2 ;  /* 0x0000000114117824 */ /* 0x004fca00010e060e */
[----:B------:R-:W-:Y:S04]  /*49870*/  STL [R1+0xe1c], R17 ;  /* 0x000e1c1101007387 */ /* 0x000fe80000100800 */
[----:B------:R2:W-:Y:S04]  /*49880*/  STL.64 [R1+0xe10], R28 ;  /* 0x000e101c01007387 */ /* 0x0005e80000100a00 */
[----:B--2---:R-:W2:Y:S04]  /*49890*/  LDL.LU R29, [R1+0x1834] ;  /* 0x00183400011d7983 */ /* 0x004ea80000300800 */
[----:B------:R4:W-:Y:S04]  /*498a0*/  STL.64 [R1+0xe08], R24 ;  /* 0x000e081801007387 */ /* 0x0009e80000100a00 */
[----:B----4-:R0:W4:Y:S01]  /*498b0*/  LDL.LU R25, [R1+0x1830] ;  /* 0x0018300001197983 */ /* 0x0101220000300800 */
[C---:B------:R-:W-:Y:S01]  /*498c0*/  IADD3 R24, P1, PT, R18.reuse, R9, RZ ;  /* 0x0000000912187210 */ /* 0x040fe20007f3e0ff */
[C---:B------:R-:W-:Y:S01]  /*498d0*/  IMAD.X R27, R19.reuse, 0x1, R7, P3 ;  /* 0x00000001131b7824 */ /* 0x040fe200018e0607 */
[----:B------:R-:W-:Y:S01]  /*498e0*/  IADD3 R28, P0, PT, R18, R6, RZ ;  /* 0x00000006121c7210 */ /* 0x000fe20007f1e0ff */
[----:B------:R-:W-:-:S02]  /*498f0*/  IMAD.X R23, R19, 0x1, R5, P4 ;  /* 0x0000000113177824 */ /* 0x000fc400020e0605 */
[----:B------:R4:W-:Y:S04]  /*49900*/  STL [R1+0xe68], R24 ;  /* 0x000e681801007387 */ /* 0x0009e80000100800 */
[----:B----4-:R-:W4:Y:S04]  /*49910*/  LDL.LU.64 R24, [R1+0x1828] ;  /* 0x0018280001187983 */ /* 0x010f280000300a00 */
[----:B------:R0:W-:Y:S04]  /*49920*/  STL.64 [R1+0xe28], R26 ;  /* 0x000e281a01007387 */ /* 0x0001e80000100a00 */
[----:B0-----:R-:W2:Y:S04]  /*49930*/  LDL.LU R27, [R1+0x1820] ;  /* 0x00182000011b7983 */ /* 0x001ea80000300800 */
[----:B------:R-:W-:Y:S04]  /*49940*/  STL [R1+0xe30], R28 ;  /* 0x000e301c01007387 */ /* 0x000fe80000100800 */
[----:B------:R0:W-:Y:S04]  /*49950*/  STL.64 [R1+0xe40], R22 ;  /* 0x000e401601007387 */ /* 0x0001e80000100a00 */
[----:B0-----:R-:W2:Y:S01]  /*49960*/  LDL.LU.64 R22, [R1+0x1818] ;  /* 0x0018180001167983 */ /* 0x001ea20000300a00 */
[----:B------:R-:W-:-:S02]  /*49970*/  IADD3 R16, P2, PT, R18, R2, RZ ;  /* 0x0000000212107210 */ /* 0x000fc40007f5e0ff */
[----:B------:R-:W-:-:S03]  /*49980*/  IADD3 R26, P3, PT, R18, R10, RZ ;  /* 0x0000000a121a7210 */ /* 0x000fc60007f7e0ff */
[----:B------:R-:W-:Y:S01]  /*49990*/  IMAD.X R17, R19, 0x1, R3, P2 ;  /* 0x0000000113117824 */ /* 0x000fe200010e0603 */
[----:B--2---:R-:W-:Y:S04]  /*499a0*/  STL.64 [R1+0x17e0], R22 ;  /* 0x0017e01601007387 */ /* 0x004fe80000100a00 */
[----:B------:R-:W-:Y:S04]  /*499b0*/  STL [R1+0xe60], R26 ;  /* 0x000e601a01007387 */ /* 0x000fe80000100800 */
[----:B------:R0:W-:Y:S04]  /*499c0*/  STL.64 [R1+0xe38], R16 ;  /* 0x000e381001007387 */ /* 0x0001e80000100a00 */
[----:B0-----:R-:W2:Y:S04]  /*499d0*/  LDL.LU.64 R16, [R1+0x1810] ;  /* 0x0018100001107983 */ /* 0x001ea80000300a00 */
[----:B----4-:R0:W-:Y:S04]  /*499e0*/  STL.64 [R1+0x17f0], R24 ;  /* 0x0017f01801007387 */ /* 0x0101e80000100a00 */
[----:B------:R4:W-:Y:S01]  /*499f0*/  STL [R1+0x17f8], R25 ;  /* 0x0017f81901007387 */ /* 0x0009e20000100800 */
[----:B--2---:R-:W-:-:S02]  /*49a00*/  VIADD R20, R17, UR6 ;  /* 0x0000000611147c36 */ /* 0x004fc40008000000 */
[----:B------:R-:W-:Y:S02]  /*49a10*/  IMAD.MOV.U32 R22, RZ, RZ, R28 ;  /* 0x000000ffff167224 */ /* 0x000fe400078e001c */
[----:B------:R-:W-:Y:S02]  /*49a20*/  IMAD.MOV.U32 R23, RZ, RZ, R29 ;  /* 0x000000ffff177224 */ /* 0x000fe400078e001d */
[----:B0-----:R-:W-:Y:S02]  /*49a30*/  IMAD.MOV.U32 R24, RZ, RZ, R26 ;  /* 0x000000ffff187224 */ /* 0x001fe400078e001a */
[----:B----4-:R-:W-:Y:S01]  /*49a40*/  IMAD.MOV.U32 R25, RZ, RZ, R27 ;  /* 0x000000ffff197224 */ /* 0x010fe200078e001b */
[----:B------:R-:W-:Y:S04]  /*49a50*/  STL.64 [R1+0x1800], R20 ;  /* 0x0018001401007387 */ /* 0x000fe80000100a00 */
[----:B------:R0:W-:Y:S01]  /*49a60*/  STL [R1+0x1808], R21 ;  /* 0x0018081501007387 */ /* 0x0001e20000100800 */
[----:B------:R-:W2:Y:S03]  /*49a70*/  LDCU UR6, c[0x0][0x398] ;  /* 0x00007300ff0677ac */ /* 0x000ea60008000800 */
[----:B0-----:R0:W4:Y:S01]  /*49a80*/  LDL.64 R20, [R1+0xe68] ;  /* 0x000e680001147983 */ /* 0x0011220000100a00 */
[----:B------:R-:W-:-:S02]  /*49a90*/  IADD3 R28, P4, PT, R18, R11, RZ ;  /* 0x0000000b121c7210 */ /* 0x000fc40007f9e0ff */
[----:B------:R-:W-:Y:S01]  /*49aa0*/  IADD3 R26, P2, PT, R18, R13, RZ ;  /* 0x0000000d121a7210 */ /* 0x000fe20007f5e0ff */
[----:B------:R-:W-:Y:S01]  /*49ab0*/  IMAD.X R23, R19, 0x1, R0, P0 ;  /* 0x0000000113177824 */ /* 0x000fe200000e0600 */
[----:B------:R-:W-:Y:S02]  /*49ac0*/  SHF.R.S32.HI R18, RZ, 0x1f, R17 ;  /* 0x0000001fff127819 */ /* 0x000fe40000011411 */
[----:B------:R-:W-:Y:S01]  /*49ad0*/  IADD3 R22, P0, PT, R17, R8, RZ ;  /* 0x0000000811167210 */ /* 0x000fe20007f1e0ff */
[C---:B------:R-:W-:Y:S02]  /*49ae0*/  IMAD.X R25, R19.reuse, 0x1, R14, P3 ;  /* 0x0000000113197824 */ /* 0x040fe400018e060e */
[C---:B------:R-:W-:Y:S01]  /*49af0*/  IMAD.X R29, R19.reuse, 0x1, R15, P4 ;  /* 0x00000001131d7824 */ /* 0x040fe200020e060f */
[----:B------:R0:W-:Y:S01]  /*49b00*/  STL [R1+0xe34], R23 ;  /* 0x000e341701007387 */ /* 0x0001e20000100800 */
[----:B------:R-:W-:Y:S02]  /*49b10*/  IMAD.X R27, R19, 0x1, R12, P2 ;  /* 0x00000001131b7824 */ /* 0x000fe400010e060c */
[----:B0-----:R-:W-:-:S02]  /*49b20*/  IMAD.X R23, R18, 0x1, R7, P0 ;  /* 0x0000000112177824 */ /* 0x001fc400000e0607 */
[----:B----4-:R-:W-:Y:S01]  /*49b30*/  IMAD.X R21, R19, 0x1, R4, P1 ;  /* 0x0000000113157824 */ /* 0x010fe200008e0604 */
[----:B------:R-:W-:-:S04]  /*49b40*/  IADD3 R20, P1, PT, R17, R16, RZ ;  /* 0x0000001011147210 */ /* 0x000fc80007f3e0ff */
[----:B------:R0:W-:Y:S04]  /*49b50*/  STL [R1+0xe6c], R21 ;  /* 0x000e6c1501007387 */ /* 0x0001e80000100800 */
[----:B------:R-:W-:Y:S04]  /*49b60*/  STL [R1+0xe64], R25 ;  /* 0x000e641901007387 */ /* 0x000fe80000100800 */
[----:B------:R-:W-:Y:S04]  /*49b70*/  STL.64 [R1+0xe58], R28 ;  /* 0x000e581c01007387 */ /* 0x000fe80000100a00 */
[----:B------:R-:W-:Y:S04]  /*49b80*/  STL.64 [R1+0xe50], R26 ;  /* 0x000e501a01007387 */ /* 0x000fe80000100a00 */
[----:B------:R-:W-:Y:S01]  /*49b90*/  STL.64 [R1+0xe48], R22 ;  /* 0x000e481601007387 */ /* 0x000fe20000100a00 */
[----:B0-----:R-:W-:-:S05]  /*49ba0*/  IMAD.X R21, R18, 0x1, R5, P1 ;  /* 0x0000000112157824 */ /* 0x001fca00008e0605 */
[----:B------:R0:W-:Y:S04]  /*49bb0*/  STL.64 [R1+0xe78], R20 ;  /* 0x000e781401007387 */ /* 0x0001e80000100a00 */
[----:B0-----:R0:W4:Y:S01]  /*49bc0*/  LDL.LU R21, [R1+0x1808] ;  /* 0x0018080001157983 */ /* 0x0011220000300800 */
[C---:B------:R-:W-:Y:S02]  /*49bd0*/  IADD3 R24, P3, PT, R17.reuse, R2, RZ ;  /* 0x0000000211187210 */ /* 0x040fe40007f7e0ff */
[----:B------:R-:W-:-:S03]  /*49be0*/  IADD3 R20, P1, PT, R17, R11, RZ ;  /* 0x0000000b11147210 */ /* 0x000fc60007f3e0ff */
[----:B------:R-:W-:Y:S02]  /*49bf0*/  IMAD.X R25, R18, 0x1, R3, P3 ;  /* 0x0000000112197824 */ /* 0x000fe400018e0603 */
[----:B------:R4:W-:Y:S04]  /*49c00*/  STL [R1+0xe90], R20 ;  /* 0x000e901401007387 */ /* 0x0009e80000100800 */
[----:B----4-:R-:W4:Y:S04]  /*49c10*/  LDL.LU.64 R20, [R1+0x1800] ;  /* 0x0018000001147983 */ /* 0x010f280000300a00 */
[----:B------:R0:W-:Y:S04]  /*49c20*/  STL.64 [R1+0xe70], R24 ;  /* 0x000e701801007387 */ /* 0x0001e80000100a00 */
[----:B0-----:R0:W2:Y:S01]  /*49c30*/  LDL.LU R25, [R1+0x17f8] ;  /* 0x0017f80001197983 */ /* 0x0010a20000300800 */
[----:B------:R-:W-:-:S02]  /*49c40*/  IADD3 R28, P4, PT, R17, R6, RZ ;  /* 0x00000006111c7210 */ /* 0x000fc40007f9e0ff */
[C---:B------:R-:W-:Y:S02]  /*49c50*/  IADD3 R26, P2, PT, R17.reuse, R9, RZ ;  /* 0x00000009111a7210 */ /* 0x040fe40007f5e0ff */
[C---:B------:R-:W-:Y:S02]  /*49c60*/  IADD3 R22, P0, PT, R17.reuse, R10, RZ ;  /* 0x0000000a11167210 */ /* 0x040fe40007f1e0ff */
[----:B------:R-:W-:Y:S01]  /*49c70*/  IADD3 R24, P3, PT, R17, R13, RZ ;  /* 0x0000000d11187210 */ /* 0x000fe20007f7e0ff */
[C---:B------:R-:W-:Y:S02]  /*49c80*/  IMAD.X R29, R18.reuse, 0x1, R0, P4 ;  /* 0x00000001121d7824 */ /* 0x040fe400020e0600 */
[C---:B------:R-:W-:Y:S02]  /*49c90*/  IMAD.X R27, R18.reuse, 0x1, R4, P2 ;  /* 0x00000001121b7824 */ /* 0x040fe400010e0604 */
[----:B------:R-:W-:Y:S01]  /*49ca0*/  IMAD.X R23, R18, 0x1, R14, P0 ;  /* 0x0000000112177824 */ /* 0x000fe200000e060e */
[----:B------:R2:W-:Y:S04]  /*49cb0*/  STL [R1+0xea0], R24 ;  /* 0x000ea01801007387 */ /* 0x0005e80000100800 */
[----:B--2---:R-:W2:Y:S04]  /*49cc0*/  LDL.LU.64 R24, [R1+0x17f0] ;  /* 0x0017f00001187983 */ /* 0x004ea80000300a00 */
[----:B------:R-:W-:Y:S04]  /*49cd0*/  STL.64 [R1+0xe88], R28 ;  /* 0x000e881c01007387 */ /* 0x000fe80000100a00 */
[----:B------:R0:W-:Y:S04]  /*49ce0*/  STL.64 [R1+0xe80], R26 ;  /* 0x000e801a01007387 */ /* 0x0001e80000100a00 */
[----:B0-----:R-:W2:Y:S04]  /*49cf0*/  LDL.LU R27, [R1+0x17e8] ;  /* 0x0017e800011b7983 */ /* 0x001ea80000300800 */
[----:B------:R0:W-:Y:S04]  /*49d00*/  STL.64 [R1+0xe98], R22 ;  /* 0x000e981601007387 */ /* 0x0001e80000100a00 */
[----:B0-----:R-:W2:Y:S01]  /*49d10*/  LDL.LU.64 R22, [R1+0x17e0] ;  /* 0x0017e00001167983 */ /* 0x001ea20000300a00 */
[----:B----4-:R-:W-:-:S03]  /*49d20*/  IADD3 R26, P2, PT, R20, R16, RZ ;  /* 0x00000010141a7210 */ /* 0x010fc60007f5e0ff */
[----:B--2---:R0:W-:Y:S04]  /*49d30*/  STL.64 [R1+0x17c0], R22 ;  /* 0x0017c01601007387 */ /* 0x0041e80000100a00 */
[----:B------:R-:W-:Y:S04]  /*49d40*/  STL [R1+0xeb0], R26 ;  /* 0x000eb01a01007387 */ /* 0x000fe80000100800 */
[----:B0-----:R0:W2:Y:S04]  /*49d50*/  LDL.64 R22, [R1+0xe90] ;  /* 0x000e900001167983 */ /* 0x0010a80000100a00 */
[----:B------:R-:W-:Y:S04]  /*49d60*/  STL.64 [R1+0x17c8], R24 ;  /* 0x0017c81801007387 */ /* 0x000fe80000100a00 */
[----:B------:R-:W-:Y:S04]  /*49d70*/  STL.64 [R1+0x17d0], R14 ;  /* 0x0017d00e01007387 */ /* 0x000fe80000100a00 */
[----:B------:R4:W-:Y:S01]  /*49d80*/  STL [R1+0x17d8], R15 ;  /* 0x0017d80f01007387 */ /* 0x0009e20000100800 */
[----:B--2---:R-:W-:-:S03]  /*49d90*/  IMAD.X R23, R18, 0x1, R15, P1 ;  /* 0x0000000112177824 */ /* 0x004fc600008e060f */
[----:B----4-:R0:W2:Y:S01]  /*49da0*/  LDL.64 R14, [R1+0xea0] ;  /* 0x000ea000010e7983 */ /* 0x0100a20000100a00 */
[----:B------:R-:W-:Y:S02]  /*49db0*/  SHF.R.S32.HI R19, RZ, 0x1f, R20 ;  /* 0x0000001fff137819 */ /* 0x000fe40000011414 */
[C---:B------:R-:W-:Y:S01]  /*49dc0*/  IADD3 R28, P4, PT, R20.reuse, R8, RZ ;  /* 0x00000008141c7210 */ /* 0x040fe20007f9e0ff */
[----:B------:R-:W-:Y:S01]  /*49dd0*/  IMAD.MOV.U32 R24, RZ, RZ, R26 ;  /* 0x000000ffff187224 */ /* 0x000fe200078e001a */
[C---:B------:R-:W-:Y:S01]  /*49de0*/  IADD3 R26, P0, PT, R20.reuse, R2, RZ ;  /* 0x00000002141a7210 */ /* 0x040fe20007f1e0ff */
[----:B------:R-:W-:Y:S02]  /*49df0*/  IMAD.MOV.U32 R25, RZ, RZ, R27 ;  /* 0x000000ffff197224 */ /* 0x000fe400078e001b */
[C---:B------:R-:W-:Y:S02]  /*49e00*/  IMAD.X R25, R19.reuse, 0x1, R5, P2 ;  /* 0x0000000113197824 */ /* 0x040fe400010e0605 */
[C---:B------:R-:W-:Y:S01]  /*49e10*/  IMAD.X R29, R19.reuse, 0x1, R7, P4 ;  /* 0x00000001131d7824 */ /* 0x040fe200020e0607 */
[----:B------:R4:W-:Y:S01]  /*49e20*/  STL [R1+0xe94], R23 ;  /* 0x000e941701007387 */ /* 0x0009e20000100800 */
[----:B------:R-:W-:Y:S01]  /*49e30*/  IMAD.X R27, R19, 0x1, R3, P0 ;  /* 0x00000001131b7824 */ /* 0x000fe200000e0603 */
[----:B------:R-:W-:-:S05]  /*49e40*/  IADD3 R22, P1, PT, R20, R6, RZ ;  /* 0x0000000614167210 */ /* 0x000fca0007f3e0ff */
[----:B----4-:R-:W-:Y:S02]  /*49e50*/  IMAD.X R23, R19, 0x1, R0, P1 ;  /* 0x0000000113177824 */ /* 0x010fe400008e0600 */
[----:B--2---:R-:W-:Y:S01]  /*49e60*/  IMAD.X R15, R18, 0x1, R12, P3 ;  /* 0x00000001120f7824 */ /* 0x004fe200018e060c */
[----:B------:R-:W-:-:S04]  /*49e70*/  IADD3 R14, P3, PT, R20, R9, RZ ;  /* 0x00000009140e7210 */ /* 0x000fc80007f7e0ff */
[----:B------:R2:W-:Y:S04]  /*49e80*/  STL [R1+0xea4], R15 ;  /* 0x000ea40f01007387 */ /* 0x0005e80000100800 */
[----:B------:R-:W-:Y:S04]  /*49e90*/  STL.64 [R1+0xeb8], R28 ;  /* 0x000eb81c01007387 */ /* 0x000fe80000100a00 */
[----:B------:R-:W-:Y:S04]  /*49ea0*/  STL [R1+0xeb4], R25 ;  /* 0x000eb41901007387 */ /* 0x000fe80000100800 */
[----:B------:R4:W-:Y:S01]  /*49eb0*/  STL.64 [R1+0xec0], R26 ;  /* 0x000ec01a01007387 */ /* 0x0009e20000100a00 */
[----:B--2---:R-:W-:Y:S01]  /*49ec0*/  IMAD.X R15, R19, 0x1, R4, P3 ;  /* 0x00000001130f7824 */ /* 0x004fe200018e0604 */
[----:B----4-:R-:W-:-:S02]  /*49ed0*/  IADD3 R26, P0, PT, R20, R13, RZ ;  /* 0x0000000d141a7210 */ /* 0x010fc40007f1e0ff */
[----:B------:R-:W2:Y:S04]  /*49ee0*/  LDL.LU R27, [R1+0x17dc] ;  /* 0x0017dc00011b7983 */ /* 0x000ea80000300800 */
[----:B------:R-:W-:Y:S04]  /*49ef0*/  STL [R1+0xee0], R26 ;  /* 0x000ee01a01007387 */ /* 0x000fe80000100800 */
[----:B------:R-:W-:Y:S04]  /*49f00*/  STL.64 [R1+0xed0], R22 ;  /* 0x000ed01601007387 */ /* 0x000fe80000100a00 */
[----:B------:R4:W-:Y:S04]  /*49f10*/  STL.64 [R1+0xec8], R14 ;  /* 0x000ec80e01007387 */ /* 0x0009e80000100a00 */
[----:B----4-:R0:W4:Y:S01]  /*49f20*/  LDL.LU R15, [R1+0x17d8] ;  /* 0x0017d800010f7983 */ /* 0x0101220000300800 */
[----:B------:R-:W-:-:S05]  /*49f30*/  VIADD R17, R20, UR44 ;  /* 0x0000002c14117c36 */ /* 0x000fca0008000000 */
[----:B------:R-:W-:-:S05]  /*49f40*/  IADD3 R14, P3, PT, R17, R16, RZ ;  /* 0x00000010110e7210 */ /* 0x000fca0007f7e0ff */
[----:B------:R4:W-:Y:S04]  /*49f50*/  STL [R1+0xef8], R14 ;  /* 0x000ef80e01007387 */ /* 0x0009e80000100800 */
[----:B----4-:R-:W4:Y:S01]  /*49f60*/  LDL.LU.64 R14, [R1+0x17d0] ;  /* 0x0017d000010e7983 */ /* 0x010f220000300a00 */
[C---:B------:R-:W-:Y:S02]  /*49f70*/  IADD3 R28, P4, PT, R20.reuse, R10, RZ ;  /* 0x0000000a141c7210 */ /* 0x040fe40007f9e0ff */
[----:B------:R-:W-:Y:S02]  /*49f80*/  IADD3 R24, P2, PT, R20, R11, RZ ;  /* 0x0000000b14187210 */ /* 0x000fe40007f5e0ff */
[----:B------:R-:W-:Y:S02]  /*49f90*/  SHF.R.S32.HI R20, RZ, 0x1f, R17 ;  /* 0x0000001fff147819 */ /* 0x000fe40000011411 */
[----:B------:R-:W-:-:S05]  /*49fa0*/  IADD3 R22, P1, PT, R17, R8, RZ ;  /* 0x0000000811167210 */ /* 0x000fca0007f3e0ff */
[----:B------:R-:W-:Y:S02]  /*49fb0*/  IMAD.X R23, R20, 0x1, R7, P1 ;  /* 0x0000000114177824 */ /* 0x000fe400008e0607 */
[C---:B----4-:R-:W-:Y:S02]  /*49fc0*/  IMAD.X R29, R19.reuse, 0x1, R14, P4 ;  /* 0x00000001131d7824 */ /* 0x050fe400020e060e */
[----:B------:R-:W-:-:S03]  /*49fd0*/  IMAD.X R25, R19, 0x1, R15, P2 ;  /* 0x0000000113197824 */ /* 0x000fc600010e060f */
[----:B------:R-:W-:Y:S04]  /*49fe0*/  STL.64 [R1+0xed8], R28 ;  /* 0x000ed81c01007387 */ /* 0x000fe80000100a00 */
[----:B------:R4:W-:Y:S04]  /*49ff0*/  STL.64 [R1+0xee8], R24 ;  /* 0x000ee81801007387 */ /* 0x0009e80000100a00 */
[----:B----4-:R-:W4:Y:S04]  /*4a000*/  LDL.LU.64 R24, [R1+0x17c8] ;  /* 0x0017c80001187983 */ /* 0x010f280000300a00 */
[----:B------:R-:W-:Y:S04]  /*4a010*/  STL.64 [R1+0x17b0], R14 ;  /* 0x0017b00e01007387 */ /* 0x000fe80000100a00 */
[----:B------:R2:W-:Y:S02]  /*4a020*/  STL [R1+0x17b8], R15 ;  /* 0x0017b80f01007387 */ /* 0x0005e40000100800 */
[----:B--2---:R-:W-:-:S02]  /*4a030*/  IMAD.MOV.U32 R15, RZ, RZ, R27 ;  /* 0x000000ffff0f7224 */ /* 0x004fc400078e001b */
[----:B------:R-:W-:Y:S02]  /*4a040*/  IMAD.X R15, R19, 0x1, R12, P0 ;  /* 0x00000001130f7824 */ /* 0x000fe400000e060c */
[----:B------:R-:W-:Y:S01]  /*4a050*/  IMAD.MOV.U32 R14, RZ, RZ, R26 ;  /* 0x000000ffff0e7224 */ /* 0x000fe200078e001a */
[C---:B------:R-:W-:Y:S02]  /*4a060*/  IADD3 R26, P2, PT, R17.reuse, R6, RZ ;  /* 0x00000006111a7210 */ /* 0x040fe40007f5e0ff */
[----:B------:R-:W-:Y:S04]  /*4a070*/  STL [R1+0xee4], R15 ;  /* 0x000ee40f01007387 */ /* 0x000fe80000100800 */
[----:B------:R2:W-:Y:S04]  /*4a080*/  STL.64 [R1+0xef0], R22 ;  /* 0x000ef01601007387 */ /* 0x0005e80000100a00 */
[----:B--2---:R-:W2:Y:S04]  /*4a090*/  LDL.LU.64 R22, [R1+0x17c0] ;  /* 0x0017c00001167983 */ /* 0x004ea80000300a00 */
[----:B------:R0:W-:Y:S04]  /*4a0a0*/  STL.64 [R1+0x17a8], R6 ;  /* 0x0017a80601007387 */ /* 0x0001e80000100a00 */
[----:B0-----:R0:W3:Y:S01]  /*4a0b0*/  LDL.64 R6, [R1+0xef8] ;  /* 0x000ef80001067983 */ /* 0x0010e20000100a00 */
[----:B------:R-:W-:-:S02]  /*4a0c0*/  IADD3 R28, P4, PT, R17, R2, RZ ;  /* 0x00000002111c7210 */ /* 0x000fc40007f9e0ff */
[----:B------:R-:W-:Y:S01]  /*4a0d0*/  IADD3 R14, P0, PT, R17, R9, RZ ;  /* 0x00000009110e7210 */ /* 0x000fe20007f1e0ff */
[C---:B------:R-:W-:Y:S02]  /*4a0e0*/  IMAD.X R27, R20.reuse, 0x1, R0, P2 ;  /* 0x00000001141b7824 */ /* 0x040fe400010e0600 */
[C---:B------:R-:W-:Y:S02]  /*4a0f0*/  IMAD.X R29, R20.reuse, 0x1, R3, P4 ;  /* 0x00000001141d7824 */ /* 0x040fe400020e0603 */
[C---:B------:R-:W-:Y:S01]  /*4a100*/  IMAD.X R15, R20.reuse, 0x1, R4, P0 ;  /* 0x00000001140f7824 */ /* 0x040fe200000e0604 */
[----:B--2---:R-:W-:Y:S01]  /*4a110*/  STL.64 [R1+0x1788], R22 ;  /* 0x0017881601007387 */ /* 0x004fe20000100a00 */
[----:B---3--:R-:W-:-:S05]  /*4a120*/  IMAD.X R7, R20, 0x1, R5, P3 ;  /* 0x0000000114077824 */ /* 0x008fca00018e0605 */
[----:B------:R-:W-:Y:S04]  /*4a130*/  STL [R1+0xefc], R7 ;  /* 0x000efc0701007387 */ /* 0x000fe80000100800 */
[----:B------:R-:W-:Y:S04]  /*4a140*/  STL.64 [R1+0xf00], R28 ;  /* 0x000f001c01007387 */ /* 0x000fe80000100a00 */
[----:B------:R-:W-:Y:S04]  /*4a150*/  STL.64 [R1+0xf10], R26 ;  /* 0x000f101a01007387 */ /* 0x000fe80000100a00 */
[----:B------:R2:W-:Y:S04]  /*4a160*/  STL.64 [R1+0xf08], R14 ;  /* 0x000f080e01007387 */ /* 0x0005e80000100a00 */
[----:B--2---:R0:W2:Y:S01]  /*4a170*/  LDL.LU R15, [R1+0x17b8] ;  /* 0x0017b800010f7983 */ /* 0x0040a20000300800 */
[C---:B------:R-:W-:Y:S01]  /*4a180*/  VIADD R18, R17.reuse, UR7 ;  /* 0x0000000711127c36 */ /* 0x040fe20008000000 */
[----:B------:R-:W-:-:S02]  /*4a190*/  IADD3 R22, P1, PT, R17, R10, RZ ;  /* 0x0000000a11167210 */ /* 0x000fc40007f3e0ff */
[C---:B------:R-:W-:Y:S02]  /*4a1a0*/  IADD3 R6, P3, PT, R17.reuse, R11, RZ ;  /* 0x0000000b11067210 */ /* 0x040fe40007f7e0ff */
[----:B------:R-:W-:Y:S01]  /*4a1b0*/  IADD3 R28, P4, PT, R17, R13, RZ ;  /* 0x0000000d111c7210 */ /* 0x000fe20007f9e0ff */
[----:B------:R-:W3:Y:S01]  /*4a1c0*/  LDCU UR7, c[0x0][0x398] ;  /* 0x00007300ff0777ac */ /* 0x000ee20008000800 */
[----:B------:R-:W-:-:S05]  /*4a1d0*/  IADD3 R14, P0, PT, R18, R16, RZ ;  /* 0x00000010120e7210 */ /* 0x000fca0007f1e0ff */
[----:B------:R2:W-:Y:S04]  /*4a1e0*/  STL [R1+0xf40], R14 ;  /* 0x000f400e01007387 */ /* 0x0005e80000100800 */
[----:B--2---:R-:W2:Y:S01]  /*4a1f0*/  LDL.LU.64 R14, [R1+0x17b0] ;  /* 0x0017b000010e7983 */ /* 0x004ea20000300a00 */
[C---:B------:R-:W-:Y:S01]  /*4a200*/  VIADD R17, R18.reuse, UR8 ;  /* 0x0000000812117c36 */ /* 0x040fe20008000000 */
[----:B------:R-:W-:Y:S02]  /*4a210*/  SHF.R.S32.HI R19, RZ, 0x1f, R18 ;  /* 0x0000001fff137819 */ /* 0x000fe40000011412 */
[----:B------:R-:W-:Y:S01]  /*4a220*/  IADD3 R26, P2, PT, R18, R8, RZ ;  /* 0x00000008121a7210 */ /* 0x000fe20007f5e0ff */
[C---:B------:R-:W-:Y:S01]  /*4a230*/  IMAD.X R29, R20.reuse, 0x1, R12, P4 ;  /* 0x00000001141d7824 */ /* 0x040fe200020e060c */
[----:B------:R-:W0:Y:S01]  /*4a240*/  LDCU UR8, c[0x0][0x398] ;  /* 0x00007300ff0877ac */ /* 0x000e220008000800 */
[----:B------:R-:W-:Y:S01]  /*4a250*/  STL.64 [R1+0x1790], R16 ;  /* 0x0017901001007387 */ /* 0x000fe20000100a00 */
[----:B--2---:R-:W-:-:S02]  /*4a260*/  IMAD.X R23, R20, 0x1, R14, P1 ;  /* 0x0000000114177824 */ /* 0x004fc400008e060e */
[----:B------:R-:W-:-:S03]  /*4a270*/  IMAD.X R7, R20, 0x1, R15, P3 ;  /* 0x0000000114077824 */ /* 0x000fc600018e060f */
[----:B------:R2:W-:Y:S04]  /*4a280*/  STL.64 [R1+0xf18], R22 ;  /* 0x000f181601007387 */ /* 0x0005e80000100a00 */
[----:B------:R0:W-:Y:S01]  /*4a290*/  STL.64 [R1+0x1798], R2 ;  /* 0x0017980201007387 */ /* 0x0001e20000100a00 */
[----:B--2---:R-:W-:-:S03]  /*4a2a0*/  IADD3 R22, P1, PT, R18, R2, RZ ;  /* 0x0000000212167210 */ /* 0x004fc60007f3e0ff */
[----:B0-----:R0:W2:Y:S04]  /*4a2b0*/  LDL.64 R2, [R1+0xf40] ;  /* 0x000f400001027983 */ /* 0x0010a80000100a00 */
[----:B------:R0:W-:Y:S04]  /*4a2c0*/  STL.64 [R1+0xf28], R6 ;  /* 0x000f280601007387 */ /* 0x0001e80000100a00 */
[----:B0-----:R-:W3:Y:S04]  /*4a2d0*/  LDL.LU.64 R6, [R1+0x17a8] ;  /* 0x0017a80001067983 */ /* 0x001ee80000300a00 */
[----:B------:R-:W-:Y:S04]  /*4a2e0*/  STL.64 [R1+0x1780], R14 ;  /* 0x0017800e01007387 */ /* 0x000fe80000100a00 */
[----:B------:R0:W-:Y:S02]  /*4a2f0*/  STL.64 [R1+0xf20], R28 ;  /* 0x000f201c01007387 */ /* 0x0001e40000100a00 */
[----:B0-----:R-:W-:-:S02]  /*4a300*/  IADD3 R28, P4, PT, R18, R9, RZ ;  /* 0x00000009121c7210 */ /* 0x001fc40007f9e0ff */
[----:B------:R-:W4:Y:S01]  /*4a310*/  LDL.LU R29, [R1+0x17a0] ;  /* 0x0017a000011d7983 */ /* 0x000f220000300800 */
[C---:B--2---:R-:W-:Y:S01]  /*4a320*/  IMAD.X R3, R19.reuse, 0x1, R5, P0 ;  /* 0x0000000113037824 */ /* 0x044fe200000e0605 */
[----:B---3--:R-:W-:Y:S01]  /*4a330*/  IADD3 R16, P3, PT, R18, R6, RZ ;  /* 0x0000000612107210 */ /* 0x008fe20007f7e0ff */
[----:B------:R-:W-:-:S04]  /*4a340*/  IMAD.X R27, R19, 0x1, R7, P2 ;  /* 0x00000001131b7824 */ /* 0x000fc800010e0607 */
[----:B------:R-:W-:Y:S04]  /*4a350*/  STL [R1+0xf58], R16 ;  /* 0x000f581001007387 */ /* 0x000fe80000100800 */
[----:B------:R-:W-:Y:S04]  /*4a360*/  STL.64 [R1+0xf30], R26 ;  /* 0x000f301a01007387 */ /* 0x000fe80000100a00 */
[----:B------:R-:W-:Y:S04]  /*4a370*/  STL [R1+0xf50], R28 ;  /* 0x000f501c01007387 */ /* 0x000fe80000100800 */
[----:B------:R0:W-:Y:S04]  /*4a380*/  STL [R1+0xf44], R3 ;  /* 0x000f440301007387 */ /* 0x0001e80000100800 */
[----:B0-----:R-:W2:Y:S01]  /*4a390*/  LDL.LU.64 R2, [R1+0x1798] ;  /* 0x0017980001027983 */ /* 0x001ea20000300a00 */
[----:B------:R-:W-:-:S02]  /*4a3a0*/  IADD3 R26, P2, PT, R18, R10, RZ ;  /* 0x0000000a121a7210 */ /* 0x000fc40007f5e0ff */
[----:B------:R-:W-:Y:S01]  /*4a3b0*/  IADD3 R14, P0, PT, R18, R11, RZ ;  /* 0x0000000b120e7210 */ /* 0x000fe20007f1e0ff */
[----:B------:R0:W-:Y:S02]  /*4a3c0*/  STL.64 [R1+0x1778], R10 ;  /* 0x0017780a01007387 */ /* 0x0001e40000100a00 */
[----:B0-----:R-:W-:Y:S02]  /*4a3d0*/  IMAD.MOV.U32 R10, RZ, RZ, R16 ;  /* 0x000000ffff0a7224 */ /* 0x001fe400078e0010 */
[----:B------:R-:W-:Y:S02]  /*4a3e0*/  IMAD.MOV.U32 R11, RZ, RZ, R17 ;  /* 0x000000ffff0b7224 */ /* 0x000fe400078e0011 */
[----:B------:R-:W3:Y:S01]  /*4a3f0*/  LDL.LU.64 R16, [R1+0x1790] ;  /* 0x0017900001107983 */ /* 0x000ee20000300a00 */
[----:B--2---:R-:W-:-:S05]  /*4a400*/  IMAD.X R23, R19, 0x1, R3, P1 ;  /* 0x0000000113177824 */ /* 0x004fca00008e0603 */
[----:B------:R0:W-:Y:S04]  /*4a410*/  STL.64 [R1+0xf48], R22 ;  /* 0x000f481601007387 */ /* 0x0001e80000100a00 */
[----:B0-----:R-:W2:Y:S04]  /*4a420*/  LDL.LU.64 R22, [R1+0x1788] ;  /* 0x0017880001167983 */ /* 0x001ea80000300a00 */
[----:B------:R-:W-:Y:S04]  /*4a430*/  STL [R1+0xf80], R14 ;  /* 0x000f800e01007387 */ /* 0x000fe80000100800 */
[----:B----4-:R0:W-:Y:S02]  /*4a440*/  STL.64 [R1+0x1768], R24 ;  /* 0x0017681801007387 */ /* 0x0101e40000100a00 */
[----:B0-----:R-:W-:-:S02]  /*4a450*/  IMAD.MOV.U32 R24, RZ, RZ, R14 ;  /* 0x000000ffff187224 */ /* 0x001fc400078e000e */
[----:B------:R-:W-:Y:S02]  /*4a460*/  IMAD.MOV.U32 R25, RZ, RZ, R15 ;  /* 0x000000ffff197224 */ /* 0x000fe400078e000f */
[----:B------:R-:W4:Y:S01]  /*4a470*/  LDL.LU.64 R14, [R1+0x1780] ;  /* 0x00178000010e7983 */ /* 0x000f220000300a00 */
[----:B------:R-:W-:Y:S01]  /*4a480*/  IMAD.X R11, R19, 0x1, R0, P3 ;  /* 0x00000001130b7824 */ /* 0x000fe200018e0600 */
[----:B---3--:R-:W-:Y:S02]  /*4a490*/  SHF.R.S32.HI R20, RZ, 0x1f, R17 ;  /* 0x0000001fff147819 */ /* 0x008fe40000011411 */
[----:B------:R-:W-:Y:S01]  /*4a4a0*/  IADD3 R10, P3, PT, R17, R8, RZ ;  /* 0x00000008110a7210 */ /* 0x000fe20007f7e0ff */
[----:B--2---:R0:W-:Y:S04]  /*4a4b0*/  STL.64 [R1+0x1758], R22 ;  /* 0x0017581601007387 */ /* 0x0041e80000100a00 */
[----:B------:R2:W-:Y:S04]  /*4a4c0*/  STL [R1+0xf5c], R11 ;  /* 0x000f5c0b01007387 */ /* 0x0005e80000100800 */
[----:B------:R-:W-:Y:S01]  /*4a4d0*/  STL.64 [R1+0x1770], R4 ;  /* 0x0017700401007387 */ /* 0x000fe20000100a00 */
[----:B0-----:R-:W-:-:S02]  /*4a4e0*/  IMAD.MOV.U32 R22, RZ, RZ, R28 ;  /* 0x000000ffff167224 */ /* 0x001fc400078e001c */
[----:B------:R-:W-:Y:S01]  /*4a4f0*/  IMAD.MOV.U32 R23, RZ, RZ, R29 ;  /* 0x000000ffff177224 */ /* 0x000fe200078e001d */
[----:B------:R-:W-:Y:S01]  /*4a500*/  IADD3 R28, P1, PT, R18, R13, RZ ;  /* 0x0000000d121c7210 */ /* 0x000fe20007f3e0ff */
[C---:B------:R-:W-:Y:S02]  /*4a510*/  IMAD.X R23, R19.reuse, 0x1, R4, P4 ;  /* 0x0000000113177824 */ /* 0x040fe400020e0604 */
[C---:B----4-:R-:W-:Y:S02]  /*4a520*/  IMAD.X R27, R19.reuse, 0x1, R14, P2 ;  /* 0x00000001131b7824 */ /* 0x050fe400010e060e */
[C---:B------:R-:W-:Y:S02]  /*4a530*/  IMAD.X R25, R19.reuse, 0x1, R15, P0 ;  /* 0x0000000113197824 */ /* 0x040fe400000e060f */
[----:B------:R-:W-:Y:S01]  /*4a540*/  IMAD.X R29, R19, 0x1, R12, P1 ;  /* 0x00000001131d7824 */ /* 0x000fe200008e060c */
[----:B------:R-:W-:Y:S01]  /*4a550*/  STL [R1+0xf54], R23 ;  /* 0x000f541701007387 */ /* 0x000fe20000100800 */
[----:B--2---:R-:W-:-:S03]  /*4a560*/  IMAD.X R11, R20, 0x1, R7, P3 ;  /* 0x00000001140b7824 */ /* 0x004fc600018e0607 */
[----:B------:R-:W-:Y:S04]  /*4a570*/  STL.64 [R1+0xf68], R26 ;  /* 0x000f681a01007387 */ /* 0x000fe80000100a00 */
[----:B------:R-:W-:Y:S04]  /*4a580*/  STL.64 [R1+0x1760], R14 ;  /* 0x0017600e01007387 */ /* 0x000fe80000100a00 */
[----:B------:R-:W-:Y:S04]  /*4a590*/  STL [R1+0xf84], R25 ;  /* 0x000f841901007387 */ /* 0x000fe80000100800 */
[----:B------:R-:W-:Y:S04]  /*4a5a0*/  STL.64 [R1+0xf70], R28 ;  /* 0x000f701c01007387 */ /* 0x000fe80000100a00 */
[----:B------:R0:W-:Y:S04]  /*4a5b0*/  STL.64 [R1+0xf78], R10 ;  /* 0x000f780a01007387 */ /* 0x0001e80000100a00 */
[----:B0-----:R-:W2:Y:S02]  /*4a5c0*/  LDL.LU.64 R10, [R1+0x1778] ;  /* 0x00177800010a7983 */ /* 0x001ea40000300a00 */
[----:B--2---:R-:W-:-:S05]  /*4a5d0*/  IADD3 R4, P3, PT, R17, R10, RZ ;  /* 0x0000000a11047210 */ /* 0x004fca0007f7e0ff */
[----:B------:R0:W-:Y:S04]  /*4a5e0*/  STL [R1+0xfb0], R4 ;  /* 0x000fb00401007387 */ /* 0x0001e80000100800 */
[----:B0-----:R-:W2:Y:S01]  /*4a5f0*/  LDL.LU.64 R4, [R1+0x1770] ;  /* 0x0017700001047983 */ /* 0x001ea20000300a00 */
[C---:B------:R-:W-:Y:S02]  /*4a600*/  IADD3 R22, P4, PT, R17.reuse, R16, RZ ;  /* 0x0000001011167210 */ /* 0x040fe40007f9e0ff */
[C---:B------:R-:W-:Y:S02]  /*4a610*/  IADD3 R26, P2, PT, R17.reuse, R2, RZ ;  /* 0x00000002111a7210 */ /* 0x040fe40007f5e0ff */
[C---:B------:R-:W-:Y:S01]  /*4a620*/  IADD3 R24, P0, PT, R17.reuse, R6, RZ ;  /* 0x0000000611187210 */ /* 0x040fe20007f1e0ff */
[C---:B------:R-:W-:Y:S01]  /*4a630*/  VIADD R18, R17.reuse, UR9 ;  /* 0x0000000911127c36 */ /* 0x040fe20008000000 */
[----:B------:R-:W-:Y:S01]  /*4a640*/  IADD3 R28, P1, PT, R17, R9, RZ ;  /* 0x00000009111c7210 */ /* 0x000fe20007f3e0ff */
[----:B------:R-:W0:Y:S01]  /*4a650*/  LDCU UR9, c[0x0][0x398] ;  /* 0x00007300ff0977ac */ /* 0x000e220008000800 */
[----:B------:R-:W-:-:S02]  /*4a660*/  IMAD.X R27, R20, 0x1, R3, P2 ;  /* 0x00000001141b7824 */ /* 0x000fc400010e0603 */
[----:B------:R-:W-:Y:S01]  /*4a670*/  IMAD.X R25, R20, 0x1, R0, P0 ;  /* 0x0000000114197824 */ /* 0x000fe200000e0600 */
[----:B------:R-:W-:Y:S01]  /*4a680*/  IADD3 R14, P0, PT, R18, R8, RZ ;  /* 0x00000008120e7210 */ /* 0x000fe20007f1e0ff */
[C---:B--2---:R-:W-:Y:S02]  /*4a690*/  IMAD.X R23, R20.reuse, 0x1, R5, P4 ;  /* 0x0000000114177824 */ /* 0x044fe400020e0605 */
[----:B------:R-:W-:-:S03]  /*4a6a0*/  IMAD.X R29, R20, 0x1, R4, P1 ;  /* 0x00000001141d7824 */ /* 0x000fc600008e0604 */
[----:B------:R2:W-:Y:S04]  /*4a6b0*/  STL.64 [R1+0xf88], R22 ;  /* 0x000f881601007387 */ /* 0x0005e80000100a00 */
[----:B------:R3:W-:Y:S04]  /*4a6c0*/  STL.64 [R1+0xf98], R26 ;  /* 0x000f981a01007387 */ /* 0x0007e80000100a00 */
[----:B------:R4:W-:Y:S01]  /*4a6d0*/  STL.64 [R1+0xf90], R24 ;  /* 0x000f901801007387 */ /* 0x0009e20000100a00 */
[C---:B--2---:R-:W-:Y:S02]  /*4a6e0*/  IADD3 R22, P4, PT, R17.reuse, R11, RZ ;  /* 0x0000000b11167210 */ /* 0x044fe40007f9e0ff */
[----:B---3--:R-:W-:Y:S01]  /*4a6f0*/  IADD3 R26, P2, PT, R17, R13, RZ ;  /* 0x0000000d111a7210 */ /* 0x008fe20007f5e0ff */
[----:B------:R-:W-:Y:S01]  /*4a700*/  VIADD R17, R18, UR10 ;  /* 0x0000000a12117c36 */ /* 0x000fe20008000000 */
[----:B----4-:R-:W2:Y:S04]  /*4a710*/  LDL.LU.64 R24, [R1+0x1768] ;  /* 0x0017680001187983 */ /* 0x010ea80000300a00 */
[----:B------:R3:W-:Y:S01]  /*4a720*/  STL [R1+0xfc0], R14 ;  /* 0x000fc00e01007387 */ /* 0x0007e20000100800 */
[----:B------:R-:W-:Y:S01]  /*4a730*/  SHF.R.S32.HI R19, RZ, 0x1f, R18 ;  /* 0x0000001fff137819 */ /* 0x000fe20000011412 */
[----:B------:R-:W-:Y:S01]  /*4a740*/  IMAD.X R27, R20, 0x1, R12, P2 ;  /* 0x00000001141b7824 */ /* 0x000fe200010e060c */
[----:B------:R-:W4:Y:S01]  /*4a750*/  LDCU UR10, c[0x0][0x398] ;  /* 0x00007300ff0a77ac */ /* 0x000f220008000800 */
[----:B---3--:R-:W3:Y:S04]  /*4a760*/  LDL.LU.64 R14, [R1+0x1760] ;  /* 0x00176000010e7983 */ /* 0x008ee80000300a00 */
[----:B------:R0:W-:Y:S04]  /*4a770*/  STL.64 [R1+0xfb8], R28 ;  /* 0x000fb81c01007387 */ /* 0x0001e80000100a00 */
[----:B------:R1:W-:Y:S01]  /*4a780*/  STL.64 [R1+0x1750], R16 ;  /* 0x0017501001007387 */ /* 0x0003e20000100a00 */
[----:B0-----:R-:W-:-:S03]  /*4a790*/  IADD3 R28, P1, PT, R18, R16, RZ ;  /* 0x00000010121c7210 */ /* 0x001fc60007f3e0ff */
[----:B-1----:R0:W2:Y:S01]  /*4a7a0*/  LDL.64 R16, [R1+0xfb0] ;  /* 0x000fb00001107983 */ /* 0x0020a20000100a00 */
[C---:B---3--:R-:W-:Y:S02]  /*4a7b0*/  IMAD.X R23, R20.reuse, 0x1, R15, P4 ;  /* 0x0000000114177824 */ /* 0x048fe400020e060f */
[----:B--2---:R-:W-:-:S05]  /*4a7c0*/  IMAD.X R17, R20, 0x1, R14, P3 ;  /* 0x0000000114117824 */ /* 0x004fca00018e060e */
[----:B------:R-:W-:Y:S04]  /*4a7d0*/  STL [R1+0xfb4], R17 ;  /* 0x000fb41101007387 */ /* 0x000fe80000100800 */
[----:B------:R1:W-:Y:S04]  /*4a7e0*/  STL.64 [R1+0xfa8], R22 ;  /* 0x000fa81601007387 */ /* 0x0003e80000100a00 */
[----:B-1----:R-:W2:Y:S04]  /*4a7f0*/  LDL.LU.64 R22, [R1+0x1758] ;  /* 0x0017580001167983 */ /* 0x002ea80000300a00 */
[----:B--2---:R-:W-:Y:S04]  /*4a800*/  STL.64 [R1+0x1730], R22 ;  /* 0x0017301601007387 */ /* 0x004fe80000100a00 */
[----:B------:R-:W-:Y:S04]  /*4a810*/  STL.64 [R1+0x1740], R24 ;  /* 0x0017401801007387 */ /* 0x000fe80000100a00 */
[----:B------:R1:W-:Y:S04]  /*4a820*/  STL [R1+0x1748], R25 ;  /* 0x0017481901007387 */ /* 0x0003e80000100800 */
[----:B-1----:R0:W2:Y:S01]  /*4a830*/  LDL.64 R24, [R1+0xfc0] ;  /* 0x000fc00001187983 */ /* 0x0020a20000100a00 */
[C---:B------:R-:W-:Y:S01]  /*4a840*/  IADD3 R16, P3, PT, R18.reuse, R2, RZ ;  /* 0x0000000212107210 */ /* 0x040fe20007f7e0ff */
[C---:B------:R-:W-:Y:S01]  /*4a850*/  IMAD.X R29, R19.reuse, 0x1, R5, P1 ;  /* 0x00000001131d7824 */ /* 0x040fe200008e0605 */
[----:B------:R-:W-:Y:S01]  /*4a860*/  IADD3 R22, P4, PT, R18, R6, RZ ;  /* 0x0000000612167210 */ /* 0x000fe20007f9e0ff */
[----:B------:R1:W-:Y:S02]  /*4a870*/  STL.64 [R1+0xfa0], R26 ;  /* 0x000fa01a01007387 */ /* 0x0003e40000100a00 */
[----:B------:R-:W-:-:S02]  /*4a880*/  IMAD.X R17, R19, 0x1, R3, P3 ;  /* 0x0000000113117824 */ /* 0x000fc400018e0603 */
[----:B------:R-:W-:Y:S01]  /*4a890*/  IMAD.X R23, R19, 0x1, R0, P4 ;  /* 0x0000000113177824 */ /* 0x000fe200020e0600 */
[----:B-1----:R-:W-:-:S05]  /*4a8a0*/  IADD3 R26, P2, PT, R18, R9, RZ ;  /* 0x00000009121a7210 */ /* 0x002fca0007f5e0ff */
[C---:B------:R-:W-:Y:S02]  /*4a8b0*/  IMAD.X R27, R19.reuse, 0x1, R4, P2 ;  /* 0x00000001131b7824 */ /* 0x040fe400010e0604 */
[----:B--2---:R-:W-:Y:S01]  /*4a8c0*/  IMAD.X R25, R19, 0x1, R7, P0 ;  /* 0x0000000113197824 */ /* 0x004fe200000e0607 */
[----:B------:R-:W-:-:S04]  /*4a8d0*/  IADD3 R24, P0, PT, R18, R10, RZ ;  /* 0x0000000a12187210 */ /* 0x000fc80007f1e0ff */
[----:B------:R1:W-:Y:S04]  /*4a8e0*/  STL [R1+0xfc4], R25 ;  /* 0x000fc41901007387 */ /* 0x0003e80000100800 */
[----:B------:R-:W-:Y:S04]  /*4a8f0*/  STL.64 [R1+0xfd0], R28 ;  /* 0x000fd01c01007387 */ /* 0x000fe80000100a00 */
[----:B------:R2:W-:Y:S04]  /*4a900*/  STL.64 [R1+0x1738], R10 ;  /* 0x0017380a01007387 */ /* 0x0005e80000100a00 */
[----:B------:R3:W-:Y:S01]  /*4a910*/  STL.64 [R1+0xfc8], R16 ;  /* 0x000fc81001007387 */ /* 0x0007e20000100a00 */
[----:B-1----:R-:W-:Y:S01]  /*4a920*/  IMAD.X R25, R19, 0x1, R14, P0 ;  /* 0x0000000113197824 */ /* 0x002fe200000e060e */
[----:B--2---:R-:W-:-:S02]  /*4a930*/  IADD3 R10, P3, PT, R18, R13, RZ ;  /* 0x0000000d120a7210 */ /* 0x004fc40007f7e0ff */
[----:B---3--:R-:W2:Y:S04]  /*4a940*/  LDL.LU.64 R16, [R1+0x1750] ;  /* 0x0017500001107983 */ /* 0x008ea80000300a00 */
[----:B------:R-:W-:Y:S04]  /*4a950*/  STL [R1+0x1028], R10 ;  /* 0x0010280a01007387 */ /* 0x000fe80000100800 */
[----:B------:R-:W-:Y:S04]  /*4a960*/  STL.64 [R1+0xfe0], R22 ;  /* 0x000fe01601007387 */ /* 0x000fe80000100a00 */
[----:B------:R-:W-:Y:S04]  /*4a970*/  STL.64 [R1+0xfd8], R26 ;  /* 0x000fd81a01007387 */ /* 0x000fe80000100a00 */
[----:B------:R1:W-:Y:S04]  /*4a980*/  STL.64 [R1+0xff0], R24 ;  /* 0x000ff01801007387 */ /* 0x0003e80000100a00 */
[----:B-1----:R0:W3:Y:S01]  /*4a990*/  LDL.LU R25, [R1+0x1748] ;  /* 0x0017480001197983 */ /* 0x0020e20000300800 */
[----:B------:R-:W-:-:S05]  /*4a9a0*/  IADD3 R28, P1, PT, R18, R11, RZ ;  /* 0x0000000b121c7210 */ /* 0x000fca0007f3e0ff */
[----:B------:R-:W-:Y:S02]  /*4a9b0*/  IMAD.X R29, R19, 0x1, R15, P1 ;  /* 0x00000001131d7824 */ /* 0x000fe400008e060f */
[C---:B--2---:R-:W-:Y:S01]  /*4a9c0*/  VIADD R20, R17.reuse, UR11 ;  /* 0x0000000b11147c36 */ /* 0x044fe20008000000 */
[C---:B------:R-:W-:Y:S02]  /*4a9d0*/  IADD3 R24, P0, PT, R17.reuse, R2, RZ ;  /* 0x0000000211187210 */ /* 0x040fe40007f1e0ff */
[----:B------:R-:W-:Y:S02]  /*4a9e0*/  SHF.R.S32.HI R18, RZ, 0x1f, R17 ;  /* 0x0000001fff127819 */ /* 0x000fe40000011411 */
[C---:B------:R-:W-:Y:S02]  /*4a9f0*/  IADD3 R22, P4, PT, R17.reuse, R8, RZ ;  /* 0x0000000811167210 */ /* 0x040fe40007f9e0ff */
[----:B------:R-:W-:Y:S01]  /*4aa00*/  IADD3 R26, P2, PT, R17, R16, RZ ;  /* 0x00000010111a7210 */ /* 0x000fe20007f5e0ff */
[----:B------:R-:W-:Y:S04]  /*4aa10*/  STL.64 [R1+0x1728], R20 ;  /* 0x0017281401007387 */ /* 0x000fe80000100a00 */
[----:B------:R3:W-:Y:S01]  /*4aa20*/  STL [R1+0x1010], R24 ;  /* 0x0010101801007387 */ /* 0x0007e20000100800 */
[----:B------:R-:W1:Y:S03]  /*4aa30*/  LDCU UR11, c[0x0][0x398] ;  /* 0x00007300ff0b77ac */ /* 0x000e660008000800 */
[----:B---3--:R-:W2:Y:S04]  /*4aa40*/  LDL.LU.64 R24, [R1+0x1740] ;  /* 0x0017400001187983 */ /* 0x008ea80000300a00 */
[----:B------:R3:W-:Y:S04]  /*4aa50*/  STL.64 [R1+0xfe8], R28 ;  /* 0x000fe81c01007387 */ /* 0x0007e80000100a00 */
[----:B---3--:R-:W3:Y:S01]  /*4aa60*/  LDL R28, [R1+0x14d8] ;  /* 0x0014d800011c7983 */ /* 0x008ee20000100800 */
[----:B------:R-:W-:-:S02]  /*4aa70*/  IMAD.MOV.U32 R29, RZ, RZ, R11 ;  /* 0x000000ffff1d7224 */ /* 0x000fc400078e000b */
[----:B------:R-:W-:Y:S02]  /*4aa80*/  IMAD.X R29, R19, 0x1, R12, P3 ;  /* 0x00000001131d7824 */ /* 0x000fe400018e060c */
[----:B------:R-:W-:Y:S01]  /*4aa90*/  IMAD.X R23, R18, 0x1, R7, P4 ;  /* 0x0000000112177824 */ /* 0x000fe200020e0607 */
[----:B---3--:R3:W-:Y:S02]  /*4aaa0*/  STL [R1+0x1708], R28 ;  /* 0x0017081c01007387 */ /* 0x0087e40000100800 */
[----:B---3--:R-:W-:Y:S02]  /*4aab0*/  IMAD.MOV.U32 R28, RZ, RZ, R10 ;  /* 0x000000ffff1c7224 */ /* 0x008fe400078e000a */
[----:B------:R-:W3:Y:S04]  /*4aac0*/  LDL.LU.64 R10, [R1+0x1738] ;  /* 0x00173800010a7983 */ /* 0x000ee80000300a00 */
[----:B------:R-:W-:Y:S04]  /*4aad0*/  STL [R1+0x102c], R29 ;  /* 0x00102c1d01007387 */ /* 0x000fe80000100800 */
[----:B------:R0:W-:Y:S04]  /*4aae0*/  STL.64 [R1+0x1020], R22 ;  /* 0x0010201601007387 */ /* 0x0001e80000100a00 */
[----:B0-----:R-:W2:Y:S01]  /*4aaf0*/  LDL.LU.64 R22, [R1+0x1730] ;  /* 0x0017300001167983 */ /* 0x001ea20000300a00 */
[----:B------:R-:W-:-:S05]  /*4ab00*/  IADD3 R20, P1, PT, R17, R6, RZ ;  /* 0x0000000611147210 */ /* 0x000fca0007f3e0ff */
[----:B------:R-:W-:Y:S04]  /*4ab10*/  STL [R1+0x1008], R20 ;  /* 0x0010081401007387 */ /* 0x000fe80000100800 */
[----:B------:R-:W-:Y:S04]  /*4ab20*/  STL.64 [R1+0x1720], R6 ;  /* 0x0017200601007387 */ /* 0x000fe80000100a00 */
[----:B--2---:R0:W-:Y:S02]  /*4ab30*/  STL.64 [R1+0x1710], R22 ;  /* 0x0017101601007387 */ /* 0x0041e40000100a00 */
[----:B0-----:R-:W-:-:S02]  /*4ab40*/  IMAD.MOV.U32 R22, RZ, RZ, R20 ;  /* 0x000000ffff167224 */ /* 0x001fc400078e0014 */
[----:B------:R-:W-:Y:S02]  /*4ab50*/  IMAD.MOV.U32 R23, RZ, RZ, R21 ;  /* 0x000000ffff177224 */ /* 0x000fe400078e0015 */
[----:B------:R-:W2:Y:S04]  /*4ab60*/  LDL.LU.64 R20, [R1+0x1728] ;  /* 0x0017280001147983 */ /* 0x000ea80000300a00 */
[----:B------:R0:W-:Y:S04]  /*4ab70*/  STL.64 [R1+0x1718], R24 ;  /* 0x0017181801007387 */ /* 0x0001e80000100a00 */
[----:B0-----:R0:W2:Y:S01]  /*4ab80*/  LDL.64 R24, [R1+0x1010] ;  /* 0x0010100001187983 */ /* 0x0010a20000100a00 */
[----:B------:R-:W-:-:S02]  /*4ab90*/  IADD3 R28, P3, PT, R17, R9, RZ ;  /* 0x00000009111c7210 */ /* 0x000fc40007f7e0ff */
[----:B---3--:R-:W-:Y:S01]  /*4aba0*/  IADD3 R6, P4, PT, R17, R10, RZ ;  /* 0x0000000a11067210 */ /* 0x008fe20007f9e0ff */
[C---:B------:R-:W-:Y:S02]  /*4abb0*/  IMAD.X R27, R18.reuse, 0x1, R5, P2 ;  /* 0x00000001121b7824 */ /* 0x040fe400010e0605 */
[C---:B------:R-:W-:Y:S02]  /*4abc0*/  IMAD.X R23, R18.reuse, 0x1, R0, P1 ;  /* 0x0000000112177824 */ /* 0x040fe400008e0600 */
[C---:B------:R-:W-:Y:S02]  /*4abd0*/  IMAD.X R29, R18.reuse, 0x1, R4, P3 ;  /* 0x00000001121d7824 */ /* 0x040fe400018e0604 */
[C---:B------:R-:W-:Y:S01]  /*4abe0*/  IMAD.X R7, R18.reuse, 0x1, R14, P4 ;  /* 0x0000000112077824 */ /* 0x040fe200020e060e */
[----:B------:R-:W-:Y:S01]  /*4abf0*/  STL.64 [R1+0x1018], R26 ;  /* 0x0010181a01007387 */ /* 0x000fe20000100a00 */
[----:B--2---:R-:W-:-:S05]  /*4ac00*/  IMAD.X R25, R18, 0x1, R3, P0 ;  /* 0x0000000112197824 */ /* 0x004fca00000e0603 */
[----:B------:R-:W-:Y:S04]  /*4ac10*/  STL [R1+0x1014], R25 ;  /* 0x0010141901007387 */ /* 0x000fe80000100800 */
[----:B------:R-:W-:Y:S04]  /*4ac20*/  STL [R1+0x100c], R23 ;  /* 0x00100c1701007387 */ /* 0x000fe80000100800 */
[----:B------:R-:W-:Y:S04]  /*4ac30*/  STL.64 [R1+0x1030], R28 ;  /* 0x0010301c01007387 */ /* 0x000fe80000100a00 */
[----:B------:R2:W-:Y:S04]  /*4ac40*/  STL.64 [R1+0x1040], R6 ;  /* 0x0010400601007387 */ /* 0x0005e80000100a00 */
[----:B--2---:R-:W2:Y:S01]  /*4ac50*/  LDL.LU.64 R6, [R1+0x1720] ;  /* 0x0017200001067983 */ /* 0x004ea20000300a00 */
[----:B------:R-:W-:-:S02]  /*4ac60*/  IADD3 R26, P2, PT, R17, R11, RZ ;  /* 0x0000000b111a7210 */ /* 0x000fc40007f5e0ff */
[----:B------:R-:W-:Y:S02]  /*4ac70*/  IADD3 R24, P0, PT, R17, R13, RZ ;  /* 0x0000000d11187210 */ /* 0x000fe40007f1e0ff */
[C---:B------:R-:W-:Y:S02]  /*4ac80*/  IADD3 R22, P1, PT, R20.reuse, R8, RZ ;  /* 0x0000000814167210 */ /* 0x040fe40007f3e0ff */
[----:B------:R-:W-:Y:S02]  /*4ac90*/  SHF.R.S32.HI R8, RZ, 0x1f, R20 ;  /* 0x0000001fff087819 */ /* 0x000fe40000011414 */
[----:B------:R-:W-:Y:S01]  /*4aca0*/  IADD3 R28, P3, PT, R20, R16, RZ ;  /* 0x00000010141c7210 */ /* 0x000fe20007f7e0ff */
[C---:B------:R-:W-:Y:S02]  /*4acb0*/  IMAD.X R27, R18.reuse, 0x1, R15, P2 ;  /* 0x00000001121b7824 */ /* 0x040fe400010e060f */
[----:B------:R-:W-:Y:S01]  /*4acc0*/  IMAD.X R25, R18, 0x1, R12, P0 ;  /* 0x0000000112197824 */ /* 0x000fe200000e060c */
[----:B------:R-:W-:Y:S01]  /*4acd0*/  IADD3 R16, P4, PT, R20, R2, RZ ;  /* 0x0000000214107210 */ /* 0x000fe20007f9e0ff */
[C---:B------:R-:W-:Y:S01]  /*4ace0*/  IMAD.X R29, R8.reuse, 0x1, R5, P3 ;  /* 0x00000001081d7824 */ /* 0x040fe200018e0605 */
[----:B------:R-:W-:Y:S04]  /*4acf0*/  STL.64 [R1+0x1038], R26 ;  /* 0x0010381a01007387 */ /* 0x000fe80000100a00 */
[----:B------:R3:W-:Y:S04]  /*4ad00*/  STL.64 [R1+0x1000], R24 ;  /* 0x0010001801007387 */ /* 0x0007e80000100a00 */
[----:B---3--:R-:W3:Y:S04]  /*4ad10*/  LDL.LU.64 R24, [R1+0x1718] ;  /* 0x0017180001187983 */ /* 0x008ee80000300a00 */
[----:B------:R-:W-:Y:S01]  /*4ad20*/  STL [R1+0xf38], R16 ;  /* 0x000f381001007387 */ /* 0x000fe20000100800 */
[----:B--2---:R-:W-:-:S05]  /*4ad30*/  IMAD.X R23, R8, 0x1, R7, P1 ;  /* 0x0000000108177824 */ /* 0x004fca00008e0607 */
[----:B------:R2:W-:Y:S04]  /*4ad40*/  STL.64 [R1+0xff8], R22 ;  /* 0x000ff81601007387 */ /* 0x0005e80000100a00 */
[----:B--2---:R-:W2:Y:S04]  /*4ad50*/  LDL.LU.64 R22, [R1+0x1710] ;  /* 0x0017100001167983 */ /* 0x004ea80000300a00 */
[----:B------:R0:W-:Y:S04]  /*4ad60*/  STL.64 [R1+0xf60], R28 ;  /* 0x000f601c01007387 */ /* 0x0001e80000100a00 */
[----:B0-----:R-:W2:Y:S01]  /*4ad70*/  LDL.LU R28, [R1+0x1708] ;  /* 0x00170800011c7983 */ /* 0x001ea20000300800 */
[C---:B------:R-:W-:Y:S01]  /*4ad80*/  IADD3 R26, P2, PT, R20.reuse, R6, RZ ;  /* 0x00000006141a7210 */ /* 0x040fe20007f5e0ff */
[----:B------:R-:W-:Y:S01]  /*4ad90*/  IMAD.MOV.U32 R7, RZ, RZ, R17 ;  /* 0x000000ffff077224 */ /* 0x000fe200078e0011 */
[----:B------:R-:W-:Y:S01]  /*4ada0*/  IADD3 R18, P0, PT, R20, R9, RZ ;  /* 0x0000000914127210 */ /* 0x000fe20007f1e0ff */
[----:B------:R-:W-:-:S02]  /*4adb0*/  IMAD.MOV.U32 R6, RZ, RZ, R16 ;  /* 0x000000ffff067224 */ /* 0x000fc400078e0010 */
[----:B------:R-:W-:Y:S01]  /*4adc0*/  IMAD.X R7, R8, 0x1, R3, P4 ;  /* 0x0000000108077824 */ /* 0x000fe200020e0603 */
[C---:B------:R-:W-:Y:S02]  /*4add0*/  IADD3 R16, P1, PT, R20.reuse, R10, RZ ;  /* 0x0000000a14107210 */ /* 0x040fe40007f3e0ff */
[----:B------:R-:W-:Y:S01]  /*4ade0*/  IADD3 R10, P3, PT, R20, R11, RZ ;  /* 0x0000000b140a7210 */ /* 0x000fe20007f7e0ff */
[----:B------:R-:W-:Y:S01]  /*4adf0*/  IMAD.X R27, R8, 0x1, R0, P2 ;  /* 0x00000001081b7824 */ /* 0x000fe200010e0600 */
[----:B------:R-:W-:Y:S01]  /*4ae00*/  IADD3 R20, P4, PT, R20, R13, RZ ;  /* 0x0000000d14147210 */ /* 0x000fe20007f9e0ff */
[----:B------:R-:W-:Y:S01]  /*4ae10*/  IMAD.X R19, R8, 0x1, R4, P0 ;  /* 0x0000000108137824 */ /* 0x000fe200000e0604 */
[----:B------:R-:W4:Y:S04]  /*4ae20*/  LDL.LU R13, [R1+0x13bc] ;  /* 0x0013bc00010d7983 */ /* 0x000f280000300800 */
[----:B------:R-:W-:Y:S01]  /*4ae30*/  STL [R1+0xf3c], R7 ;  /* 0x000f3c0701007387 */ /* 0x000fe20000100800 */
[----:B---3--:R-:W-:-:S02]  /*4ae40*/  VIADD R2, R24, 0x3f ;  /* 0x0000003f18027836 */ /* 0x008fc40000000000 */
[----:B------:R-:W-:Y:S02]  /*4ae50*/  VIADD R0, R24, 0x3e ;  /* 0x0000003e18007836 */ /* 0x000fe40000000000 */
[----:B------:R-:W-:Y:S01]  /*4ae60*/  IMAD.MOV.U32 R9, RZ, RZ, R25 ;  /* 0x000000ffff097224 */ /* 0x000fe200078e0019 */
[----:B--2---:R-:W-:Y:S04]  /*4ae70*/  STL [R1+0x16fc], R28 ;  /* 0x0016fc1c01007387 */ /* 0x004fe80000100800 */
[----:B------:R0:W-:Y:S04]  /*4ae80*/  STL.64 [R1+0xea8], R26 ;  /* 0x000ea81a01007387 */ /* 0x0001e80000100a00 */
[----:B0-----:R-:W2:Y:S04]  /*4ae90*/  LDL.LU.64 R26, [R1+0xaf8] ;  /* 0x000af800011a7983 */ /* 0x001ea80000300a00 */
[----:B------:R-:W3:Y:S04]  /*4aea0*/  LDL.LU.64 R24, [R1+0xaf0] ;  /* 0x000af00001187983 */ /* 0x000ee80000300a00 */
[----:B------:R0:W-:Y:S04]  /*4aeb0*/  STL.64 [R1+0x1580], R18 ;  /* 0x0015801201007387 */ /* 0x0001e80000100a00 */
[----:B0-----:R-:W2:Y:S01]  /*4aec0*/  LDL.LU R18, [R1+0xc08] ;  /* 0x000c080001127983 */ /* 0x001ea20000300800 */
[----:B------:R-:W-:-:S02]  /*4aed0*/  IMAD.X R17, R8, 0x1, R14, P1 ;  /* 0x0000000108117824 */ /* 0x000fc400008e060e */
[C---:B------:R-:W-:Y:S02]  /*4aee0*/  IMAD.X R11, R8.reuse, 0x1, R15, P3 ;  /* 0x00000001080b7824 */ /* 0x040fe400018e060f */
[----:B------:R-:W-:Y:S02]  /*4aef0*/  IMAD.MOV.U32 R29, RZ, RZ, R21 ;  /* 0x000000ffff1d7224 */ /* 0x000fe400078e0015 */
[----:B------:R-:W-:Y:S01]  /*4af00*/  IMAD.X R21, R8, 0x1, R12, P4 ;  /* 0x0000000108157824 */ /* 0x000fe200020e060c */
[----:B------:R-:W-:Y:S04]  /*4af10*/  STL.64 [R1+0x1588], R16 ;  /* 0x0015881001007387 */ /* 0x000fe80000100a00 */
[----:B------:R-:W3:Y:S04]  /*4af20*/  LDL.LU R14, [R1+0x13ec] ;  /* 0x0013ec00010e7983 */ /* 0x000ee80000300800 */
[----:B------:R0:W-:Y:S01]  /*4af30*/  STL.64 [R1+0x1590], R10 ;  /* 0x0015900a01007387 */ /* 0x0001e20000100a00 */
[----:B------:R-:W-:-:S02]  /*4af40*/  ISETP.GE.AND P1, PT, R0, UR53, PT ;  /* 0x0000003500007c0c */ /* 0x000fc4000bf26270 */
[----:B------:R-:W-:Y:S02]  /*4af50*/  ISETP.LT.AND P2, PT, R28, UR54, !P5 ;  /* 0x000000361c007c0c */ /* 0x000fe4000ef41270 */
[----:B------:R-:W-:Y:S01]  /*4af60*/  PRMT R0, R29, 0x7773, RZ ;  /* 0x000077731d007816 */ /* 0x000fe200000000ff */
[----:B0-----:R-:W4:Y:S04]  /*4af70*/  LDL R10, [R1+0x14fc] ;  /* 0x0014fc00010a7983 */ /* 0x001f280000100800 */
[----:B------:R-:W4:Y:S04]  /*4af80*/  LDL R11, [R1+0x14f8] ;  /* 0x0014f800010b7983 */ /* 0x000f280000100800 */
[----:B------:R-:W4:Y:S04]  /*4af90*/  LDL.LU R15, [R1+0x1438] ;  /* 0x00143800010f7983 */ /* 0x000f280000300800 */
[----:B------:R0:W-:Y:S04]  /*4afa0*/  STL.64 [R1+0x1598], R20 ;  /* 0x0015981401007387 */ /* 0x0001e80000100a00 */
[----:B0-----:R-:W4:Y:S04]  /*4afb0*/  LDL.LU R20, [R1+0x1b8] ;  /* 0x0001b80001147983 */ /* 0x001f280000300800 */
[----:B------:R-:W4:Y:S04]  /*4afc0*/  LDL.LU R21, [R1+0xc04] ;  /* 0x000c040001157983 */ /* 0x000f280000300800 */
[----:B------:R-:W4:Y:S04]  /*4afd0*/  LDL.LU R12, [R1+0x14bc] ;  /* 0x0014bc00010c7983 */ /* 0x000f280000300800 */
[----:B--2---:R-:W-:Y:S04]  /*4afe0*/  STL [R1+0x16f8], R18 ;  /* 0x0016f81201007387 */ /* 0x004fe80000100800 */
[----:B------:R-:W2:Y:S01]  /*4aff0*/  LDL.LU.64 R28, [R1+0xa38] ;  /* 0x000a3800011c7983 */ /* 0x000ea20000300a00 */
[----:B------:R-:W-:Y:S01]  /*4b000*/  ISETP.GE.AND P0, PT, R2, UR47, PT ;  /* 0x0000002f02007c0c */ /* 0x000fe2000bf06270 */
[----:B------:R-:W-:-:S02]  /*4b010*/  VIADD R2, R18, 0x6 ;  /* 0x0000000612027836 */ /* 0x000fc40000000000 */
[----:B------:R-:W-:Y:S01]  /*4b020*/  @P2 STG.E.U8 desc[UR28][R22.64], R0 ;  /* 0x0000000016002986 */ /* 0x000fe2000c10111c */
[----:B---3--:R-:W-:Y:S02]  /*4b030*/  ISETP.LT.AND P2, PT, R14, UR31, !P5 ;  /* 0x0000001f0e007c0c */ /* 0x008fe4000ef41270 */
[----:B------:R-:W-:Y:S01]  /*4b040*/  ISETP.GE.AND P6, PT, R2, UR52, PT ;  /* 0x0000003402007c0c */ /* 0x000fe2000bfc6270 */
[----:B--2---:R0:W-:Y:S04]  /*4b050*/  STL.64 [R1+0x1700], R28 ;  /* 0x0017001c01007387 */ /* 0x0041e80000100a00 */
[----:B0-----:R-:W2:Y:S01]  /*4b060*/  LDL.LU.64 R28, [R1+0xae8] ;  /* 0x000ae800011c7983 */ /* 0x001ea20000300a00 */
[----:B----4-:R-:W-:Y:S02]  /*4b070*/  ISETP.LT.AND P4, PT, R12, UR60, !P5 ;  /* 0x0000003c0c007c0c */ /* 0x010fe4000ef81270 */
[----:B------:R-:W-:-:S02]  /*4b080*/  ISETP.LT.AND P3, PT, R15, UR61, !P5 ;  /* 0x0000003d0f007c0c */ /* 0x000fc4000ef61270 */
[C---:B------:R-:W-:Y:S01]  /*4b090*/  PRMT R2, R20.reuse, 0x7770, RZ ;  /* 0x0000777014027816 */ /* 0x040fe200000000ff */
[----:B------:R-:W3:Y:S01]  /*4b0a0*/  LDL.LU.64 R18, [R1+0xae0] ;  /* 0x000ae00001127983 */ /* 0x000ee20000300a00 */
[----:B------:R-:W-:-:S03]  /*4b0b0*/  PRMT R0, R20, 0x7771, RZ ;  /* 0x0000777114007816 */ /* 0x000fc600000000ff */
[----:B------:R-:W4:Y:S04]  /*4b0c0*/  LDL.LU.64 R22, [R1+0xad8] ;  /* 0x000ad80001167983 */ /* 0x000f280000300a00 */
[----:B------:R-:W3:Y:S01]  /*4b0d0*/  LDL.LU.64 R16, [R1+0xad0] ;  /* 0x000ad00001107983 */ /* 0x000ee20000300a00 */
[C---:B------:R-:W-:Y:S02]  /*4b0e0*/  PRMT R6, R9.reuse, 0x7773, RZ ;  /* 0x0000777309067816 */ /* 0x040fe400000000ff */
[C---:B------:R-:W-:Y:S02]  /*4b0f0*/  PRMT R5, R9.reuse, 0x7772, RZ ;  /* 0x0000777209057816 */ /* 0x040fe400000000ff */
[C---:B------:R-:W-:Y:S02]  /*4b100*/  PRMT R4, R9.reuse, 0x7771, RZ ;  /* 0x0000777109047816 */ /* 0x040fe400000000ff */
[----:B------:R-:W-:Y:S01]  /*4b110*/  PRMT R3, R9, 0x7770, RZ ;  /* 0x0000777009037816 */ /* 0x000fe200000000ff */
[----:B------:R-:W3:Y:S04]  /*4b120*/  LDL.LU R7, [R1+0x8c] ;  /* 0x00008c0001077983 */ /* 0x000ee80000300800 */
[----:B------:R0:W-:Y:S04]  /*4b130*/  @P4 STG.E.U8 desc[UR28][R26.64], R2 ;  /* 0x000000021a004986 */ /* 0x0001e8000c10111c */
[----:B------:R-:W4:Y:S04]  /*4b140*/  LDL.LU.64 R8, [R1+0xac8] ;  /* 0x000ac80001087983 */ /* 0x000f280000300a00 */
[----:B------:R1:W-:Y:S01]  /*4b150*/  @P3 STG.E.U8 desc[UR28][R24.64], R0 ;  /* 0x0000000018003986 */ /* 0x0003e2000c10111c */
[----:B0-----:R-:W-:-:S03]  /*4b160*/  PRMT R2, R20, 0x7772, RZ ;  /* 0x0000777214027816 */ /* 0x001fc600000000ff */
[----:B------:R-:W4:Y:S04]  /*4b170*/  LDL.LU.64 R26, [R1+0xac0] ;  /* 0x000ac000011a7983 */ /* 0x000f280000300a00 */
[----:B-1----:R-:W4:Y:S04]  /*4b180*/  LDL.LU.64 R24, [R1+0xab8] ;  /* 0x000ab80001187983 */ /* 0x002f280000300a00 */
[----:B--2---:R0:W-:Y:S04]  /*4b190*/  @P2 STG.E.U8 desc[UR28][R28.64], R2 ;  /* 0x000000021c002986 */ /* 0x0041e8000c10111c */
[----:B0-----:R-:W2:Y:S01]  /*4b1a0*/  LDL.LU.64 R28, [R1+0x1700] ;  /* 0x00170000011c7983 */ /* 0x001ea20000300a00 */
[----:B------:R-:W-:-:S02]  /*4b1b0*/  ISETP.LT.AND P5, PT, R13, UR4, !P5 ;  /* 0x000000040d007c0c */ /* 0x000fc4000efa1270 */
[----:B------:R-:W-:Y:S02]  /*4b1c0*/  PRMT R0, R20, 0x7773, RZ ;  /* 0x0000777314007816 */ /* 0x000fe400000000ff */
[----:B------:R-:W-:Y:S02]  /*4b1d0*/  ISETP.LT.AND P3, PT, R21, UR5, !P6 ;  /* 0x0000000515007c0c */ /* 0x000fe4000f761270 */
[----:B------:R-:W-:Y:S01]  /*4b1e0*/  ISETP.LT.AND P4, PT, R10, UR6, !P6 ;  /* 0x000000060a007c0c */ /* 0x000fe2000f781270 */
[----:B------:R-:W0:Y:S01]  /*4b1f0*/  LDCU UR5, c[0x0][0x398] ;  /* 0x00007300ff0577ac */ /* 0x000e220008000800 */
[----:B------:R-:W1:Y:S01]  /*4b200*/  LDCU UR6, c[0x0][0x398] ;  /* 0x00007300ff0677ac */ /* 0x000e620008000800 */
[----:B------:R-:W-:Y:S02]  /*4b210*/  ISETP.LT.AND P2, PT, R11, UR7, !P6 ;  /* 0x000000070b007c0c */ /* 0x000fe4000f741270 */
[----:B---3--:R-:W-:Y:S01]  /*4b220*/  PRMT R2, R7, 0x7770, RZ ;  /* 0x0000777007027816 */ /* 0x008fe200000000ff */
[----:B------:R-:W3:Y:S01]  /*4b230*/  LDCU UR7, c[0x0][0x398] ;  /* 0x00007300ff0777ac */ /* 0x000ee20008000800 */
[----:B------:R-:W0:Y:S01]  /*4b240*/  LDCU UR4, c[0x0][0x39c] ;  /* 0x00007380ff0477ac */ /* 0x000e220008000800 */
[----:B--2---:R2:W-:Y:S04]  /*4b250*/  @P5 STG.E.U8 desc[UR28][R28.64], R0 ;  /* 0x000000001c005986 */ /* 0x0045e8000c10111c */
[----:B------:R0:W-:Y:S04]  /*4b260*/  @P3 STG.E.U8 desc[UR28][R18.64], R3 ;  /* 0x0000000312003986 */ /* 0x0001e8000c10111c */
[----:B--2---:R-:W2:Y:S04]  /*4b270*/  LDL.LU R28, [R1+0x16fc] ;  /* 0x0016fc00011c7983 */ /* 0x004ea80000300800 */
[----:B0-----:R-:W3:Y:S04]  /*4b280*/  LDL.LU R18, [R1+0x16f8] ;  /* 0x0016f80001127983 */ /* 0x001ee80000300800 */
[----:B----4-:R0:W-:Y:S04]  /*4b290*/  @P4 STG.E.U8 desc[UR28][R22.64], R4 ;  /* 0x0000000416004986 */ /* 0x0101e8000c10111c */
[----:B0-----:R-:W4:Y:S01]  /*4b2a0*/  LDL.LU.64 R22, [R1+0xab0] ;  /* 0x000ab00001167983 */ /* 0x001f220000300a00 */
[----:B------:R-:W-:-:S02]  /*4b2b0*/  ISETP.LT.AND P4, PT, R12, UR9, !P6 ;  /* 0x000000090c007c0c */ /* 0x000fc4000f781270 */
[----:B------:R-:W-:Y:S01]  /*4b2c0*/  ISETP.LT.AND P3, PT, R15, UR5, !P6 ;  /* 0x000000050f007c0c */ /* 0x000fe2000f761270 */
[----:B------:R-:W4:Y:S04]  /*4b2d0*/  LDL.LU R29, [R1+0x14c] ;  /* 0x00014c00011d7983 */ /* 0x000f280000300800 */
[----:B------:R0:W-:Y:S01]  /*4b2e0*/  @P2 STG.E.U8 desc[UR28][R16.64], R5 ;  /* 0x0000000510002986 */ /* 0x0001e2000c10111c */
[----:B------:R-:W-:Y:S01]  /*4b2f0*/  PRMT R3, R7, 0x7772, RZ ;  /* 0x0000777207037816 */ /* 0x000fe200000000ff */
[----:B------:R-:W1:Y:S01]  /*4b300*/  LDCU UR5, c[0x0][0x398] ;  /* 0x00007300ff0577ac */ /* 0x000e620008000800 */
[----:B------:R-:W1:Y:S01]  /*4b310*/  LDCU UR9, c[0x0][0x398] ;  /* 0x00007300ff0977ac */ /* 0x000e620008000800 */
[----:B0-----:R-:W4:Y:S04]  /*4b320*/  LDL.LU.64 R4, [R1+0xa20] ;  /* 0x000a200001047983 */ /* 0x001f280000300a00 */
[----:B------:R-:W4:Y:S01]  /*4b330*/  LDL.LU.64 R16, [R1+0xaa8] ;  /* 0x000aa80001107983 */ /* 0x000f220000300a00 */
[----:B--2---:R-:W-:Y:S01]  /*4b340*/  ISETP.LT.AND P5, PT, R28, UR8, !P6 ;  /* 0x000000081c007c0c */ /* 0x004fe2000f7a1270 */
[----:B---3--:R-:W-:Y:S01]  /*4b350*/  VIADD R0, R18, 0x7 ;  /* 0x0000000712007836 */ /* 0x008fe20000000000 */
[----:B------:R-:W0:Y:S04]  /*4b360*/  LDCU UR8, c[0x0][0x398] ;  /* 0x00007300ff0877ac */ /* 0x000e280008000800 */
[----:B------:R-:W-:-:S02]  /*4b370*/  ISETP.GE.AND P2, PT, R0, UR77, PT ;  /* 0x0000004d00007c0c */ /* 0x000fc4000bf46270 */
[----:B------:R-:W-:-:S05]  /*4b380*/  PRMT R0, R7, 0x7771, RZ ;  /* 0x0000777107007816 */ /* 0x000fca00000000ff */
[----:B------:R-:W-:Y:S01]  /*4b390*/  @P5 STG.E.U8 desc[UR28][R8.64], R6 ;  /* 0x0000000608005986 */ /* 0x000fe2000c10111c */
[----:B-1----:R-:W-:-:S03]  /*4b3a0*/  ISETP.LT.AND P5, PT, R14, UR6, !P6 ;  /* 0x000000060e007c0c */ /* 0x002fc6000f7a1270 */
[----:B------:R1:W-:Y:S04]  /*4b3b0*/  @P4 STG.E.U8 desc[UR28][R26.64], R2 ;  /* 0x000000021a004986 */ /* 0x0003e8000c10111c */
[----:B------:R2:W-:Y:S01]  /*4b3c0*/  @P3 STG.E.U8 desc[UR28][R24.64], R0 ;  /* 0x0000000018003986 */ /* 0x0005e2000c10111c */
[----:B------:R-:W3:Y:S03]  /*4b3d0*/  LDCU UR6, c[0x0][0x398] ;  /* 0x00007300ff0677ac */ /* 0x000ee60008000800 */
[----:B-1----:R-:W3:Y:S04]  /*4b3e0*/  LDL.LU.64 R26, [R1+0xaa0] ;  /* 0x000aa000011a7983 */ /* 0x002ee80000300a00 */
[----:B--2---:R-:W2:Y:S04]  /*4b3f0*/  LDL.LU.64 R24, [R1+0xa98] ;  /* 0x000a980001187983 */ /* 0x004ea80000300a00 */
[----:B------:R-:W2:Y:S04]  /*4b400*/  LDL.LU.64 R8, [R1+0xa90] ;  /* 0x000a900001087983 */ /* 0x000ea80000300a00 */
[----:B------:R-:W-:Y:S04]  /*4b410*/  STL [R1+0x16f0], R18 ;  /* 0x0016f01201007387 */ /* 0x000fe80000100800 */
[----:B------:R-:W-:Y:S04]  /*4b420*/  STL [R1+0x16f4], R21 ;  /* 0x0016f41501007387 */ /* 0x000fe80000100800 */
[----:B----4-:R1:W-:Y:S01]  /*4b430*/  @P5 STG.E.U8 desc[UR28][R22.64], R3 ;  /* 0x0000000316005986 */ /* 0x0103e2000c10111c */
[----:B0-----:R-:W-:-:S03]  /*4b440*/  ISETP.LT.AND P4, PT, R21, UR8, !P2 ;  /* 0x0000000815007c0c */ /* 0x001fc6000d781270 */
[----:B-1----:R-:W4:Y:S04]  /*4b450*/  LDL.LU R23, [R1+0x1bc] ;  /* 0x0001bc0001177983 */ /* 0x002f280000300800 */
[----:B------:R-:W4:Y:S01]  /*4b460*/  LDL.LU.64 R20, [R1+0xa88] ;  /* 0x000a880001147983 */ /* 0x000f220000300a00 */
[----:B------:R-:W-:Y:S01]  /*4b470*/  ISETP.LT.AND P6, PT, R13, UR7, !P6 ;  /* 0x000000070d007c0c */ /* 0x000fe2000f7c1270 */
[----:B------:R-:W0:Y:S01]  /*4b480*/  LDCU UR7, c[0x0][0x398] ;  /* 0x00007300ff0777ac */ /* 0x000e220008000800 */
[----:B------:R-:W-:Y:S01]  /*4b490*/  VIADD R0, R18, 0x8 ;  /* 0x0000000812007836 */ /* 0x000fe20000000000 */
[----:B------:R-:W-:Y:S02]  /*4b4a0*/  ISETP.LT.AND P5, PT, R10, UR5, !P2 ;  /* 0x000000050a007c0c */ /* 0x000fe4000d7a1270 */
[----:B------:R-:W-:-:S02]  /*4b4b0*/  PRMT R2, R7, 0x7773, RZ ;  /* 0x0000777307027816 */ /* 0x000fc400000000ff */
[C---:B------:R-:W-:Y:S01]  /*4b4c0*/  PRMT R3, R29.reuse, 0x7773, RZ ;  /* 0x000077731d037816 */ /* 0x040fe200000000ff */
[----:B------:R-:W4:Y:S01]  /*4b4d0*/  LDL.LU.64 R6, [R1+0xa78] ;  /* 0x000a780001067983 */ /* 0x000f220000300a00 */
[----:B------:R-:W-:Y:S02]  /*4b4e0*/  ISETP.GE.AND P3, PT, R0, UR76, PT ;  /* 0x0000004c00007c0c */ /* 0x000fe4000bf66270 */
[----:B------:R-:W-:Y:S01]  /*4b4f0*/  PRMT R0, R29, 0x7770, RZ ;  /* 0x000077701d007816 */ /* 0x000fe200000000ff */
[----:B------:R-:W1:Y:S01]  /*4b500*/  LDCU UR8, c[0x0][0x398] ;  /* 0x00007300ff0877ac */ /* 0x000e620008000800 */
[----:B------:R-:W0:Y:S01]  /*4b510*/  LDCU UR5, c[0x0][0x398] ;  /* 0x00007300ff0577ac */ /* 0x000e220008000800 */
[----:B------:R3:W-:Y:S01]  /*4b520*/  @P6 STG.E.U8 desc[UR28][R4.64], R2 ;  /* 0x0000000204006986 */ /* 0x0007e2000c10111c */
[----:B------:R-:W-:-:S03]  /*4b530*/  ISETP.LT.AND P6, PT, R11, UR9, !P2 ;  /* 0x000000090b007c0c */ /* 0x000fc6000d7c1270 */
[----:B------:R1:W-:Y:S01]  /*4b540*/  @P4 STG.E.U8 desc[UR28][R16.64], R0 ;  /* 0x0000000010004986 */ /* 0x0003e2000c10111c */
[----:B---3--:R-:W-:Y:S01]  /*4b550*/  ISETP.LT.AND P4, PT, R28, UR6, !P2 ;  /* 0x000000061c007c0c */ /* 0x008fe2000d781270 */
[----:B------:R-:W3:Y:S01]  /*4b560*/  LDCU UR6, c[0x0][0x398] ;  /* 0x00007300ff0677ac */ /* 0x000ee20008000800 */
[----:B------:R-:W0:Y:S01]  /*4b570*/  LDCU UR9, c[0x0][0x398] ;  /* 0x00007300ff0977ac */ /* 0x000e220008000800 */
[C---:B------:R-:W-:Y:S02]  /*4b580*/  PRMT R2, R29.reuse, 0x7771, RZ ;  /* 0x000077711d027816 */ /* 0x040fe400000000ff */
[----:B-1----:R-:W-:Y:S01]  /*4b590*/  PRMT R0, R29, 0x7772, RZ ;  /* 0x000077721d007816 */ /* 0x002fe200000000ff */
[----:B------:R-:W3:Y:S04]  /*4b5a0*/  LDL.LU.64 R16, [R1+0xa18] ;  /* 0x000a180001107983 */ /* 0x000ee80000300a00 */
[----:B------:R-:W3:Y:S04]  /*4b5b0*/  LDL.LU R22, [R1+0x1e0] ;  /* 0x0001e00001167983 */ /* 0x000ee80000300800 */
[----:B------:R-:W-:Y:S01]  /*4b5c0*/  @P5 STG.E.U8 desc[UR28][R26.64], R2 ;  /* 0x000000021a005986 */ /* 0x000fe2000c10111c */
[----:B0-----:R-:W-:-:S03]  /*4b5d0*/  ISETP.LT.AND P5, PT, R12, UR7, !P2 ;  /* 0x000000070c007c0c */ /* 0x001fc6000d7a1270 */
[----:B--2---:R0:W-:Y:S04]  /*4b5e0*/  @P6 STG.E.U8 desc[UR28][R24.64], R0 ;  /* 0x0000000018006986 */ /* 0x0041e8000c10111c */
[----:B------:R1:W-:Y:S01]  /*4b5f0*/  @P4 STG.E.U8 desc[UR28][R8.64], R3 ;  /* 0x0000000308004986 */ /* 0x0003e2000c10111c */
[----:B------:R-:W2:Y:S03]  /*4b600*/  LDCU UR7, c[0x0][0x398] ;  /* 0x00007300ff0777ac */ /* 0x000ea60008000800 */
[----:B0-----:R-:W2:Y:S04]  /*4b610*/  LDL.LU.64 R24, [R1+0xa70] ;  /* 0x000a700001187983 */ /* 0x001ea80000300a00 */
[----:B------:R-:W2:Y:S04]  /*4b620*/  LDL.LU.64 R26, [R1+0xa68] ;  /* 0x000a6800011a7983 */ /* 0x000ea80000300a00 */
[----:B------:R-:W2:Y:S01]  /*4b630*/  LDL.LU.64 R18, [R1+0xa60] ;  /* 0x000a600001127983 */ /* 0x000ea20000300a00 */
[----:B----4-:R-:W-:-:S03]  /*4b640*/  PRMT R4, R23, 0x7770, RZ ;  /* 0x0000777017047816 */ /* 0x010fc600000000ff */
[----:B-1----:R-:W4:Y:S01]  /*4b650*/  LDL.LU.64 R8, [R1+0xa58] ;  /* 0x000a580001087983 */ /* 0x002f220000300a00 */
[C---:B------:R-:W-:Y:S02]  /*4b660*/  PRMT R3, R23.reuse, 0x7771, RZ ;  /* 0x0000777117037816 */ /* 0x040fe400000000ff */
[C---:B------:R-:W-:Y:S02]  /*4b670*/  PRMT R2, R23.reuse, 0x7772, RZ ;  /* 0x0000777217027816 */ /* 0x040fe400000000ff */
[----:B------:R-:W-:Y:S01]  /*4b680*/  PRMT R0, R23, 0x7773, RZ ;  /* 0x0000777317007816 */ /* 0x000fe200000000ff */
[----:B------:R0:W-:Y:S04]  /*4b690*/  @P5 STG.E.U8 desc[UR28][R20.64], R4 ;  /* 0x0000000414005986 */ /* 0x0001e8000c10111c */
[----:B------:R-:W2:Y:S04]  /*4b6a0*/  LDL.LU R23, [R1+0xd0] ;  /* 0x0000d00001177983 */ /* 0x000ea80000300800 */
[----:B0-----:R-:W3:Y:S04]  /*4b6b0*/  LDL.LU R21, [R1+0x16f4] ;  /* 0x0016f40001157983 */ /* 0x001ee80000300800 */
[----:B------:R-:W2:Y:S01]  /*4b6c0*/  LDL.LU.64 R4, [R1+0xa80] ;  /* 0x000a800001047983 */ /* 0x000ea20000300a00 */
[----:B------:R-:W-:-:S02]  /*4b6d0*/  ISETP.LT.AND P6, PT, R15, UR8, !P2 ;  /* 0x000000080f007c0c */ /* 0x000fc4000d7c1270 */
[----:B------:R-:W-:Y:S02]  /*4b6e0*/  ISETP.LT.AND P4, PT, R14, UR10, !P2 ;  /* 0x0000000a0e007c0c */ /* 0x000fe4000d781270 */
[----:B------:R-:W-:Y:S01]  /*4b6f0*/  ISETP.LT.AND P2, PT, R13, UR5, !P2 ;  /* 0x000000050d007c0c */ /* 0x000fe2000d741270 */
[----:B------:R-:W0:Y:S01]  /*4b700*/  LDCU UR8, c[0x0][0x398] ;  /* 0x00007300ff0877ac */ /* 0x000e220008000800 */
[----:B------:R-:W1:Y:S01]  /*4b710*/  LDCU UR5, c[0x0][0x398] ;  /* 0x00007300ff0577ac */ /* 0x000e620008000800 */
[----:B------:R-:W0:Y:S01]  /*4b720*/  LDCU UR10, c[0x0][0x398] ;  /* 0x00007300ff0a77ac */ /* 0x000e220008000800 */
[----:B---3--:R-:W-:-:S05]  /*4b730*/  ISETP.LT.AND P5, PT, R21, UR6, !P3 ;  /* 0x0000000615007c0c */ /* 0x008fca000dfa1270 */
[----:B--2---:R-:W-:Y:S04]  /*4b740*/  @P6 STG.E.U8 desc[UR28][R4.64], R3 ;  /* 0x0000000304006986 */ /* 0x004fe8000c10111c */
[----:B------:R2:W-:Y:S01]  /*4b750*/  @P4 STG.E.U8 desc[UR28][R6.64], R2 ;  /* 0x0000000206004986 */ /* 0x0005e2000c10111c */
[----:B------:R-:W-:-:S03]  /*4b760*/  ISETP.LT.AND P6, PT, R10, UR9, !P3 ;  /* 0x000000090a007c0c */ /* 0x000fc6000dfc1270 */
[----:B------:R3:W-:Y:S01]  /*4b770*/  @P2 STG.E.U8 desc[UR28][R16.64], R0 ;  /* 0x0000000010002986 */ /* 0x0007e2000c10111c */
[----:B------:R-:W-:Y:S01]  /*4b780*/  ISETP.LT.AND P2, PT, R11, UR7, !P3 ;  /* 0x000000070b007c0c */ /* 0x000fe2000df41270 */
[----:B------:R-:W1:Y:S01]  /*4b790*/  LDCU UR6, c[0x0][0x398] ;  /* 0x00007300ff0677ac */ /* 0x000e620008000800 */
[----:B--2---:R-:W-:Y:S02]  /*4b7a0*/  PRMT R2, R22, 0x7770, RZ ;  /* 0x0000777016027816 */ /* 0x004fe400000000ff */
[----:B0-----:R-:W-:Y:S02]  /*4b7b0*/  ISETP.LT.AND P4, PT, R28, UR8, !P3 ;  /* 0x000000081c007c0c */ /* 0x001fe4000df81270 */
[C---:B---3--:R-:W-:Y:S01]  /*4b7c0*/  PRMT R0, R22.reuse, 0x7771, RZ ;  /* 0x0000777116007816 */ /* 0x048fe200000000ff */
[----:B------:R-:W2:Y:S04]  /*4b7d0*/  LDL.LU.64 R16, [R1+0xa48] ;  /* 0x000a480001107983 */ /* 0x000ea80000300a00 */
[----:B------:R0:W-:Y:S04]  /*4b7e0*/  @P5 STG.E.U8 desc[UR28][R24.64], R2 ;  /* 0x0000000218005986 */ /* 0x0001e8000c10111c */
[----:B------:R-:W3:Y:S04]  /*4b7f0*/  LDL.LU.64 R4, [R1+0xa40] ;  /* 0x000a400001047983 */ /* 0x000ee80000300a00 */
[----:B------:R1:W-:Y:S01]  /*4b800*/  @P6 STG.E.U8 desc[UR28][R26.64], R0 ;  /* 0x000000001a006986 */ /* 0x0003e2000c10111c */
[----:B------:R-:W2:Y:S01]  /*4b810*/  LDCU UR9, c[0x0][0x398] ;  /* 0x00007300ff0977ac */ /* 0x000ea20008000800 */
[----:B------:R-:W2:Y:S01]  /*4b820*/  LDCU UR7, c[0x0][0x398] ;  /* 0x00007300ff0777ac */ /* 0x000ea20008000800 */
[----:B------:R-:W2:Y:S01]  /*4b830*/  LDCU UR8, c[0x0][0x398] ;  /* 0x00007300ff0877ac */ /* 0x000ea20008000800 */
[C---:B0-----:R-:W-:Y:S01]  /*4b840*/  PRMT R2, R22.reuse, 0x7772, RZ ;  /* 0x0000777216027816 */ /* 0x041fe200000000ff */
[----:B------:R-:W2:Y:S04]  /*4b850*/  LDL.LU R25, [R1+0x190] ;  /* 0x0001900001197983 */ /* 0x000ea80000300800 */
[----:B------:R-:W2:Y:S04]  /*4b860*/  LDL.LU.64 R6, [R1+0xa00] ;  /* 0x000a000001067983 */ /* 0x000ea80000300a00 */
[----:B-1----:R-:W2:Y:S04]  /*4b870*/  LDL.LU.64 R26, [R1+0x9f8] ;  /* 0x0009f800011a7983 */ /* 0x002ea80000300a00 */
[----:B------:R0:W-:Y:S04]  /*4b880*/  @P2 STG.E.U8 desc[UR28][R18.64], R2 ;  /* 0x0000000212002986 */ /* 0x0001e8000c10111c */
[----:B0-----:R-:W2:Y:S01]  /*4b890*/  LDL.LU R18, [R1+0x16f0] ;  /* 0x0016f00001127983 */ /* 0x001ea20000300800 */
[----:B------:R-:W-:-:S05]  /*4b8a0*/  PRMT R0, R22, 0x7773, RZ ;  /* 0x0000777316007816 */ /* 0x000fca00000000ff */
[----:B----4-:R0:W-:Y:S04]  /*4b8b0*/  @P4 STG.E.U8 desc[UR28][R8.64], R0 ;  /* 0x0000000008004986 */ /* 0x0101e8000c10111c */
[----:B0-----:R-:W4:Y:S01]  /*4b8c0*/  LDL.LU.64 R8, [R1+0x9e0] ;  /* 0x0009e00001087983 */ /* 0x001f220000300a00 */
[----:B--2---:R-:W-:-:S05]  /*4b8d0*/  VIADD R2, R18, 0x9 ;  /* 0x0000000912027836 */ /* 0x004fca0000000000 */
[----:B------:R-:W-:Y:S02]  /*4b8e0*/  ISETP.GE.AND P2, PT, R2, UR75, PT ;  /* 0x0000004b02007c0c */ /* 0x000fe4000bf46270 */
[----:B------:R-:W2:Y:S01]  /*4b8f0*/  LDL.LU.64 R2, [R1+0xa50] ;  /* 0x000a500001027983 */ /* 0x000ea20000300a00 */
[----:B------:R-:W-:Y:S01]  /*4b900*/  ISETP.LT.AND P6, PT, R12, UR5, !P3 ;  /* 0x000000050c007c0c */ /* 0x000fe2000dfc1270 */
[----:B------:R-:W0:Y:S01]  /*4b910*/  LDCU UR5, c[0x0][0x398] ;  /* 0x00007300ff0577ac */ /* 0x000e220008000800 */
[----:B------:R-:W-:Y:S02]  /*4b920*/  ISETP.LT.AND P4, PT, R15, UR6, !P3 ;  /* 0x000000060f007c0c */ /* 0x000fe4000df81270 */
[----:B------:R-:W-:Y:S02]  /*4b930*/  ISETP.LT.AND P5, PT, R14, UR9, !P3 ;  /* 0x000000090e007c0c */ /* 0x000fe4000dfa1270 */
[----:B------:R-:W-:Y:S02]  /*4b940*/  PRMT R0, R23, 0x7770, RZ ;  /* 0x0000777017007816 */ /* 0x000fe400000000ff */
[----:B------:R-:W-:Y:S01]  /*4b950*/  ISETP.LT.AND P3, PT, R13, UR7, !P3 ;  /* 0x000000070d007c0c */ /* 0x000fe2000df61270 */
[----:B------:R-:W3:Y:S01]  /*4b960*/  LDL.LU R22, [R1+0x1c0] ;  /* 0x0001c00001167983 */ /* 0x000ee20000300800 */
[----:B------:R-:W1:Y:S01]  /*4b970*/  LDCU UR6, c[0x0][0x398] ;  /* 0x00007300ff0677ac */ /* 0x000e620008000800 */
[----:B------:R-:W0:Y:S01]  /*4b980*/  LDCU UR9, c[0x0][0x398] ;  /* 0x00007300ff0977ac */ /* 0x000e220008000800 */
[----:B------:R-:W0:Y:S01]  /*4b990*/  LDCU UR7, c[0x0][0x398] ;  /* 0x00007300ff0777ac */ /* 0x000e220008000800 */
[----:B--2---:R2:W-:Y:S01]  /*4b9a0*/  @P6 STG.E.U8 desc[UR28][R2.64], R0 ;  /* 0x0000000002006986 */ /* 0x0045e2000c10111c */
[----:B------:R-:W-:Y:S01]  /*4b9b0*/  ISETP.LT.AND P6, PT, R21, UR8, !P2 ;  /* 0x0000000815007c0c */ /* 0x000fe2000d7c1270 */
[----:B------:R-:W0:Y:S01]  /*4b9c0*/  LDCU UR8, c[0x0][0x398] ;  /* 0x00007300ff0877ac */ /* 0x000e220008000800 */
[----:B--2---:R-:W-:-:S02]  /*4b9d0*/  PRMT R2, R23, 0x7771, RZ ;  /* 0x0000777117027816 */ /* 0x004fc400000000ff */
[----:B------:R-:W-:-:S03]  /*4b9e0*/  PRMT R0, R23, 0x7772, RZ ;  /* 0x0000777217007816 */ /* 0x000fc600000000ff */
[----:B------:R2:W-:Y:S04]  /*4b9f0*/  @P4 STG.E.U8 desc[UR28][R16.64], R2 ;  /* 0x0000000210004986 */ /* 0x0005e8000c10111c */
[----:B---3--:R3:W-:Y:S01]  /*4ba00*/  @P5 STG.E.U8 desc[UR28][R4.64], R0 ;  /* 0x0000000004005986 */ /* 0x0087e2000c10111c */
[----:B0-----:R-:W-:Y:S02]  /*4ba10*/  ISETP.LT.AND P5, PT, R10, UR5, !P2 ;  /* 0x000000050a007c0c */ /* 0x001fe4000d7a1270 */
[----:B--2---:R-:W-:Y:S02]  /*4ba20*/  PRMT R2, R23, 0x7773, RZ ;  /* 0x0000777317027816 */ /* 0x004fe400000000ff */
[----:B---3--:R-:W-:Y:S01]  /*4ba30*/  PRMT R0, R25, 0x7770, RZ ;  /* 0x0000777019007816 */ /* 0x008fe200000000ff */
[----:B------:R-:W2:Y:S04]  /*4ba40*/  LDL.LU.64 R16, [R1+0x9c8] ;  /* 0x0009c80001107983 */ /* 0x000ea80000300a00 */
[----:B------:R0:W-:Y:S04]  /*4ba50*/  @P3 STG.E.U8 desc[UR28][R6.64], R2 ;  /* 0x0000000206003986 */ /* 0x0001e8000c10111c */
[----:B------:R-:W3:Y:S04]  /*4ba60*/  LDL.LU.64 R4, [R1+0x9b8] ;  /* 0x0009b80001047983 */ /* 0x000ee80000300a00 */
[----:B------:R1:W-:Y:S01]  /*4ba70*/  @P6 STG.E.U8 desc[UR28][R26.64], R0 ;  /* 0x000000001a006986 */ /* 0x0003e2000c10111c */
[----:B------:R-:W-:Y:S01]  /*4ba80*/  ISETP.LT.AND P4, PT, R11, UR10, !P2 ;  /* 0x0000000a0b007c0c */ /* 0x000fe2000d781270 */
[----:B------:R-:W2:Y:S01]  /*4ba90*/  LDCU UR5, c[0x0][0x398] ;  /* 0x00007300ff0577ac */ /* 0x000ea20008000800 */
[----:B0-----:R-:W-:Y:S01]  /*4baa0*/  PRMT R2, R25, 0x7771, RZ ;  /* 0x0000777119027816 */ /* 0x001fe200000000ff */
[----:B-1----:R-:W2:Y:S04]  /*4bab0*/  LDL.LU.64 R26, [R1+0x9b0] ;  /* 0x0009b000011a7983 */ /* 0x002ea80000300a00 */
[----:B------:R-:W2:Y:S04]  /*4bac0*/  LDL.LU R23, [R1+0x1e4] ;  /* 0x0001e40001177983 */ /* 0x000ea80000300800 */
[----:B----4-:R0:W-:Y:S01]  /*4bad0*/  @P5 STG.E.U8 desc[UR28][R8.64], R2 ;  /* 0x0000000208005986 */ /* 0x0101e2000c10111c */
[----:B------:R-:W-:-:S02]  /*4bae0*/  ISETP.LT.AND P3, PT, R28, UR6, !P2 ;  /* 0x000000061c007c0c */ /* 0x000fc4000d761270 */
[C---:B------:R-:W-:Y:S02]  /*4baf0*/  PRMT R0, R25.reuse, 0x7772, RZ ;  /* 0x0000777219007816 */ /* 0x040fe400000000ff */
[----:B------:R-:W-:Y:S01]  /*4bb00*/  ISETP.LT.AND P6, PT, R12, UR9, !P2 ;  /* 0x000000090c007c0c */ /* 0x000fe2000d7c1270 */
[----:B------:R-:W1:Y:S01]  /*4bb10*/  LDCU UR10, c[0x0][0x398] ;  /* 0x00007300ff0a77ac */ /* 0x000e620008000800 */
[----:B------:R-:W4:Y:S01]  /*4bb20*/  LDCU UR6, c[0x0][0x398] ;  /* 0x00007300ff0677ac */ /* 0x000f220008000800 */
[----:B------:R-:W1:Y:S01]  /*4bb30*/  LDCU UR9, c[0x0][0x398] ;  /* 0x00007300ff0977ac */ /* 0x000e620008000800 */
[----:B0-----:R-:W2:Y:S04]  /*4bb40*/  LDL.LU.64 R2, [R1+0x9d0] ;  /* 0x0009d00001027983 */ /* 0x001ea80000300a00 */
[----:B------:R-:W3:Y:S04]  /*4bb50*/  LDL.LU.64 R6, [R1+0x998] ;  /* 0x0009980001067983 */ /* 0x000ee80000300a00 */
[----:B------:R-:W3:Y:S04]  /*4bb60*/  LDL.LU.64 R8, [R1+0x990] ;  /* 0x0009900001087983 */ /* 0x000ee80000300a00 */
[----:B--2---:R0:W-:Y:S02]  /*4bb70*/  @P4 STG.E.U8 desc[UR28][R2.64], R0 ;  /* 0x0000000002004986 */ /* 0x0041e4000c10111c */
[----:B0-----:R-:W-:Y:S01]  /*4bb80*/  PRMT R2, R25, 0x7773, RZ ;  /* 0x0000777319027816 */ /* 0x001fe200000000ff */
[----:B------:R-:W-:Y:S01]  /*4bb90*/  VIADD R3, R18, 0xa ;  /* 0x0000000a12037836 */ /* 0x000fe20000000000 */
[----:B------:R-:W2:Y:S04]  /*4bba0*/  LDL.LU.64 R24, [R1+0x988] ;  /* 0x0009880001187983 */ /* 0x000ea80000300a00 */
[----:B------:R0:W-:Y:S01]  /*4bbb0*/  @P3 STG.E.U8 desc[UR28][R16.64], R2 ;  /* 0x0000000210003986 */ /* 0x0001e2000c10111c */
[----:B------:R-:W-:-:S03]  /*4bbc0*/  ISETP.GE.AND P3, PT, R3, UR74, PT ;  /* 0x0000004a03007c0c */ /* 0x000fc6000bf66270 */
[----:B0-----:R-:W2:Y:S04]  /*4bbd0*/  LDL.LU.64 R16, [R1+0x980] ;  /* 0x0009800001107983 */ /* 0x001ea80000300a00 */
[----:B------:R-:W2:Y:S01]  /*4bbe0*/  LDL.LU.64 R2, [R1+0x9c0] ;  /* 0x0009c00001027983 */ /* 0x000ea20000300a00 */
[----:B------:R-:W-:Y:S02]  /*4bbf0*/  ISETP.LT.AND P4, PT, R15, UR7, !P2 ;  /* 0x000000070f007c0c */ /* 0x000fe4000d781270 */
[----:B------:R-:W-:Y:S02]  /*4bc00*/  PRMT R0, R22, 0x7770, RZ ;  /* 0x0000777016007816 */ /* 0x000fe400000000ff */
[----:B------:R-:W-:Y:S02]  /*4bc10*/  ISETP.LT.AND P5, PT, R14, UR5, !P2 ;  /* 0x000000050e007c0c */ /* 0x000fe4000d7a1270 */
[----:B------:R-:W-:Y:S01]  /*4bc20*/  ISETP.LT.AND P2, PT, R13, UR8, !P2 ;  /* 0x000000080d007c0c */ /* 0x000fe2000d741270 */
[----:B------:R-:W3:Y:S01]  /*4bc30*/  LDL.LU R29, [R1+0xd4] ;  /* 0x0000d400011d7983 */ /* 0x000ee20000300800 */
[----:B------:R-:W0:Y:S01]  /*4bc40*/  LDCU UR5, c[0x0][0x398] ;  /* 0x00007300ff0577ac */ /* 0x000e220008000800 */
[----:B------:R-:W0:Y:S01]  /*4bc50*/  LDCU UR7, c[0x0][0x398] ;  /* 0x00007300ff0777ac */ /* 0x000e220008000800 */
[----:B------:R-:W0:Y:S01]  /*4bc60*/  LDCU UR8, c[0x0][0x398] ;  /* 0x00007300ff0877ac */ /* 0x000e220008000800 */
[----:B--2---:R2:W-:Y:S01]  /*4bc70*/  @P6 STG.E.U8 desc[UR28][R2.64], R0 ;  /* 0x0000000002006986 */ /* 0x0045e2000c10111c */
[----:B-1----:R-:W-:Y:S01]  /*4bc80*/  ISETP.LT.AND P6, PT, R21, UR10, !P3 ;  /* 0x0000000a15007c0c */ /* 0x002fe2000dfc1270 */
[----:B------:R-:W1:Y:S01]  /*4bc90*/  LDCU UR10, c[0x0][0x398] ;  /* 0x00007300ff0a77ac */ /* 0x000e620008000800 */
[----:B--2---:R-:W-:-:S02]  /*4bca0*/  PRMT R2, R22, 0x7771, RZ ;  /* 0x0000777116027816 */ /* 0x004fc400000000ff */
[----:B------:R-:W-:-:S03]  /*4bcb0*/  PRMT R0, R22, 0x7772, RZ ;  /* 0x0000777216007816 */ /* 0x000fc600000000ff */
[----:B---3--:R2:W-:Y:S01]  /*4bcc0*/  @P4 STG.E.U8 desc[UR28][R4.64], R2 ;  /* 0x0000000204004986 */ /* 0x0085e2000c10111c */
[----:B----4-:R-:W-:-:S03]  /*4bcd0*/  ISETP.LT.AND P4, PT, R10, UR6, !P3 ;  /* 0x000000060a007c0c */ /* 0x010fc6000df81270 */
[----:B------:R3:W-:Y:S01]  /*4bce0*/  @P5 STG.E.U8 desc[UR28][R26.64], R0 ;  /* 0x000000001a005986 */ /* 0x0007e2000c10111c */
[----:B------:R-:W-:Y:S01]  /*4bcf0*/  ISETP.LT.AND P5, PT, R11, UR9, !P3 ;  /* 0x000000090b007c0c */ /* 0x000fe2000dfa1270 */
[----:B------:R-:W4:Y:S01]  /*4bd00*/  LDCU UR6, c[0x0][0x398] ;  /* 0x00007300ff0677ac */ /* 0x000f220008000800 */
[----:B------:R-:W0:Y:S01]  /*4bd10*/  LDCU UR9, c[0x0][0x398] ;  /* 0x00007300ff0977ac */ /* 0x000e220008000800 */
[----:B--2---:R-:W-:Y:S01]  /*4bd20*/  PRMT R2, R22, 0x7773, RZ ;  /* 0x0000777316027816 */ /* 0x004fe200000000ff */
[----:B------:R-:W2:Y:S01]  /*4bd30*/  LDL.LU.64 R4, [R1+0x970] ;  /* 0x0009700001047983 */ /* 0x000ea20000300a00 */
[----:B---3--:R-:W-:-:S03]  /*4bd40*/  PRMT R0, R23, 0x7770, RZ ;  /* 0x0000777017007816 */ /* 0x008fc600000000ff */
[----:B------:R-:W3:Y:S04]  /*4bd50*/  LDL.LU.64 R26, [R1+0x968] ;  /* 0x00096800011a7983 */ /* 0x000ee80000300a00 */
[----:B------:R0:W-:Y:S04]  /*4bd60*/  @P2 STG.E.U8 desc[UR28][R6.64], R2 ;  /* 0x0000000206002986 */ /* 0x0001e8000c10111c */
[----:B------:R1:W-:Y:S01]  /*4bd70*/  @P6 STG.E.U8 desc[UR28][R8.64], R0 ;  /* 0x0000000008006986 */ /* 0x0003e2000c10111c */
[C---:B0-----:R-:W-:Y:S02]  /*4bd80*/  PRMT R2, R23.reuse, 0x7771, RZ ;  /* 0x0000777117027816 */ /* 0x041fe400000000ff */
[----:B-1----:R-:W-:Y:S01]  /*4bd90*/  PRMT R0, R23, 0x7772, RZ ;  /* 0x0000777217007816 */ /* 0x002fe200000000ff */
[----:B------:R-:W2:Y:S04]  /*4bda0*/  LDL.LU.64 R6, [R1+0x960] ;  /* 0x0009600001067983 */ /* 0x000ea80000300a00 */
[----:B------:R0:W-:Y:S04]  /*4bdb0*/  @P4 STG.E.U8 desc[UR28][R24.64], R2 ;  /* 0x0000000218004986 */ /* 0x0001e8000c10111c */
[----:B------:R1:W-:Y:S01]  /*4bdc0*/  @P5 STG.E.U8 desc[UR28][R16.64], R0 ;  /* 0x0000000010005986 */ /* 0x0003e2000c10111c */
[----:B0-----:R-:W-:-:S03]  /*4bdd0*/  VIADD R2, R18, 0xb ;  /* 0x0000000b12027836 */ /* 0x001fc60000000000 */
[----:B------:R-:W2:Y:S04]  /*4bde0*/  LDL.LU.64 R24, [R1+0x948] ;  /* 0x0009480001187983 */ /* 0x000ea80000300a00 */
[----:B------:R-:W2:Y:S04]  /*4bdf0*/  LDL.LU R22, [R1+0x194] ;  /* 0x0001940001167983 */ /* 0x000ea80000300800 */
[----:B------:R-:W2:Y:S04]  /*4be00*/  LDL.LU.64 R8, [R1+0x940] ;  /* 0x0009400001087983 */ /* 0x000ea80000300a00 */
[----:B-1----:R-:W2:Y:S01]  /*4be10*/  LDL.LU.64 R16, [R1+0x938] ;  /* 0x0009380001107983 */ /* 0x002ea20000300a00 */
[----:B------:R-:W-:-:S03]  /*4be20*/  ISETP.GE.AND P2, PT, R2, UR73, PT ;  /* 0x0000004902007c0c */ /* 0x000fc6000bf46270 */
[----:B------:R-:W2:Y:S01]  /*4be30*/  LDL.LU.64 R2, [R1+0x978] ;  /* 0x0009780001027983 */ /* 0x000ea20000300a00 */
[----:B------:R-:W-:Y:S01]  /*4be40*/  ISETP.LT.AND P6, PT, R28, UR5, !P3 ;  /* 0x000000051c007c0c */ /* 0x000fe2000dfc1270 */
[----:B------:R-:W0:Y:S01]  /*4be50*/  LDCU UR5, c[0x0][0x398] ;  /* 0x00007300ff0577ac */ /* 0x000e220008000800 */
[----:B------:R-:W-:Y:S02]  /*4be60*/  ISETP.LT.AND P4, PT, R12, UR7, !P3 ;  /* 0x000000070c007c0c */ /* 0x000fe4000df81270 */
[----:B------:R-:W-:Y:S02]  /*4be70*/  ISETP.LT.AND P5, PT, R15, UR8, !P3 ;  /* 0x000000080f007c0c */ /* 0x000fe4000dfa1270 */
[----:B------:R-:W-:Y:S01]  /*4be80*/  PRMT R0, R23, 0x7773, RZ ;  /* 0x0000777317007816 */ /* 0x000fe200000000ff */
[----:B------:R-:W1:Y:S01]  /*4be90*/  LDCU UR7, c[0x0][0x398] ;  /* 0x00007300ff0777ac */ /* 0x000e620008000800 */
[----:B------:R-:W0:Y:S05]  /*4bea0*/  LDCU UR8, c[0x0][0x398] ;  /* 0x00007300ff0877ac */ /* 0x000e2a0008000800 */
[----:B--2---:R2:W-:Y:S01]  /*4beb0*/  @P6 STG.E.U8 desc[UR28][R2.64], R0 ;  /* 0x0000000002006986 */ /* 0x0045e2000c10111c */
[----:B----4-:R-:W-:-:S02]  /*4bec0*/  ISETP.LT.AND P6, PT, R14, UR6, !P3 ;  /* 0x000000060e007c0c */ /* 0x010fc4000dfc1270 */
[----:B------:R-:W-:Y:S01]  /*4bed0*/  ISETP.LT.AND P3, PT, R13, UR9, !P3 ;  /* 0x000000090d007c0c */ /* 0x000fe2000df61270 */
[----:B------:R-:W4:Y:S01]  /*4bee0*/  LDCU UR6, c[0x0][0x398] ;  /* 0x00007300ff0677ac */ /* 0x000f220008000800 */
[----:B------:R-:W1:Y:S01]  /*4bef0*/  LDCU UR9, c[0x0][0x398] ;  /* 0x00007300ff0977ac */ /* 0x000e620008000800 */
[C---:B--2---:R-:W-:Y:S02]  /*4bf00*/  PRMT R2, R29.reuse, 0x7770, RZ ;  /* 0x000077701d027816 */ /* 0x044fe400000000ff */
[----:B------:R-:W-:-:S03]  /*4bf10*/  PRMT R0, R29, 0x7771, RZ ;  /* 0x000077711d007816 */ /* 0x000fc600000000ff */
[----:B------:R2:W-:Y:S04]  /*4bf20*/  @P4 STG.E.U8 desc[UR28][R4.64], R2 ;  /* 0x0000000204004986 */ /* 0x0005e8000c10111c */
[----:B---3--:R3:W-:Y:S01]  /*4bf30*/  @P5 STG.E.U8 desc[UR28][R26.64], R0 ;  /* 0x000000001a005986 */ /* 0x0087e2000c10111c */
[----:B0-----:R-:W-:Y:S02]  /*4bf40*/  ISETP.LT.AND P5, PT, R21, UR5, !P2 ;  /* 0x0000000515007c0c */ /* 0x001fe4000d7a1270 */
[C---:B--2---:R-:W-:Y:S02]  /*4bf50*/  PRMT R2, R29.reuse, 0x7772, RZ ;  /* 0x000077721d027816 */ /* 0x044fe400000000ff */
[----:B---3--:R-:W-:Y:S01]  /*4bf60*/  PRMT R0, R29, 0x7773, RZ ;  /* 0x000077731d007816 */ /* 0x008fe200000000ff */
[----:B------:R-:W2:Y:S04]  /*4bf70*/  LDL.LU.64 R4, [R1+0x930] ;  /* 0x0009300001047983 */ /* 0x000ea80000300a00 */
[----:B------:R0:W-:Y:S04]  /*4bf80*/  @P6 STG.E.U8 desc[UR28][R6.64], R2 ;  /* 0x0000000206006986 */ /* 0x0001e8000c10111c */
[----:B------:R-:W3:Y:S04]  /*4bf90*/  LDL.LU.64 R26, [R1+0x928] ;  /* 0x00092800011a7983 */ /* 0x000ee80000300a00 */
[----:B------:R-:W2:Y:S04]  /*4bfa0*/  LDL.LU R23, [R1+0x1c4] ;  /* 0x0001c40001177983 */ /* 0x000ea80000300800 */
[----:B------:R1:W-:Y:S01]  /*4bfb0*/  @P3 STG.E.U8 desc[UR28][R24.64], R0 ;  /* 0x0000000018003986 */ /* 0x0003e2000c10111c */
[----:B------:R-:W-:Y:S01]  /*4bfc0*/  ISETP.LT.AND P4, PT, R10, UR10, !P2 ;  /* 0x0000000a0a007c0c */ /* 0x000fe2000d781270 */
[----:B------:R-:W4:Y:S01]  /*4bfd0*/  LDCU UR5, c[0x0][0x398] ;  /* 0x00007300ff0577ac */ /* 0x000f220008000800 */
[----:B0-----:R-:W-:Y:S01]  /*4bfe0*/  PRMT R2, R22, 0x7770, RZ ;  /* 0x0000777016027816 */ /* 0x001fe200000000ff */
[----:B-1----:R-:W2:Y:S04]  /*4bff0*/  LDL.LU.64 R24, [R1+0x910] ;  /* 0x0009100001187983 */ /* 0x002ea80000300a00 */
[----:B------:R-:W2:Y:S04]  /*4c000*/  LDL.LU.64 R6, [R1+0x908] ;  /* 0x0009080001067983 */ /* 0x000ea80000300a00 */
[----:B------:R0:W-:Y:S01]  /*4c010*/  @P5 STG.E.U8 desc[UR28][R8.64], R2 ;  /* 0x0000000208005986 */ /* 0x0001e2000c10111c */
[----:B------:R-:W-:-:S02]  /*4c020*/  ISETP.LT.AND P6, PT, R11, UR7, !P2 ;  /* 0x000000070b007c0c */ /* 0x000fc4000d7c1270 */
[----:B------:R-:W-:Y:S02]  /*4c030*/  ISETP.LT.AND P3, PT, R28, UR8, !P2 ;  /* 0x000000081c007c0c */ /* 0x000fe4000d761270 */
[C---:B------:R-:W-:Y:S01]  /*4c040*/  PRMT R0, R22.reuse, 0x7771, RZ ;  /* 0x0000777116007816 */ /* 0x040fe200000000ff */
[----:B------:R-:W1:Y:S01]  /*4c050*/  LDCU UR10, c[0x0][0x398] ;  /* 0x00007300ff0a77ac */ /* 0x000e620008000800 */
[----:B------:R-:W1:Y:S01]  /*4c060*/  LDCU UR7, c[0x0][0x398] ;  /* 0x00007300ff0777ac */ /* 0x000e620008000800 */
[----:B0-----:R-:W2:Y:S04]  /*4c070*/  LDL.LU.64 R8, [R1+0x8f8] ;  /* 0x0008f80001087983 */ /* 0x001ea80000300a00 */
[----:B------:R0:W-:Y:S01]  /*4c080*/  @P4 STG.E.U8 desc[UR28][R16.64], R0 ;  /* 0x0000000010004986 */ /* 0x0001e2000c10111c */
[----:B------:R-:W-:-:S02]  /*4c090*/  PRMT R2, R22, 0x7772, RZ ;  /* 0x0000777216027816 */ /* 0x000fc400000000ff */
[----:B----4-:R-:W-:Y:S02]  /*4c0a0*/  ISETP.LT.AND P4, PT, R12, UR6, !P2 ;  /* 0x000000060c007c0c */ /* 0x010fe4000d781270 */
[----:B------:R-:W-:Y:S01]  /*4c0b0*/  ISETP.LT.AND P5, PT, R15, UR5, !P2 ;  /* 0x000000050f007c0c */ /* 0x000fe2000d7a1270 */
[----:B------:R-:W4:Y:S01]  /*4c0c0*/  LDCU UR8, c[0x0][0x398] ;  /* 0x00007300ff0877ac */ /* 0x000f220008000800 */
[----:B------:R-:W1:Y:S01]  /*4c0d0*/  LDCU UR5, c[0x0][0x398] ;  /* 0x00007300ff0577ac */ /* 0x000e620008000800 */
[----:B------:R-:W1:Y:S01]  /*4c0e0*/  LDCU UR6, c[0x0][0x398] ;  /* 0x00007300ff0677ac */ /* 0x000e620008000800 */
[----:B0-----:R-:W-:Y:S01]  /*4c0f0*/  PRMT R0, R22, 0x7773, RZ ;  /* 0x0000777316007816 */ /* 0x001fe200000000ff */
[----:B--2---:R0:W-:Y:S04]  /*4c100*/  STL.64 [R1+0x16e8], R8 ;  /* 0x0016e80801007387 */ /* 0x0041e80000100a00 */
[----:B0-----:R-:W2:Y:S04]  /*4c110*/  LDL.LU.64 R8, [R1+0x900] ;  /* 0x0009000001087983 */ /* 0x001ea80000300a00 */
[----:B------:R0:W-:Y:S04]  /*4c120*/  @P6 STG.E.U8 desc[UR28][R4.64], R2 ;  /* 0x0000000204006986 */ /* 0x0001e8000c10111c */
[----:B---3--:R3:W-:Y:S01]  /*4c130*/  @P3 STG.E.U8 desc[UR28][R26.64], R0 ;  /* 0x000000001a003986 */ /* 0x0087e2000c10111c */
[----:B------:R-:W-:-:S03]  /*4c140*/  ISETP.LT.AND P3, PT, R14, UR9, !P2 ;  /* 0x000000090e007c0c */ /* 0x000fc6000d761270 */
[----:B------:R-:W4:Y:S04]  /*4c150*/  LDL.LU R29, [R1+0x1e8] ;  /* 0x0001e800011d7983 */ /* 0x000f280000300800 */
[----:B------:R-:W4:Y:S01]  /*4c160*/  LDL.LU.64 R16, [R1+0x8f0] ;  /* 0x0008f00001107983 */ /* 0x000f220000300a00 */
[----:B------:R-:W-:Y:S01]  /*4c170*/  VIADD R3, R18, 0xc ;  /* 0x0000000c12037836 */ /* 0x000fe20000000000 */
[----:B------:R-:W1:Y:S01]  /*4c180*/  LDCU UR9, c[0x0][0x398] ;  /* 0x00007300ff0977ac */ /* 0x000e620008000800 */
[C---:B0-----:R-:W-:Y:S02]  /*4c190*/  PRMT R2, R23.reuse, 0x7770, RZ ;  /* 0x0000777017027816 */ /* 0x041fe400000000ff */
[C---:B---3--:R-:W-:Y:S01]  /*4c1a0*/  PRMT R0, R23.reuse, 0x7771, RZ ;  /* 0x0000777117007816 */ /* 0x048fe200000000ff */
[----:B------:R-:W3:Y:S04]  /*4c1b0*/  LDL.LU.64 R4, [R1+0x8e8] ;  /* 0x0008e80001047983 */ /* 0x000ee80000300a00 */
[----:B------:R0:W-:Y:S04]  /*4c1c0*/  @P4 STG.E.U8 desc[UR28][R24.64], R2 ;  /* 0x0000000218004986 */ /* 0x0001e8000c10111c */
[----:B------:R-:W3:Y:S04]  /*4c1d0*/  LDL.LU.64 R26, [R1+0x8e0] ;  /* 0x0008e000011a7983 */ /* 0x000ee80000300a00 */
[----:B------:R1:W-:Y:S01]  /*4c1e0*/  @P5 STG.E.U8 desc[UR28][R6.64], R0 ;  /* 0x0000000006005986 */ /* 0x0003e2000c10111c */
[----:B0-----:R-:W-:-:S03]  /*4c1f0*/  PRMT R2, R23, 0x7772, RZ ;  /* 0x0000777217027816 */ /* 0x001fc600000000ff */
[----:B------:R-:W3:Y:S04]  /*4c200*/  LDL.LU.64 R24, [R1+0x8d8] ;  /* 0x0008d80001187983 */ /* 0x000ee80000300a00 */
[----:B------:R-:W3:Y:S04]  /*4c210*/  LDL.LU R22, [R1+0xd8] ;  /* 0x0000d80001167983 */ /* 0x000ee80000300800 */
[----:B-1----:R-:W3:Y:S04]  /*4c220*/  LDL.LU.64 R6, [R1+0x8c8] ;  /* 0x0008c80001067983 */ /* 0x002ee80000300a00 */
[----:B--2---:R0:W-:Y:S04]  /*4c230*/  @P3 STG.E.U8 desc[UR28][R8.64], R2 ;  /* 0x0000000208003986 */ /* 0x0041e8000c10111c */
[----:B0-----:R-:W2:Y:S01]  /*4c240*/  LDL.LU.64 R8, [R1+0x16e8] ;  /* 0x0016e80001087983 */ /* 0x001ea20000300a00 */
[----:B------:R-:W-:-:S02]  /*4c250*/  ISETP.LT.AND P2, PT, R13, UR10, !P2 ;  /* 0x0000000a0d007c0c */ /* 0x000fc4000d741270 */
[----:B------:R-:W-:Y:S02]  /*4c260*/  ISETP.GE.AND P6, PT, R3, UR72, PT ;  /* 0x0000004803007c0c */ /* 0x000fe4000bfc6270 */
[----:B------:R-:W-:Y:S02]  /*4c270*/  PRMT R0, R23, 0x7773, RZ ;  /* 0x0000777317007816 */ /* 0x000fe400000000ff */
[----:B----4-:R-:W-:Y:S01]  /*4c280*/  PRMT R2, R29, 0x7770, RZ ;  /* 0x000077701d027816 */ /* 0x010fe200000000ff */
[----:B------:R-:W0:Y:S01]  /*4c290*/  LDCU UR10, c[0x0][0x398] ;  /* 0x00007300ff0a77ac */ /* 0x000e220008000800 */
[----:B------:R-:W-:Y:S02]  /*4c2a0*/  ISETP.LT.AND P4, PT, R21, UR7, !P6 ;  /* 0x0000000715007c0c */ /* 0x000fe4000f781270 */
[----:B------:R-:W-:Y:S02]  /*4c2b0*/  ISETP.LT.AND P5, PT, R10, UR8, !P6 ;  /* 0x000000080a007c0c */ /* 0x000fe4000f7a1270 */
[----:B------:R-:W-:Y:S01]  /*4c2c0*/  ISETP.LT.AND P3, PT, R28, UR6, !P6 ;  /* 0x000000061c007c0c */ /* 0x000fe2000f761270 */
[----:B------:R-:W1:Y:S01]  /*4c2d0*/  LDCU UR7, c[0x0][0x398] ;  /* 0x00007300ff0777ac */ /* 0x000e620008000800 */
[----:B------:R-:W4:Y:S01]  /*4c2e0*/  LDCU UR6, c[0x0][0x398] ;  /* 0x00007300ff0677ac */ /* 0x000f220008000800 */
[----:B------:R-:W0:Y:S01]  /*4c2f0*/  LDCU UR8, c[0x0][0x398] ;  /* 0x00007300ff0877ac */ /* 0x000e220008000800 */
[----:B--2---:R2:W-:Y:S01]  /*4c300*/  @P2 STG.E.U8 desc[UR28][R8.64], R0 ;  /* 0x0000000008002986 */ /* 0x0045e2000c10111c */
[----:B------:R-:W-:-:S04]  /*4c310*/  ISETP.LT.AND P2, PT, R11, UR5, !P6 ;  /* 0x000000050b007c0c */ /* 0x000fc8000f741270 */
[----:B------:R0:W-:Y:S01]  /*4c320*/  @P4 STG.E.U8 desc[UR28][R16.64], R2 ;  /* 0x0000000210004986 */ /* 0x0001e2000c10111c */
[----:B------:R-:W1:Y:S03]  /*4c330*/  LDCU UR5, c[0x0][0x398] ;  /* 0x00007300ff0577ac */ /* 0x000e660008000800 */
[----:B--2---:R-:W2:Y:S01]  /*4c340*/  LDL.LU.64 R8, [R1+0x8c0] ;  /* 0x0008c00001087983 */ /* 0x004ea20000300a00 */
[C---:B------:R-:W-:Y:S02]  /*4c350*/  PRMT R0, R29.reuse, 0x7771, RZ ;  /* 0x000077711d007816 */ /* 0x040fe400000000ff */
[C---:B0-----:R-:W-:Y:S01]  /*4c360*/  PRMT R2, R29.reuse, 0x7772, RZ ;  /* 0x000077721d027816 */ /* 0x041fe200000000ff */
[----:B------:R-:W2:Y:S04]  /*4c370*/  LDL.LU.64 R16, [R1+0x8b8] ;  /* 0x0008b80001107983 */ /* 0x000ea80000300a00 */
[----:B------:R-:W2:Y:S04]  /*4c380*/  LDL.LU R23, [R1+0x198] ;  /* 0x0001980001177983 */ /* 0x000ea80000300800 */
[----:B---3--:R0:W-:Y:S04]  /*4c390*/  @P5 STG.E.U8 desc[UR28][R4.64], R0 ;  /* 0x0000000004005986 */ /* 0x0081e8000c10111c */
[----:B------:R3:W-:Y:S01]  /*4c3a0*/  @P2 STG.E.U8 desc[UR28][R26.64], R2 ;  /* 0x000000021a002986 */ /* 0x0007e2000c10111c */
[----:B0-----:R-:W-:-:S03]  /*4c3b0*/  PRMT R0, R29, 0x7773, RZ ;  /* 0x000077731d007816 */ /* 0x001fc600000000ff */
[----:B---3--:R-:W3:Y:S04]  /*4c3c0*/  LDL.LU.64 R26, [R1+0x8a0] ;  /* 0x0008a000011a7983 */ /* 0x008ee80000300a00 */
[----:B------:R0:W-:Y:S04]  /*4c3d0*/  @P3 STG.E.U8 desc[UR28][R24.64], R0 ;  /* 0x0000000018003986 */ /* 0x0001e8000c10111c */
[----:B0-----:R-:W3:Y:S01]  /*4c3e0*/  LDL.LU.64 R24, [R1+0x898] ;  /* 0x0008980001187983 */ /* 0x001ee20000300a00 */
[----:B------:R-:W-:Y:S02]  /*4c3f0*/  ISETP.LT.AND P4, PT, R12, UR9, !P6 ;  /* 0x000000090c007c0c */ /* 0x000fe4000f781270 */
[----:B-1----:R-:W-:Y:S01]  /*4c400*/  ISETP.LT.AND P2, PT, R15, UR7, !P6 ;  /* 0x000000070f007c0c */ /* 0x002fe2000f741270 */
[----:B------:R-:W-:Y:S01]  /*4c410*/  VIADD R2, R18, 0xd ;  /* 0x0000000d12027836 */ /* 0x000fe20000000000 */
[----:B------:R-:W-:-:S02]  /*4c420*/  PRMT R0, R22, 0x7770, RZ ;  /* 0x0000777016007816 */ /* 0x000fc400000000ff */
[----:B------:R-:W-:Y:S01]  /*4c430*/  ISETP.LT.AND P3, PT, R14, UR5, !P6 ;  /* 0x000000050e007c0c */ /* 0x000fe2000f761270 */
[----:B------:R-:W0:Y:S01]  /*4c440*/  LDCU UR5, c[0x0][0x398] ;  /* 0x00007300ff0577ac */ /* 0x000e220008000800 */
[----:B------:R-:W3:Y:S01]  /*4c450*/  LDL.LU.64 R4, [R1+0x890] ;  /* 0x0008900001047983 */ /* 0x000ee20000300a00 */
[----:B------:R-:W-:Y:S02]  /*4c460*/  ISETP.GE.AND P5, PT, R2, UR71, PT ;  /* 0x0000004702007c0c */ /* 0x000fe4000bfa6270 */
[C---:B------:R-:W-:Y:S02]  /*4c470*/  PRMT R2, R22.reuse, 0x7771, RZ ;  /* 0x0000777116027816 */ /* 0x040fe400000000ff */
[----:B----4-:R-:W-:Y:S01]  /*4c480*/  ISETP.LT.AND P6, PT, R13, UR6, !P6 ;  /* 0x000000060d007c0c */ /* 0x010fe2000f7c1270 */
[----:B------:R-:W1:Y:S01]  /*4c490*/  LDCU UR9, c[0x0][0x398] ;  /* 0x00007300ff0977ac */ /* 0x000e620008000800 */
[----:B------:R-:W4:Y:S01]  /*4c4a0*/  LDCU UR7, c[0x0][0x398] ;  /* 0x00007300ff0777ac */ /* 0x000f220008000800 */
[----:B------:R-:W0:Y:S01]  /*4c4b0*/  LDCU UR6, c[0x0][0x398] ;  /* 0x00007300ff0677ac */ /* 0x000e220008000800 */
[----:B------:R1:W-:Y:S02]  /*4c4c0*/  @P4 STG.E.U8 desc[UR28][R6.64], R0 ;  /* 0x0000000006004986 */ /* 0x0003e4000c10111c */
[----:B-1----:R-:W-:-:S02]  /*4c4d0*/  PRMT R0, R22, 0x7772, RZ ;  /* 0x0000777216007816 */ /* 0x002fc400000000ff */
[----:B------:R-:W3:Y:S04]  /*4c4e0*/  LDL.LU.64 R6, [R1+0x888] ;  /* 0x0008880001067983 */ /* 0x000ee80000300a00 */
[----:B--2---:R1:W-:Y:S01]  /*4c4f0*/  @P2 STG.E.U8 desc[UR28][R8.64], R2 ;  /* 0x0000000208002986 */ /* 0x0043e2000c10111c */
[----:B------:R-:W-:-:S03]  /*4c500*/  ISETP.LT.AND P2, PT, R21, UR8, !P5 ;  /* 0x0000000815007c0c */ /* 0x000fc6000ef41270 */
[----:B------:R2:W-:Y:S01]  /*4c510*/  @P3 STG.E.U8 desc[UR28][R16.64], R0 ;  /* 0x0000000010003986 */ /* 0x0005e2000c10111c */
[----:B----4-:R-:W-:Y:S01]  /*4c520*/  ISETP.LT.AND P4, PT, R11, UR7, !P5 ;  /* 0x000000070b007c0c */ /* 0x010fe2000ef81270 */
[----:B------:R-:W4:Y:S01]  /*4c530*/  LDCU UR8, c[0x0][0x398] ;  /* 0x00007300ff0877ac */ /* 0x000f220008000800 */
[----:B-1----:R-:W-:Y:S01]  /*4c540*/  PRMT R2, R22, 0x7773, RZ ;  /* 0x0000777316027816 */ /* 0x002fe200000000ff */
[----:B------:R-:W4:Y:S01]  /*4c550*/  LDL.LU R9, [R1+0x1ec] ;  /* 0x0001ec0001097983 */ /* 0x000f220000300800 */
[----:B--2---:R-:W-:-:S03]  /*4c560*/  PRMT R0, R23, 0x7770, RZ ;  /* 0x0000777017007816 */ /* 0x004fc600000000ff */
[----:B------:R-:W-:Y:S04]  /*4c570*/  STL [R1+0x16d8], R18 ;  /* 0x0016d81201007387 */ /* 0x000fe80000100800 */
[----:B------:R-:W2:Y:S04]  /*4c580*/  LDL.LU.64 R16, [R1+0x880] ;  /* 0x0008800001107983 */ /* 0x000ea80000300a00 */
[----:B------:R-:W2:Y:S04]  /*4c590*/  LDL.LU R20, [R1+0x1c8] ;  /* 0x0001c80001147983 */ /* 0x000ea80000300800 */
[----:B---3--:R1:W-:Y:S01]  /*4c5a0*/  @P6 STG.E.U8 desc[UR28][R26.64], R2 ;  /* 0x000000021a006986 */ /* 0x0083e2000c10111c */
[----:B------:R-:W-:Y:S01]  /*4c5b0*/  ISETP.LT.AND P3, PT, R10, UR9, !P5 ;  /* 0x000000090a007c0c */ /* 0x000fe2000ef61270 */
[----:B------:R-:W-:Y:S01]  /*4c5c0*/  VIADD R3, R18, 0xe ;  /* 0x0000000e12037836 */ /* 0x000fe20000000000 */
[----:B------:R-:W3:Y:S01]  /*4c5d0*/  LDCU UR7, c[0x0][0x398] ;  /* 0x00007300ff0777ac */ /* 0x000ee20008000800 */
[----:B------:R-:W2:Y:S01]  /*4c5e0*/  LDCU UR9, c[0x0][0x398] ;  /* 0x00007300ff0977ac */ /* 0x000ea20008000800 */
[----:B-1----:R-:W2:Y:S04]  /*4c5f0*/  LDL.LU.64 R26, [R1+0x878] ;  /* 0x00087800011a7983 */ /* 0x002ea80000300a00 */
[----:B------:R1:W-:Y:S01]  /*4c600*/  @P2 STG.E.U8 desc[UR28][R24.64], R0 ;  /* 0x0000000018002986 */ /* 0x0003e2000c10111c */
[----:B0-----:R-:W-:-:S02]  /*4c610*/  ISETP.LT.AND P2, PT, R28, UR5, !P5 ;  /* 0x000000051c007c0c */ /* 0x001fc4000ef41270 */
[----:B------:R-:W-:Y:S02]  /*4c620*/  PRMT R2, R23, 0x7771, RZ ;  /* 0x0000777117027816 */ /* 0x000fe400000000ff */
[----:B------:R-:W-:Y:S01]  /*4c630*/  ISETP.GE.AND P6, PT, R3, UR70, PT ;  /* 0x0000004603007c0c */ /* 0x000fe2000bfc6270 */
[----:B------:R-:W0:Y:S01]  /*4c640*/  LDCU UR5, c[0x0][0x398] ;  /* 0x00007300ff0577ac */ /* 0x000e220008000800 */
[----:B-1----:R-:W2:Y:S04]  /*4c650*/  LDL.LU.64 R24, [R1+0x870] ;  /* 0x0008700001187983 */ /* 0x002ea80000300a00 */
[----:B------:R1:W-:Y:S04]  /*4c660*/  STL [R1+0x16dc], R28 ;  /* 0x0016dc1c01007387 */ /* 0x0003e80000100800 */
[----:B-1----:R-:W2:Y:S01]  /*4c670*/  LDL.LU.64 R28, [R1+0x850] ;  /* 0x00085000011c7983 */ /* 0x002ea20000300a00 */
[----:B------:R-:W-:-:S03]  /*4c680*/  PRMT R0, R23, 0x7772, RZ ;  /* 0x0000777217007816 */ /* 0x000fc600000000ff */
[----:B------:R-:W-:Y:S04]  /*4c690*/  @P3 STG.E.U8 desc[UR28][R4.64], R2 ;  /* 0x0000000204003986 */ /* 0x000fe8000c10111c */
[----:B------:R1:W-:Y:S01]  /*4c6a0*/  @P4 STG.E.U8 desc[UR28][R6.64], R0 ;  /* 0x0000000006004986 */ /* 0x0003e2000c10111c */
[----:B------:R-:W-:Y:S02]  /*4c6b0*/  ISETP.LT.AND P4, PT, R12, UR10, !P5 ;  /* 0x0000000a0c007c0c */ /* 0x000fe4000ef81270 */
[----:B------:R-:W-:Y:S01]  /*4c6c0*/  ISETP.LT.AND P3, PT, R15, UR6, !P5 ;  /* 0x000000060f007c0c */ /* 0x000fe2000ef61270 */
[----:B------:R-:W0:Y:S01]  /*4c6d0*/  LDCU UR6, c[0x0][0x398] ;  /* 0x00007300ff0677ac */ /* 0x000e220008000800 */
[----:B------:R-:W0:Y:S01]  /*4c6e0*/  LDCU UR10, c[0x0][0x398] ;  /* 0x00007300ff0a77ac */ /* 0x000e220008000800 */
[----:B-1----:R-:W-:Y:S01]  /*4c6f0*/  PRMT R0, R23, 0x7773, RZ ;  /* 0x0000777317007816 */ /* 0x002fe200000000ff */
[----:B--2---:R1:W-:Y:S04]  /*4c700*/  STL.64 [R1+0x16e0], R28 ;  /* 0x0016e01c01007387 */ /* 0x0043e80000100a00 */
[----:B-1----:R-:W2:Y:S04]  /*4c710*/  LDL.LU.64 R28, [R1+0x868] ;  /* 0x00086800011c7983 */ /* 0x002ea80000300a00 */
[----:B------:R1:W-:Y:S01]  /*4c720*/  @P2 STG.E.U8 desc[UR28][R16.64], R0 ;  /* 0x0000000010002986 */ /* 0x0003e2000c10111c */
[----:B----4-:R-:W-:-:S02]  /*4c730*/  ISETP.LT.AND P2, PT, R14, UR8, !P5 ;  /* 0x000000080e007c0c */ /* 0x010fc4000ef41270 */
[----:B------:R-:W-:Y:S01]  /*4c740*/  PRMT R2, R20, 0x7770, RZ ;  /* 0x0000777014027816 */ /* 0x000fe200000000ff */
[----:B------:R-:W4:Y:S01]  /*4c750*/  LDL.LU.64 R18, [R1+0x848] ;  /* 0x0008480001127983 */ /* 0x000f220000300a00 */
[C---:B------:R-:W-:Y:S02]  /*4c760*/  PRMT R6, R9.reuse, 0x7773, RZ ;  /* 0x0000777309067816 */ /* 0x040fe400000000ff */
[C---:B------:R-:W-:Y:S01]  /*4c770*/  PRMT R5, R9.reuse, 0x7772, RZ ;  /* 0x0000777209057816 */ /* 0x040fe200000000ff */
[----:B------:R-:W3:Y:S04]  /*4c780*/  LDL.LU.64 R22, [R1+0x840] ;  /* 0x0008400001167983 */ /* 0x000ee80000300a00 */
[----:B------:R0:W-:Y:S01]  /*4c790*/  @P4 STG.E.U8 desc[UR28][R26.64], R2 ;  /* 0x000000021a004986 */ /* 0x0001e2000c10111c */
[----:B------:R-:W-:-:S02]  /*4c7a0*/  PRMT R4, R9, 0x7771, RZ ;  /* 0x0000777109047816 */ /* 0x000fc400000000ff */
[----:B------:R-:W-:Y:S01]  /*4c7b0*/  PRMT R3, R9, 0x7770, RZ ;  /* 0x0000777009037816 */ /* 0x000fe200000000ff */
[----:B------:R-:W2:Y:S01]  /*4c7c0*/  LDCU UR8, c[0x0][0x398] ;  /* 0x00007300ff0877ac */ /* 0x000ea20008000800 */
[----:B------:R-:W4:Y:S01]  /*4c7d0*/  LDL.LU.64 R8, [R1+0x838] ;  /* 0x0008380001087983 */ /* 0x000f220000300a00 */
[----:B-1----:R-:W-:-:S03]  /*4c7e0*/  PRMT R0, R20, 0x7771, RZ ;  /* 0x0000777114007816 */ /* 0x002fc600000000ff */
[----:B------:R-:W4:Y:S04]  /*4c7f0*/  LDL.LU.64 R16, [R1+0x830] ;  /* 0x0008300001107983 */ /* 0x000f280000300a00 */
[----:B------:R-:W4:Y:S01]  /*4c800*/  LDL.LU R7, [R1+0xdc] ;  /* 0x0000dc0001077983 */ /* 0x000f220000300800 */
[----:B0-----:R-:W-:-:S03]  /*4c810*/  PRMT R2, R20, 0x7772, RZ ;  /* 0x0000777214027816 */ /* 0x001fc600000000ff */
[----:B------:R0:W-:Y:S04]  /*4c820*/  @P3 STG.E.U8 desc[UR28][R24.64], R0 ;  /* 0x0000000018003986 */ /* 0x0001e8000c10111c */
[----:B------:R-:W4:Y:S04]  /*4c830*/  LDL.LU.64 R26, [R1+0x810] ;  /* 0x00081000011a7983 */ /* 0x000f280000300a00 */
[----:B0-----:R-:W4:Y:S04]  /*4c840*/  LDL.LU.64 R24, [R1+0x808] ;  /* 0x0008080001187983 */ /* 0x001f280000300a00 */
[----:B--2---:R0:W-:Y:S04]  /*4c850*/  @P2 STG.E.U8 desc[UR28][R28.64], R2 ;  /* 0x000000021c002986 */ /* 0x0041e8000c10111c */
[----:B0-----:R-:W2:Y:S01]  /*4c860*/  LDL.LU.64 R28, [R1+0x16e0] ;  /* 0x0016e000011c7983 */ /* 0x001ea20000300a00 */
[----:B---3--:R-:W-:-:S02]  /*4c870*/  ISETP.LT.AND P5, PT, R13, UR7, !P5 ;  /* 0x000000070d007c0c */ /* 0x008fc4000efa1270 */
[----:B------:R-:W-:Y:S02]  /*4c880*/  PRMT R0, R20, 0x7773, RZ ;  /* 0x0000777314007816 */ /* 0x000fe400000000ff */
[----:B------:R-:W-:Y:S02]  /*4c890*/  ISETP.LT.AND P3, PT, R21, UR9, !P6 ;  /* 0x0000000915007c0c */ /* 0x000fe4000f761270 */
[----:B------:R-:W-:Y:S01]  /*4c8a0*/  ISETP.LT.AND P4, PT, R10, UR5, !P6 ;  /* 0x000000050a007c0c */ /* 0x000fe2000f781270 */
[----:B------:R-:W0:Y:S01]  /*4c8b0*/  LDCU UR7, c[0x0][0x398] ;  /* 0x00007300ff0777ac */ /* 0x000e220008000800 */
[----:B------:R-:W1:Y:S01]  /*4c8c0*/  LDCU UR9, c[0x0][0x398] ;  /* 0x00007300ff0977ac */ /* 0x000e620008000800 */
[----:B------:R-:W-:Y:S01]  /*4c8d0*/  ISETP.LT.AND P2, PT, R11, UR6, !P6 ;  /* 0x000000060b007c0c */ /* 0x000fe2000f741270 */
[----:B------:R-:W3:Y:S01]  /*4c8e0*/  LDCU UR6, c[0x0][0x398] ;  /* 0x00007300ff0677ac */ /* 0x000ee20008000800 */
[----:B----4-:R-:W-:Y:S01]  /*4c8f0*/  PRMT R2, R7, 0x7771, RZ ;  /* 0x0000777107027816 */ /* 0x010fe200000000ff */
[----:B------:R-:W4:Y:S01]  /*4c900*/  LDCU UR5, c[0x0][0x39c] ;  /* 0x00007380ff0577ac */ /* 0x000f220008000800 */
[----:B--2---:R2:W-:Y:S04]  /*4c910*/  @P5 STG.E.U8 desc[UR28][R28.64], R0 ;  /* 0x000000001c005986 */ /* 0x0045e8000c10111c */
[----:B------:R0:W-:Y:S04]  /*4c920*/  @P3 STG.E.U8 desc[UR28][R18.64], R3 ;  /* 0x0000000312003986 */ /* 0x0001e8000c10111c */
[----:B--2---:R-:W2:Y:S04]  /*4c930*/  LDL.LU R28, [R1+0x16dc] ;  /* 0x0016dc00011c7983 */ /* 0x004ea80000300800 */
[----:B0-----:R-:W3:Y:S04]  /*4c940*/  LDL.LU R18, [R1+0x16d8] ;  /* 0x0016d80001127983 */ /* 0x001ee80000300800 */
[----:B------:R0:W-:Y:S04]  /*4c950*/  @P4 STG.E.U8 desc[UR28][R22.64], R4 ;  /* 0x0000000416004986 */ /* 0x0001e8000c10111c */
[----:B0-----:R-:W4:Y:S01]  /*4c960*/  LDL.LU.64 R22, [R1+0x800] ;  /* 0x0008000001167983 */ /* 0x001f220000300a00 */
[----:B------:R-:W-:Y:S01]  /*4c970*/  ISETP.LT.AND P4, PT, R12, UR7, !P6 ;  /* 0x000000070c007c0c */ /* 0x000fe2000f781270 */
[----:B------:R-:W0:Y:S01]  /*4c980*/  LDCU UR7, c[0x0][0x398] ;  /* 0x00007300ff0777ac */ /* 0x000e220008000800 */
[----:B-1----:R-:W-:Y:S01]  /*4c990*/  ISETP.LT.AND P3, PT, R15, UR9, !P6 ;  /* 0x000000090f007c0c */ /* 0x002fe2000f761270 */
[----:B------:R1:W-:Y:S04]  /*4c9a0*/  @P2 STG.E.U8 desc[UR28][R8.64], R5 ;  /* 0x0000000508002986 */ /* 0x0003e8000c10111c */
[----:B------:R-:W4:Y:S01]  /*4c9b0*/  LDL.LU R29, [R1+0x19c] ;  /* 0x00019c00011d7983 */ /* 0x000f220000300800 */
[----:B------:R-:W-:Y:S01]  /*4c9c0*/  PRMT R3, R7, 0x7772, RZ ;  /* 0x0000777207037816 */ /* 0x000fe200000000ff */
[----:B------:R-:W0:Y:S02]  /*4c9d0*/  LDCU UR9, c[0x0][0x398] ;  /* 0x00007300ff0977ac */ /* 0x000e240008000800 */
[----:B-1----:R-:W4:Y:S01]  /*4c9e0*/  LDL.LU.64 R4, [R1+0x7f0] ;  /* 0x0007f00001047983 */ /* 0x002f220000300a00 */
[----:B--2---:R-:W-:Y:S01]  /*4c9f0*/  ISETP.LT.AND P5, PT, R28, UR8, !P6 ;  /* 0x000000081c007c0c */ /* 0x004fe2000f7a1270 */
[----:B---3--:R-:W-:Y:S01]  /*4ca00*/  VIADD R0, R18, 0xf ;  /* 0x0000000f12007836 */ /* 0x008fe20000000000 */
[----:B------:R-:W1:Y:S04]  /*4ca10*/  LDCU UR8, c[0x0][0x398] ;  /* 0x00007300ff0877ac */ /* 0x000e680008000800 */
[----:B------:R-:W-:-:S02]  /*4ca20*/  ISETP.GE.AND P2, PT, R0, UR69, PT ;  /* 0x0000004500007c0c */ /* 0x000fc4000bf46270 */
[----:B------:R-:W-:-:S05]  /*4ca30*/  PRMT R0, R7, 0x7770, RZ ;  /* 0x0000777007007816 */ /* 0x000fca00000000ff */
[----:B------:R2:W-:Y:S01]  /*4ca40*/  @P5 STG.E.U8 desc[UR28][R16.64], R6 ;  /* 0x0000000610005986 */ /* 0x0005e2000c10111c */
[----:B------:R-:W-:-:S03]  /*4ca50*/  ISETP.LT.AND P5, PT, R14, UR6, !P6 ;  /* 0x000000060e007c0c */ /* 0x000fc6000f7a1270 */
[----:B------:R3:W-:Y:S04]  /*4ca60*/  @P4 STG.E.U8 desc[UR28][R26.64], R0 ;  /* 0x000000001a004986 */ /* 0x0007e8000c10111c */
[----:B------:R1:W-:Y:S01]  /*4ca70*/  @P3 STG.E.U8 desc[UR28][R24.64], R2 ;  /* 0x0000000218003986 */ /* 0x0003e2000c10111c */
[----:B0-----:R-:W-:Y:S01]  /*4ca80*/  ISETP.LT.AND P4, PT, R21, UR7, !P2 ;  /* 0x0000000715007c0c */ /* 0x001fe2000d781270 */
[----:B------:R-:W0:Y:S01]  /*4ca90*/  LDCU UR6, c[0x0][0x398] ;  /* 0x00007300ff0677ac */ /* 0x000e220008000800 */
[----:B------:R-:W0:Y:S01]  /*4caa0*/  LDCU UR7, c[0x0][0x398] ;  /* 0x00007300ff0777ac */ /* 0x000e220008000800 */
[----:B--2---:R-:W2:Y:S04]  /*4cab0*/  LDL.LU.64 R16, [R1+0x7e8] ;  /* 0x0007e80001107983 */ /* 0x004ea80000300a00 */
[----:B---3--:R-:W3:Y:S04]  /*4cac0*/  LDL.LU.64 R26, [R1+0x7e0] ;  /* 0x0007e000011a7983 */ /* 0x008ee80000300a00 */
[----:B-1----:R-:W2:Y:S04]  /*4cad0*/  LDL.LU.64 R24, [R1+0x7d8] ;  /* 0x0007d80001187983 */ /* 0x002ea80000300a00 */
[----:B------:R-:W2:Y:S04]  /*4cae0*/  LDL.LU.64 R8, [R1+0x7d0] ;  /* 0x0007d00001087983 */ /* 0x000ea80000300a00 */
[----:B------:R-:W-:Y:S04]  /*4caf0*/  STL [R1+0x16c8], R18 ;  /* 0x0016c81201007387 */ /* 0x000fe80000100800 */
[----:B------:R-:W-:Y:S04]  /*4cb00*/  STL [R1+0x16cc], R21 ;  /* 0x0016cc1501007387 */ /* 0x000fe80000100800 */
[----:B----4-:R1:W-:Y:S04]  /*4cb10*/  @P5 STG.E.U8 desc[UR28][R22.64], R3 ;  /* 0x0000000316005986 */ /* 0x0103e8000c10111c */
[----:B-1----:R-:W4:Y:S04]  /*4cb20*/  LDL.LU R23, [R1+0x1cc] ;  /* 0x0001cc0001177983 */ /* 0x002f280000300800 */
[----:B------:R-:W2:Y:S01]  /*4cb30*/  LDL.LU.64 R20, [R1+0x7c0] ;  /* 0x0007c00001147983 */ /* 0x000ea20000300a00 */
[----:B------:R-:W-:Y:S01]  /*4cb40*/  ISETP.LT.AND P6, PT, R13, UR8, !P6 ;  /* 0x000000080d007c0c */ /* 0x000fe2000f7c1270 */
[----:B------:R-:W1:Y:S01]  /*4cb50*/  LDCU UR8, c[0x0][0x398] ;  /* 0x00007300ff0877ac */ /* 0x000e620008000800 */
[----:B------:R-:W-:Y:S01]  /*4cb60*/  VIADD R0, R18, 0x10 ;  /* 0x0000001012007836 */ /* 0x000fe20000000000 */
[----:B------:R-:W-:-:S02]  /*4cb70*/  ISETP.LT.AND P5, PT, R10, UR9, !P2 ;  /* 0x000000090a007c0c */ /* 0x000fc4000d7a1270 */
[----:B------:R-:W-:Y:S02]  /*4cb80*/  PRMT R2, R7, 0x7773, RZ ;  /* 0x0000777307027816 */ /* 0x000fe400000000ff */
[C---:B------:R-:W-:Y:S01]  /*4cb90*/  PRMT R3, R29.reuse, 0x7773, RZ ;  /* 0x000077731d037816 */ /* 0x040fe200000000ff */
[----:B------:R-:W0:Y:S01]  /*4cba0*/  LDCU UR9, c[0x0][0x398] ;  /* 0x00007300ff0977ac */ /* 0x000e220008000800 */
[----:B------:R-:W-:Y:S02]  /*4cbb0*/  ISETP.GE.AND P3, PT, R0, UR68, PT ;  /* 0x0000004400007c0c */ /* 0x000fe4000bf66270 */
[----:B------:R-:W-:Y:S02]  /*4cbc0*/  PRMT R0, R29, 0x7770, RZ ;  /* 0x000077701d007816 */ /* 0x000fe400000000ff */
[----:B------:R-:W-:Y:S01]  /*4cbd0*/  @P6 STG.E.U8 desc[UR28][R4.64], R2 ;  /* 0x0000000204006986 */ /* 0x000fe2000c10111c */
[----:B------:R-:W-:Y:S01]  /*4cbe0*/  ISETP.LT.AND P6, PT, R11, UR10, !P2 ;  /* 0x0000000a0b007c0c */ /* 0x000fe2000d7c1270 */
[----:B------:R-:W0:Y:S02]  /*4cbf0*/  LDCU UR10, c[0x0][0x398] ;  /* 0x00007300ff0a77ac */ /* 0x000e240008000800 */
[----:B--2---:R2:W-:Y:S04]  /*4cc00*/  STL.64 [R1+0x16d0], R20 ;  /* 0x0016d01401007387 */ /* 0x0045e80000100a00 */
[----:B--2---:R-:W2:Y:S01]  /*4cc10*/  LDL.LU.64 R20, [R1+0x7c8] ;  /* 0x0007c80001147983 */ /* 0x004ea20000300a00 */
[----:B------:R-:W-:-:S03]  /*4cc20*/  PRMT R2, R29, 0x7771, RZ ;  /* 0x000077711d027816 */ /* 0x000fc600000000ff */
[----:B------:R1:W-:Y:S01]  /*4cc30*/  @P4 STG.E.U8 desc[UR28][R16.64], R0 ;  /* 0x0000000010004986 */ /* 0x0003e2000c10111c */
[----:B0-----:R-:W-:-:S03]  /*4cc40*/  ISETP.LT.AND P4, PT, R28, UR6, !P2 ;  /* 0x000000061c007c0c */ /* 0x001fc6000d781270 */
[----:B------:R-:W2:Y:S01]  /*4cc50*/  LDL.LU.64 R6, [R1+0x7b8] ;  /* 0x0007b80001067983 */ /* 0x000ea20000300a00 */
[----:B----4-:R-:W-:-:S03]  /*4cc60*/  PRMT R4, R23, 0x7773, RZ ;  /* 0x0000777317047816 */ /* 0x010fc600000000ff */
[----:B---3--:R0:W-:Y:S01]  /*4cc70*/  @P5 STG.E.U8 desc[UR28][R26.64], R2 ;  /* 0x000000021a005986 */ /* 0x0081e2000c10111c */
[----:B-1----:R-:W-:Y:S01]  /*4cc80*/  ISETP.LT.AND P5, PT, R12, UR8, !P2 ;  /* 0x000000080c007c0c */ /* 0x002fe2000d7a1270 */
[----:B------:R-:W1:Y:S01]  /*4cc90*/  LDCU UR6, c[0x0][0x398] ;  /* 0x00007300ff0677ac */ /* 0x000e620008000800 */
[----:B------:R-:W3:Y:S01]  /*4cca0*/  LDCU UR8, c[0x0][0x398] ;  /* 0x00007300ff0877ac */ /* 0x000ee20008000800 */
[----:B------:R-:W-:Y:S01]  /*4ccb0*/  PRMT R0, R29, 0x7772, RZ ;  /* 0x000077721d007816 */ /* 0x000fe200000000ff */
[----:B------:R-:W4:Y:S04]  /*4ccc0*/  LDL.LU.64 R16, [R1+0x798] ;  /* 0x0007980001107983 */ /* 0x000f280000300a00 */
[----:B------:R-:W3:Y:S01]  /*4ccd0*/  LDL.LU R22, [R1+0x1a0] ;  /* 0x0001a00001167983 */ /* 0x000ee20000300800 */
[----:B0-----:R-:W-:-:S03]  /*4cce0*/  PRMT R2, R23, 0x7770, RZ ;  /* 0x0000777017027816 */ /* 0x001fc600000000ff */
[----:B------:R0:W-:Y:S04]  /*4ccf0*/  @P6 STG.E.U8 desc[UR28][R24.64], R0 ;  /* 0x0000000018006986 */ /* 0x0001e8000c10111c */
[----:B------:R1:W-:Y:S04]  /*4cd00*/  @P4 STG.E.U8 desc[UR28][R8.64], R3 ;  /* 0x0000000308004986 */ /* 0x0003e8000c10111c */
[----:B0-----:R-:W4:Y:S04]  /*4cd10*/  LDL.LU.64 R24, [R1+0x790] ;  /* 0x0007900001187983 */ /* 0x001f280000300a00 */
[----:B------:R-:W4:Y:S04]  /*4cd20*/  LDL.LU.64 R26, [R1+0x788] ;  /* 0x00078800011a7983 */ /* 0x000f280000300a00 */
[----:B------:R-:W4:Y:S04]  /*4cd30*/  LDL.LU.64 R18, [R1+0x780] ;  /* 0x0007800001127983 */ /* 0x000f280000300a00 */
[----:B-1----:R-:W4:Y:S01]  /*4cd40*/  LDL.LU.64 R8, [R1+0x778] ;  /* 0x0007780001087983 */ /* 0x002f220000300a00 */
[----:B------:R-:W-:-:S02]  /*4cd50*/  PRMT R3, R23, 0x7772, RZ ;  /* 0x0000777217037816 */ /* 0x000fc400000000ff */
[----:B------:R-:W-:Y:S02]  /*4cd60*/  PRMT R0, R23, 0x7771, RZ ;  /* 0x0000777117007816 */ /* 0x000fe400000000ff */
[----:B------:R-:W4:Y:S04]  /*4cd70*/  LDL.LU R23, [R1+0xc0] ;  /* 0x0000c00001177983 */ /* 0x000f280000300800 */
[----:B--2---:R0:W-:Y:S04]  /*4cd80*/  @P5 STG.E.U8 desc[UR28][R20.64], R2 ;  /* 0x0000000214005986 */ /* 0x0041e8000c10111c */
[----:B0-----:R-:W2:Y:S01]  /*4cd90*/  LDL.LU.64 R20, [R1+0x16d0] ;  /* 0x0016d00001147983 */ /* 0x001ea20000300a00 */
[----:B------:R-:W-:-:S02]  /*4cda0*/  ISETP.LT.AND P6, PT, R15, UR7, !P2 ;  /* 0x000000070f007c0c */ /* 0x000fc4000d7c1270 */
[----:B------:R-:W-:Y:S02]  /*4cdb0*/  ISETP.LT.AND P4, PT, R14, UR11, !P2 ;  /* 0x0000000b0e007c0c */ /* 0x000fe4000d781270 */
[----:B------:R-:W-:Y:S02]  /*4cdc0*/  ISETP.LT.AND P2, PT, R13, UR9, !P2 ;  /* 0x000000090d007c0c */ /* 0x000fe4000d741270 */
[----:B---3--:R-:W-:Y:S01]  /*4cdd0*/  PRMT R2, R22, 0x7770, RZ ;  /* 0x0000777016027816 */ /* 0x008fe200000000ff */
[----:B------:R-:W0:Y:S01]  /*4cde0*/  LDCU UR7, c[0x0][0x398] ;  /* 0x00007300ff0777ac */ /* 0x000e220008000800 */
[----:B------:R-:W1:Y:S01]  /*4cdf0*/  LDCU UR9, c[0x0][0x398] ;  /* 0x00007300ff0977ac */ /* 0x000e620008000800 */
[----:B------:R-:W3:Y:S04]  /*4ce00*/  LDCU UR11, c[0x0][0x398] ;  /* 0x00007300ff0b77ac */ /* 0x000ee80008000800 */
[----:B--2---:R2:W-:Y:S04]  /*4ce10*/  @P6 STG.E.U8 desc[UR28][R20.64], R0 ;  /* 0x0000000014006986 */ /* 0x0045e8000c10111c */
[----:B--2---:R-:W2:Y:S04]  /*4ce20*/  LDL.LU R21, [R1+0x16cc] ;  /* 0x0016cc0001157983 */ /* 0x004ea80000300800 */
[----:B------:R-:W-:Y:S01]  /*4ce30*/  @P4 STG.E.U8 desc[UR28][R6.64], R3 ;  /* 0x0000000306004986 */ /* 0x000fe2000c10111c */
[----:B------:R-:W-:-:S03]  /*4ce40*/  ISETP.LT.AND P6, PT, R10, UR10, !P3 ;  /* 0x0000000a0a007c0c */ /* 0x000fc6000dfc1270 */
[----:B----4-:R4:W-:Y:S01]  /*4ce50*/  @P2 STG.E.U8 desc[UR28][R16.64], R4 ;  /* 0x0000000410002986 */ /* 0x0109e2000c10111c */
[----:B------:R-:W-:Y:S02]  /*4ce60*/  ISETP.LT.AND P2, PT, R11, UR8, !P3 ;  /* 0x000000080b007c0c */ /* 0x000fe4000df41270 */
[----:B------:R-:W-:Y:S02]  /*4ce70*/  PRMT R0, R22, 0x7771, RZ ;  /* 0x0000777116007816 */ /* 0x000fe400000000ff */
[----:B--2---:R-:W-:Y:S01]  /*4ce80*/  ISETP.LT.AND P5, PT, R21, UR6, !P3 ;  /* 0x0000000615007c0c */ /* 0x004fe2000dfa1270 */
[----:B----4-:R-:W2:Y:S04]  /*4ce90*/  LDL.LU.64 R16, [R1+0x768] ;  /* 0x0007680001107983 */ /* 0x010ea80000300a00 */
[----:B------:R-:W4:Y:S01]  /*4cea0*/  LDL.LU.64 R4, [R1+0x760] ;  /* 0x0007600001047983 */ /* 0x000f220000300a00 */
[----:B0-----:R-:W-:Y:S01]  /*4ceb0*/  ISETP.LT.AND P4, PT, R28, UR7, !P3 ;  /* 0x000000071c007c0c */ /* 0x001fe2000df81270 */
[----:B------:R-:W0:Y:S01]  /*4cec0*/  LDCU UR6, c[0x0][0x398] ;  /* 0x00007300ff0677ac */ /* 0x000e220008000800 */
[----:B------:R-:W0:Y:S01]  /*4ced0*/  LDCU UR10, c[0x0][0x398] ;  /* 0x00007300ff0a77ac */ /* 0x000e220008000800 */
[----:B------:R-:W0:Y:S01]  /*4cee0*/  LDCU UR7, c[0x0][0x398] ;  /* 0x00007300ff0777ac */ /* 0x000e220008000800 */
[----:B------:R-:W0:Y:S03]  /*4cef0*/  LDCU UR8, c[0x0][0x398] ;  /* 0x00007300ff0877ac */ /* 0x000e260008000800 */
[----:B------:R1:W-:Y:S04]  /*4cf00*/  @P5 STG.E.U8 desc[UR28][R24.64], R2 ;  /* 0x0000000218005986 */ /* 0x0003e8000c10111c */
[----:B------:R0:W-:Y:S01]  /*4cf10*/  @P6 STG.E.U8 desc[UR28][R26.64], R0 ;  /* 0x000000001a006986 */ /* 0x0001e2000c10111c */
[----:B-1----:R-:W-:-:S03]  /*4cf20*/  PRMT R2, R22, 0x7772, RZ ;  /* 0x0000777216027816 */ /* 0x002fc600000000ff */
[----:B------:R-:W2:Y:S04]  /*4cf30*/  LDL.LU R25, [R1+0x170] ;  /* 0x0001700001197983 */ /* 0x000ea80000300800 */
[----:B------:R-:W2:Y:S04]  /*4cf40*/  LDL.LU.64 R6, [R1+0x758] ;  /* 0x0007580001067983 */ /* 0x000ea80000300a00 */
[----:B0-----:R-:W2:Y:S04]  /*4cf50*/  LDL.LU.64 R26, [R1+0x750] ;  /* 0x00075000011a7983 */ /* 0x001ea80000300a00 */
[----:B------:R0:W-:Y:S04]  /*4cf60*/  @P2 STG.E.U8 desc[UR28][R18.64], R2 ;  /* 0x0000000212002986 */ /* 0x0001e8000c10111c */
[----:B0-----:R-:W2:Y:S01]  /*4cf70*/  LDL.LU R18, [R1+0x16c8] ;  /* 0x0016c80001127983 */ /* 0x001ea20000300800 */
[----:B------:R-:W-:-:S05]  /*4cf80*/  PRMT R0, R22, 0x7773, RZ ;  /* 0x0000777316007816 */ /* 0x000fca00000000ff */
[----:B------:R0:W-:Y:S04]  /*4cf90*/  @P4 STG.E.U8 desc[UR28][R8.64], R0 ;  /* 0x0000000008004986 */ /* 0x0001e8000c10111c */
[----:B0-----:R-:W3:Y:S01]  /*4cfa0*/  LDL.LU.64 R8, [R1+0x748] ;  /* 0x0007480001087983 */ /* 0x001ee20000300a00 */
        /* <DEDUP_REMOVED lines=19> */
[----:B----4-:R4:W-:Y:S01]  /*4d0e0*/  @P5 STG.E.U8 desc[UR28][R4.64], R0 ;  /* 0x0000000004005986 */ /* 0x0109e2000c10111c */
[----:B0-----:R-:W-:Y:S02]  /*4d0f0*/  ISETP.LT.AND P5, PT, R10, UR9, !P2 ;  /* 0x000000090a007c0c */ /* 0x001fe4000d7a1270 */
[----:B--2---:R-:W-:Y:S02]  /*4d100*/  PRMT R2, R23, 0x7773, RZ ;  /* 0x0000777317027816 */ /* 0x004fe400000000ff */
[----:B----4-:R-:W-:Y:S01]  /*4d110*/  PRMT R0, R25, 0x7770, RZ ;  /* 0x0000777019007816 */ /* 0x010fe200000000ff */
[----:B------:R-:W2:Y:S04]  /*4d120*/  LDL.LU.64 R16, [R1+0x738] ;  /* 0x0007380001107983 */ /* 0x000ea80000300a00 */
[----:B------:R0:W-:Y:S04]  /*4d130*/  @P3 STG.E.U8 desc[UR28][R6.64], R2 ;  /* 0x0000000206003986 */ /* 0x0001e8000c10111c */
[----:B------:R-:W4:Y:S04]  /*4d140*/  LDL.LU.64 R4, [R1+0x710] ;  /* 0x0007100001047983 */ /* 0x000f280000300a00 */
[----:B------:R1:W-:Y:S01]  /*4d150*/  @P6 STG.E.U8 desc[UR28][R26.64], R0 ;  /* 0x000000001a006986 */ /* 0x0003e2000c10111c */
[----:B---3--:R-:W-:Y:S01]  /*4d160*/  ISETP.LT.AND P4, PT, R11, UR11, !P2 ;  /* 0x0000000b0b007c0c */ /* 0x008fe2000d781270 */
[----:B------:R-:W3:Y:S01]  /*4d170*/  LDCU UR9, c[0x0][0x398] ;  /* 0x00007300ff0977ac */ /* 0x000ee20008000800 */
[----:B0-----:R-:W-:Y:S01]  /*4d180*/  PRMT R2, R25, 0x7771, RZ ;  /* 0x0000777119027816 */ /* 0x001fe200000000ff */
[----:B-1----:R-:W2:Y:S04]  /*4d190*/  LDL.LU.64 R26, [R1+0x708] ;  /* 0x00070800011a7983 */ /* 0x002ea80000300a00 */
[----:B------:R-:W2:Y:S04]  /*4d1a0*/  LDL.LU R23, [R1+0x1a4] ;  /* 0x0001a40001177983 */ /* 0x000ea80000300800 */
[----:B------:R0:W-:Y:S01]  /*4d1b0*/  @P5 STG.E.U8 desc[UR28][R8.64], R2 ;  /* 0x0000000208005986 */ /* 0x0001e2000c10111c */
[----:B------:R-:W-:-:S02]  /*4d1c0*/  ISETP.LT.AND P3, PT, R28, UR6, !P2 ;  /* 0x000000061c007c0c */ /* 0x000fc4000d761270 */
[C---:B------:R-:W-:Y:S02]  /*4d1d0*/  PRMT R0, R25.reuse, 0x7772, RZ ;  /* 0x0000777219007816 */ /* 0x040fe400000000ff */
[----:B------:R-:W-:Y:S01]  /*4d1e0*/  ISETP.LT.AND P6, PT, R12, UR10, !P2 ;  /* 0x0000000a0c007c0c */ /* 0x000fe2000d7c1270 */
[----:B------:R-:W1:Y:S01]  /*4d1f0*/  LDCU UR11, c[0x0][0x398] ;  /* 0x00007300ff0b77ac */ /* 0x000e620008000800 */
[----:B------:R-:W1:Y:S01]  /*4d200*/  LDCU UR6, c[0x0][0x398] ;  /* 0x00007300ff0677ac */ /* 0x000e620008000800 */
        /* <DEDUP_REMOVED lines=15> */
[----:B---3--:R-:W-:Y:S01]  /*4d300*/  ISETP.LT.AND P2, PT, R13, UR9, !P2 ;  /* 0x000000090d007c0c */ /* 0x008fe2000d741270 */
        /* <DEDUP_REMOVED lines=9> */
[----:B----4-:R2:W-:Y:S01]  /*4d3a0*/  @P4 STG.E.U8 desc[UR28][R4.64], R2 ;  /* 0x0000000204004986 */ /* 0x0105e2000c10111c */
[----:B------:R-:W-:-:S03]  /*4d3b0*/  ISETP.LT.AND P4, PT, R10, UR6, !P3 ;  /* 0x000000060a007c0c */ /* 0x000fc6000df81270 */
[----:B------:R4:W-:Y:S01]  /*4d3c0*/  @P5 STG.E.U8 desc[UR28][R26.64], R0 ;  /* 0x000000001a005986 */ /* 0x0009e2000c10111c */
[----:B------:R-:W-:Y:S01]  /*4d3d0*/  ISETP.LT.AND P5, PT, R11, UR10, !P3 ;  /* 0x0000000a0b007c0c */ /* 0x000fe2000dfa1270 */
[----:B------:R-:W0:Y:S01]  /*4d3e0*/  LDCU UR6, c[0x0][0x398] ;  /* 0x00007300ff0677ac */ /* 0x000e220008000800 */
[----:B------:R-:W0:Y:S01]  /*4d3f0*/  LDCU UR10, c[0x0][0x398] ;  /* 0x00007300ff0a77ac */ /* 0x000e220008000800 */
[----:B--2---:R-:W-:Y:S01]  /*4d400*/  PRMT R2, R22, 0x7773, RZ ;  /* 0x0000777316027816 */ /* 0x004fe200000000ff */
[----:B------:R-:W2:Y:S01]  /*4d410*/  LDL.LU.64 R4, [R1+0x6d8] ;  /* 0x0006d80001047983 */ /* 0x000ea20000300a00 */
[----:B----4-:R-:W-:-:S03]  /*4d420*/  PRMT R0, R23, 0x7770, RZ ;  /* 0x0000777017007816 */ /* 0x010fc600000000ff */
[----:B------:R-:W4:Y:S04]  /*4d430*/  LDL.LU.64 R26, [R1+0x6d0] ;  /* 0x0006d000011a7983 */ /* 0x000f280000300a00 */
        /* <DEDUP_REMOVED lines=22> */
[----:B------:R-:W-:-:S02]  /*4d5a0*/  ISETP.LT.AND P6, PT, R14, UR6, !P3 ;  /* 0x000000060e007c0c */ /* 0x000fc4000dfc1270 */
[----:B------:R-:W-:Y:S01]  /*4d5b0*/  ISETP.LT.AND P3, PT, R13, UR10, !P3 ;  /* 0x0000000a0d007c0c */ /* 0x000fe2000df61270 */
[----:B------:R-:W2:Y:S01]  /*4d5c0*/  LDCU UR6, c[0x0][0x398] ;  /* 0x00007300ff0677ac */ /* 0x000ea20008000800 */
[----:B------:R-:W1:Y:S01]  /*4d5d0*/  LDCU UR10, c[0x0][0x398] ;  /* 0x00007300ff0a77ac */ /* 0x000e620008000800 */
[C---:B---3--:R-:W-:Y:S02]  /*4d5e0*/  PRMT R2, R29.reuse, 0x7770, RZ ;  /* 0x000077701d027816 */ /* 0x048fe400000000ff */
[----:B------:R-:W-:-:S03]  /*4d5f0*/  PRMT R0, R29, 0x7771, RZ ;  /* 0x000077711d007816 */ /* 0x000fc600000000ff */
[----:B------:R3:W-:Y:S04]  /*4d600*/  @P4 STG.E.U8 desc[UR28][R4.64], R2 ;  /* 0x0000000204004986 */ /* 0x0007e8000c10111c */
[----:B----4-:R4:W-:Y:S01]  /*4d610*/  @P5 STG.E.U8 desc[UR28][R26.64], R0 ;  /* 0x000000001a005986 */ /* 0x0109e2000c10111c */
[----:B0-----:R-:W-:Y:S02]  /*4d620*/  ISETP.LT.AND P5, PT, R21, UR7, !P2 ;  /* 0x0000000715007c0c */ /* 0x001fe4000d7a1270 */
[C---:B---3--:R-:W-:Y:S02]  /*4d630*/  PRMT R2, R29.reuse, 0x7772, RZ ;  /* 0x000077721d027816 */ /* 0x048fe400000000ff */
[----:B----4-:R-:W-:Y:S01]  /*4d640*/  PRMT R0, R29, 0x7773, RZ ;  /* 0x000077731d007816 */ /* 0x010fe200000000ff */
[----:B------:R-:W3:Y:S04]  /*4d650*/  LDL.LU.64 R4, [R1+0x698] ;  /* 0x0006980001047983 */ /* 0x000ee80000300a00 */
[----:B------:R0:W-:Y:S04]  /*4d660*/  @P6 STG.E.U8 desc[UR28][R6.64], R2 ;  /* 0x0000000206006986 */ /* 0x0001e8000c10111c */
[----:B------:R-:W4:Y:S04]  /*4d670*/  LDL.LU.64 R26, [R1+0x690] ;  /* 0x00069000011a7983 */ /* 0x000f280000300a00 */
[----:B------:R-:W3:Y:S04]  /*4d680*/  LDL.LU R23, [R1+0x184] ;  /* 0x0001840001177983 */ /* 0x000ee80000300800 */
[----:B------:R1:W-:Y:S01]  /*4d690*/  @P3 STG.E.U8 desc[UR28][R24.64], R0 ;  /* 0x0000000018003986 */ /* 0x0003e2000c10111c */
[----:B------:R-:W-:Y:S01]  /*4d6a0*/  ISETP.LT.AND P4, PT, R10, UR11, !P2 ;  /* 0x0000000b0a007c0c */ /* 0x000fe2000d781270 */
[----:B------:R-:W2:Y:S01]  /*4d6b0*/  LDCU UR7, c[0x0][0x398] ;  /* 0x00007300ff0777ac */ /* 0x000ea20008000800 */
[----:B0-----:R-:W-:Y:S01]  /*4d6c0*/  PRMT R2, R22, 0x7770, RZ ;  /* 0x0000777016027816 */ /* 0x001fe200000000ff */
[----:B-1----:R-:W3:Y:S04]  /*4d6d0*/  LDL.LU.64 R24, [R1+0x670] ;  /* 0x0006700001187983 */ /* 0x002ee80000300a00 */
[----:B------:R-:W3:Y:S04]  /*4d6e0*/  LDL.LU.64 R6, [R1+0x668] ;  /* 0x0006680001067983 */ /* 0x000ee80000300a00 */
[----:B------:R0:W-:Y:S01]  /*4d6f0*/  @P5 STG.E.U8 desc[UR28][R8.64], R2 ;  /* 0x0000000208005986 */ /* 0x0001e2000c10111c */
[----:B------:R-:W-:-:S02]  /*4d700*/  ISETP.LT.AND P6, PT, R11, UR8, !P2 ;  /* 0x000000080b007c0c */ /* 0x000fc4000d7c1270 */
[----:B------:R-:W-:Y:S02]  /*4d710*/  ISETP.LT.AND P3, PT, R28, UR9, !P2 ;  /* 0x000000091c007c0c */ /* 0x000fe4000d761270 */
[C---:B------:R-:W-:Y:S01]  /*4d720*/  PRMT R0, R22.reuse, 0x7771, RZ ;  /* 0x0000777116007816 */ /* 0x040fe200000000ff */
[----:B------:R-:W1:Y:S01]  /*4d730*/  LDCU UR11, c[0x0][0x398] ;  /* 0x00007300ff0b77ac */ /* 0x000e620008000800 */
[----:B------:R-:W1:Y:S01]  /*4d740*/  LDCU UR8, c[0x0][0x398] ;  /* 0x00007300ff0877ac */ /* 0x000e620008000800 */
[----:B0-----:R-:W3:Y:S04]  /*4d750*/  LDL.LU.64 R8, [R1+0x640] ;  /* 0x0006400001087983 */ /* 0x001ee80000300a00 */
[----:B------:R0:W-:Y:S01]  /*4d760*/  @P4 STG.E.U8 desc[UR28][R16.64], R0 ;  /* 0x0000000010004986 */ /* 0x0001e2000c10111c */
[----:B------:R-:W-:-:S02]  /*4d770*/  PRMT R2, R22, 0x7772, RZ ;  /* 0x0000777216027816 */ /* 0x000fc400000000ff */
[----:B--2---:R-:W-:Y:S02]  /*4d780*/  ISETP.LT.AND P4, PT, R12, UR6, !P2 ;  /* 0x000000060c007c0c */ /* 0x004fe4000d781270 */
[----:B------:R-:W-:Y:S01]  /*4d790*/  ISETP.LT.AND P5, PT, R15, UR7, !P2 ;  /* 0x000000070f007c0c */ /* 0x000fe2000d7a1270 */
[----:B------:R-:W2:Y:S01]  /*4d7a0*/  LDCU UR9, c[0x0][0x398] ;  /* 0x00007300ff0977ac */ /* 0x000ea20008000800 */
[----:B------:R-:W1:Y:S01]  /*4d7b0*/  LDCU UR6, c[0x0][0x398] ;  /* 0x00007300ff0677ac */ /* 0x000e620008000800 */
[----:B------:R-:W1:Y:S01]  /*4d7c0*/  LDCU UR7, c[0x0][0x398] ;  /* 0x00007300ff0777ac */ /* 0x000e620008000800 */
[----:B0-----:R-:W-:Y:S01]  /*4d7d0*/  PRMT R0, R22, 0x7773, RZ ;  /* 0x0000777316007816 */ /* 0x001fe200000000ff */
[----:B---3--:R0:W-:Y:S04]  /*4d7e0*/  STL.64 [R1+0x16c0], R8 ;  /* 0x0016c00801007387 */ /* 0x0081e80000100a00 */
[----:B0-----:R-:W3:Y:S04]  /*4d7f0*/  LDL.LU.64 R8, [R1+0x660] ;  /* 0x0006600001087983 */ /* 0x001ee80000300a00 */
[----:B------:R0:W-:Y:S04]  /*4d800*/  @P6 STG.E.U8 desc[UR28][R4.64], R2 ;  /* 0x0000000204006986 */ /* 0x0001e8000c10111c */
[----:B----4-:R4:W-:Y:S01]  /*4d810*/  @P3 STG.E.U8 desc[UR28][R26.64], R0 ;  /* 0x000000001a003986 */ /* 0x0109e2000c10111c */
[----:B------:R-:W-:-:S03]  /*4d820*/  ISETP.LT.AND P3, PT, R14, UR10, !P2 ;  /* 0x0000000a0e007c0c */ /* 0x000fc6000d761270 */
[----:B------:R-:W2:Y:S04]  /*4d830*/  LDL.LU R29, [R1+0x1a8] ;  /* 0x0001a800011d7983 */ /* 0x000ea80000300800 */
[----:B------:R-:W2:Y:S01]  /*4d840*/  LDL.LU.64 R16, [R1+0x638] ;  /* 0x0006380001107983 */ /* 0x000ea20000300a00 */
[----:B------:R-:W-:Y:S01]  /*4d850*/  VIADD R3, R18, 0x14 ;  /* 0x0000001412037836 */ /* 0x000fe20000000000 */
[----:B------:R-:W1:Y:S01]  /*4d860*/  LDCU UR10, c[0x0][0x398] ;  /* 0x00007300ff0a77ac */ /* 0x000e620008000800 */
[C---:B0-----:R-:W-:Y:S02]  /*4d870*/  PRMT R2, R23.reuse, 0x7770, RZ ;  /* 0x0000777017027816 */ /* 0x041fe400000000ff */
[C---:B----4-:R-:W-:Y:S01]  /*4d880*/  PRMT R0, R23.reuse, 0x7771, RZ ;  /* 0x0000777117007816 */ /* 0x050fe200000000ff */
[----:B------:R-:W4:Y:S04]  /*4d890*/  LDL.LU.64 R4, [R1+0x630] ;  /* 0x0006300001047983 */ /* 0x000f280000300a00 */
[----:B------:R0:W-:Y:S04]  /*4d8a0*/  @P4 STG.E.U8 desc[UR28][R24.64], R2 ;  /* 0x0000000218004986 */ /* 0x0001e8000c10111c */
[----:B------:R-:W4:Y:S04]  /*4d8b0*/  LDL.LU.64 R26, [R1+0x628] ;  /* 0x00062800011a7983 */ /* 0x000f280000300a00 */
[----:B------:R1:W-:Y:S01]  /*4d8c0*/  @P5 STG.E.U8 desc[UR28][R6.64], R0 ;  /* 0x0000000006005986 */ /* 0x0003e2000c10111c */
[----:B0-----:R-:W-:-:S03]  /*4d8d0*/  PRMT R2, R23, 0x7772, RZ ;  /* 0x0000777217027816 */ /* 0x001fc600000000ff */
[----:B------:R-:W4:Y:S04]  /*4d8e0*/  LDL.LU.64 R24, [R1+0x620] ;  /* 0x0006200001187983 */ /* 0x000f280000300a00 */
[----:B------:R-:W4:Y:S04]  /*4d8f0*/  LDL.LU R22, [R1+0xc8] ;  /* 0x0000c80001167983 */ /* 0x000f280000300800 */
[----:B-1----:R-:W4:Y:S04]  /*4d900*/  LDL.LU.64 R6, [R1+0x608] ;  /* 0x0006080001067983 */ /* 0x002f280000300a00 */
[----:B---3--:R0:W-:Y:S04]  /*4d910*/  @P3 STG.E.U8 desc[UR28][R8.64], R2 ;  /* 0x0000000208003986 */ /* 0x0081e8000c10111c */
[----:B0-----:R-:W3:Y:S01]  /*4d920*/  LDL.LU.64 R8, [R1+0x16c0] ;  /* 0x0016c00001087983 */ /* 0x001ee20000300a00 */
[----:B------:R-:W-:-:S02]  /*4d930*/  ISETP.LT.AND P2, PT, R13, UR11, !P2 ;  /* 0x0000000b0d007c0c */ /* 0x000fc4000d741270 */
[----:B------:R-:W-:Y:S02]  /*4d940*/  ISETP.GE.AND P6, PT, R3, UR65, PT ;  /* 0x0000004103007c0c */ /* 0x000fe4000bfc6270 */
[----:B------:R-:W-:Y:S02]  /*4d950*/  PRMT R0, R23, 0x7773, RZ ;  /* 0x0000777317007816 */ /* 0x000fe400000000ff */
[----:B--2---:R-:W-:Y:S01]  /*4d960*/  PRMT R2, R29, 0x7770, RZ ;  /* 0x000077701d027816 */ /* 0x004fe200000000ff */
[----:B------:R-:W0:Y:S01]  /*4d970*/  LDCU UR11, c[0x0][0x398] ;  /* 0x00007300ff0b77ac */ /* 0x000e220008000800 */
[----:B------:R-:W-:Y:S02]  /*4d980*/  ISETP.LT.AND P4, PT, R21, UR8, !P6 ;  /* 0x0000000815007c0c */ /* 0x000fe4000f781270 */
[----:B------:R-:W-:Y:S02]  /*4d990*/  ISETP.LT.AND P5, PT, R10, UR9, !P6 ;  /* 0x000000090a007c0c */ /* 0x000fe4000f7a1270 */
[----:B------:R-:W-:Y:S01]  /*4d9a0*/  ISETP.LT.AND P3, PT, R28, UR7, !P6 ;  /* 0x000000071c007c0c */ /* 0x000fe2000f761270 */
[----:B------:R-:W1:Y:S01]  /*4d9b0*/  LDCU UR8, c[0x0][0x398] ;  /* 0x00007300ff0877ac */ /* 0x000e620008000800 */
[----:B------:R-:W2:Y:S01]  /*4d9c0*/  LDCU UR7, c[0x0][0x398] ;  /* 0x00007300ff0777ac */ /* 0x000ea20008000800 */
[----:B------:R-:W0:Y:S01]  /*4d9d0*/  LDCU UR9, c[0x0][0x398] ;  /* 0x00007300ff0977ac */ /* 0x000e220008000800 */
[----:B---3--:R3:W-:Y:S01]  /*4d9e0*/  @P2 STG.E.U8 desc[UR28][R8.64], R0 ;  /* 0x0000000008002986 */ /* 0x0087e2000c10111c */
[----:B------:R-:W-:-:S04]  /*4d9f0*/  ISETP.LT.AND P2, PT, R11, UR6, !P6 ;  /* 0x000000060b007c0c */ /* 0x000fc8000f741270 */
[----:B------:R0:W-:Y:S01]  /*4da00*/  @P4 STG.E.U8 desc[UR28][R16.64], R2 ;  /* 0x0000000210004986 */ /* 0x0001e2000c10111c */
[----:B------:R-:W1:Y:S03]  /*4da10*/  LDCU UR6, c[0x0][0x398] ;  /* 0x00007300ff0677ac */ /* 0x000e660008000800 */
[----:B---3--:R-:W3:Y:S01]  /*4da20*/  LDL.LU.64 R8, [R1+0x600] ;  /* 0x0006000001087983 */ /* 0x008ee20000300a00 */
[C---:B------:R-:W-:Y:S02]  /*4da30*/  PRMT R0, R29.reuse, 0x7771, RZ ;  /* 0x000077711d007816 */ /* 0x040fe400000000ff */
[C---:B0-----:R-:W-:Y:S01]  /*4da40*/  PRMT R2, R29.reuse, 0x7772, RZ ;  /* 0x000077721d027816 */ /* 0x041fe200000000ff */
[----:B------:R-:W3:Y:S04]  /*4da50*/  LDL.LU.64 R16, [R1+0x5f8] ;  /* 0x0005f80001107983 */ /* 0x000ee80000300a00 */
[----:B------:R-:W3:Y:S04]  /*4da60*/  LDL.LU R23, [R1+0x178] ;  /* 0x0001780001177983 */ /* 0x000ee80000300800 */
[----:B----4-:R0:W-:Y:S04]  /*4da70*/  @P5 STG.E.U8 desc[UR28][R4.64], R0 ;  /* 0x0000000004005986 */ /* 0x0101e8000c10111c */
[----:B------:R4:W-:Y:S01]  /*4da80*/  @P2 STG.E.U8 desc[UR28][R26.64], R2 ;  /* 0x000000021a002986 */ /* 0x0009e2000c10111c */
[----:B0-----:R-:W-:-:S03]  /*4da90*/  PRMT R0, R29, 0x7773, RZ ;  /* 0x000077731d007816 */ /* 0x001fc600000000ff */
[----:B----4-:R-:W4:Y:S04]  /*4daa0*/  LDL.LU.64 R26, [R1+0x5e8] ;  /* 0x0005e800011a7983 */ /* 0x010f280000300a00 */
[----:B------:R0:W-:Y:S04]  /*4dab0*/  @P3 STG.E.U8 desc[UR28][R24.64], R0 ;  /* 0x0000000018003986 */ /* 0x0001e8000c10111c */
[----:B0-----:R-:W4:Y:S01]  /*4dac0*/  LDL.LU.64 R24, [R1+0x5e0] ;  /* 0x0005e00001187983 */ /* 0x001f220000300a00 */
[----:B------:R-:W-:Y:S02]  /*4dad0*/  ISETP.LT.AND P4, PT, R12, UR10, !P6 ;  /* 0x0000000a0c007c0c */ /* 0x000fe4000f781270 */
[----:B-1----:R-:W-:Y:S01]  /*4dae0*/  ISETP.LT.AND P2, PT, R15, UR8, !P6 ;  /* 0x000000080f007c0c */ /* 0x002fe2000f741270 */
[----:B------:R-:W-:Y:S01]  /*4daf0*/  VIADD R2, R18, 0x15 ;  /* 0x0000001512027836 */ /* 0x000fe20000000000 */
[----:B------:R-:W-:-:S02]  /*4db00*/  PRMT R0, R22, 0x7770, RZ ;  /* 0x0000777016007816 */ /* 0x000fc400000000ff */
[----:B------:R-:W-:Y:S01]  /*4db10*/  ISETP.LT.AND P3, PT, R14, UR6, !P6 ;  /* 0x000000060e007c0c */ /* 0x000fe2000f761270 */
[----:B------:R-:W0:Y:S01]  /*4db20*/  LDCU UR6, c[0x0][0x398] ;  /* 0x00007300ff0677ac */ /* 0x000e220008000800 */
[----:B------:R-:W4:Y:S01]  /*4db30*/  LDL.LU.64 R4, [R1+0x5d8] ;  /* 0x0005d80001047983 */ /* 0x000f220000300a00 */
[----:B------:R-:W-:Y:S02]  /*4db40*/  ISETP.GE.AND P5, PT, R2, UR64, PT ;  /* 0x0000004002007c0c */ /* 0x000fe4000bfa6270 */
[C---:B------:R-:W-:Y:S02]  /*4db50*/  PRMT R2, R22.reuse, 0x7771, RZ ;  /* 0x0000777116027816 */ /* 0x040fe400000000ff */
[----:B--2---:R-:W-:Y:S01]  /*4db60*/  ISETP.LT.AND P6, PT, R13, UR7, !P6 ;  /* 0x000000070d007c0c */ /* 0x004fe2000f7c1270 */
[----:B------:R-:W1:Y:S01]  /*4db70*/  LDCU UR10, c[0x0][0x398] ;  /* 0x00007300ff0a77ac */ /* 0x000e620008000800 */
[----:B------:R-:W2:Y:S01]  /*4db80*/  LDCU UR8, c[0x0][0x398] ;  /* 0x00007300ff0877ac */ /* 0x000ea20008000800 */
[----:B------:R-:W0:Y:S01]  /*4db90*/  LDCU UR7, c[0x0][0x398] ;  /* 0x00007300ff0777ac */ /* 0x000e220008000800 */
[----:B------:R1:W-:Y:S02]  /*4dba0*/  @P4 STG.E.U8 desc[UR28][R6.64], R0 ;  /* 0x0000000006004986 */ /* 0x0003e4000c10111c */
[----:B-1----:R-:W-:-:S02]  /*4dbb0*/  PRMT R0, R22, 0x7772, RZ ;  /* 0x0000777216007816 */ /* 0x002fc400000000ff */
[----:B------:R-:W4:Y:S04]  /*4dbc0*/  LDL.LU.64 R6, [R1+0x5d0] ;  /* 0x0005d00001067983 */ /* 0x000f280000300a00 */
[----:B---3--:R1:W-:Y:S01]  /*4dbd0*/  @P2 STG.E.U8 desc[UR28][R8.64], R2 ;  /* 0x0000000208002986 */ /* 0x0083e2000c10111c */
[----:B------:R-:W-:-:S03]  /*4dbe0*/  ISETP.LT.AND P2, PT, R21, UR9, !P5 ;  /* 0x0000000915007c0c */ /* 0x000fc6000ef41270 */
[----:B------:R3:W-:Y:S01]  /*4dbf0*/  @P3 STG.E.U8 desc[UR28][R16.64], R0 ;  /* 0x0000000010003986 */ /* 0x0007e2000c10111c */
[----:B--2---:R-:W-:Y:S01]  /*4dc00*/  ISETP.LT.AND P4, PT, R11, UR8, !P5 ;  /* 0x000000080b007c0c */ /* 0x004fe2000ef81270 */
[----:B------:R-:W2:Y:S01]  /*4dc10*/  LDCU UR9, c[0x0][0x398] ;  /* 0x00007300ff0977ac */ /* 0x000ea20008000800 */
[----:B-1----:R-:W-:Y:S01]  /*4dc20*/  PRMT R2, R22, 0x7773, RZ ;  /* 0x0000777316027816 */ /* 0x002fe200000000ff */
[----:B------:R-:W2:Y:S01]  /*4dc30*/  LDL.LU R9, [R1+0x1ac] ;  /* 0x0001ac0001097983 */ /* 0x000ea20000300800 */
[----:B---3--:R-:W-:-:S03]  /*4dc40*/  PRMT R0, R23, 0x7770, RZ ;  /* 0x0000777017007816 */ /* 0x008fc600000000ff */
[----:B------:R-:W-:Y:S04]  /*4dc50*/  STL [R1+0x16ac], R18 ;  /* 0x0016ac1201007387 */ /* 0x000fe80000100800 */
[----:B------:R-:W3:Y:S04]  /*4dc60*/  LDL.LU.64 R16, [R1+0x5c8] ;  /* 0x0005c80001107983 */ /* 0x000ee80000300a00 */
[----:B------:R-:W2:Y:S04]  /*4dc70*/  LDL.LU R20, [R1+0x188] ;  /* 0x0001880001147983 */ /* 0x000ea80000300800 */
[----:B----4-:R1:W-:Y:S01]  /*4dc80*/  @P6 STG.E.U8 desc[UR28][R26.64], R2 ;  /* 0x000000021a006986 */ /* 0x0103e2000c10111c */
[----:B------:R-:W-:Y:S01]  /*4dc90*/  ISETP.LT.AND P3, PT, R10, UR10, !P5 ;  /* 0x0000000a0a007c0c */ /* 0x000fe2000ef61270 */
[----:B------:R-:W-:Y:S01]  /*4dca0*/  VIADD R3, R18, 0x16 ;  /* 0x0000001612037836 */ /* 0x000fe20000000000 */
[----:B------:R-:W4:Y:S01]  /*4dcb0*/  LDCU UR8, c[0x0][0x398] ;  /* 0x00007300ff0877ac */ /* 0x000f220008000800 */
        /* <DEDUP_REMOVED lines=20> */
[----:B---3--:R1:W-:Y:S01]  /*4de00*/  @P2 STG.E.U8 desc[UR28][R16.64], R0 ;  /* 0x0000000010002986 */ /* 0x0083e2000c10111c */
[----:B------:R-:W-:-:S02]  /*4de10*/  ISETP.LT.AND P2, PT, R14, UR9, !P5 ;  /* 0x000000090e007c0c */ /* 0x000fc4000ef41270 */
[----:B------:R-:W-:Y:S01]  /*4de20*/  PRMT R2, R20, 0x7770, RZ ;  /* 0x0000777014027816 */ /* 0x000fe200000000ff */
[----:B------:R-:W3:Y:S01]  /*4de30*/  LDL.LU.64 R18, [R1+0x5a0] ;  /* 0x0005a00001127983 */ /* 0x000ee20000300a00 */
[C---:B------:R-:W-:Y:S02]  /*4de40*/  PRMT R6, R9.reuse, 0x7773, RZ ;  /* 0x0000777309067816 */ /* 0x040fe400000000ff */
[C---:B------:R-:W-:Y:S01]  /*4de50*/  PRMT R5, R9.reuse, 0x7772, RZ ;  /* 0x0000777209057816 */ /* 0x040fe200000000ff */
[----:B------:R-:W3:Y:S04]  /*4de60*/  LDL.LU.64 R22, [R1+0x598] ;  /* 0x0005980001167983 */ /* 0x000ee80000300a00 */
[----:B------:R0:W-:Y:S01]  /*4de70*/  @P4 STG.E.U8 desc[UR28][R26.64], R2 ;  /* 0x000000021a004986 */ /* 0x0001e2000c10111c */
[----:B------:R-:W-:-:S02]  /*4de80*/  PRMT R4, R9, 0x7771, RZ ;  /* 0x0000777109047816 */ /* 0x000fc400000000ff */
[----:B------:R-:W-:Y:S01]  /*4de90*/  PRMT R3, R9, 0x7770, RZ ;  /* 0x0000777009037816 */ /* 0x000fe200000000ff */
[----:B------:R-:W2:Y:S01]  /*4dea0*/  LDCU UR9, c[0x0][0x398] ;  /* 0x00007300ff0977ac */ /* 0x000ea20008000800 */
[----:B------:R-:W3:Y:S01]  /*4deb0*/  LDL.LU.64 R8, [R1+0x590] ;  /* 0x0005900001087983 */ /* 0x000ee20000300a00 */
[----:B-1----:R-:W-:-:S03]  /*4dec0*/  PRMT R0, R20, 0x7771, RZ ;  /* 0x0000777114007816 */ /* 0x002fc600000000ff */
[----:B------:R-:W3:Y:S04]  /*4ded0*/  LDL.LU.64 R16, [R1+0x588] ;  /* 0x0005880001107983 */ /* 0x000ee80000300a00 */
[----:B------:R-:W3:Y:S01]  /*4dee0*/  LDL.LU R7, [R1+0xcc] ;  /* 0x0000cc0001077983 */ /* 0x000ee20000300800 */
[----:B0-----:R-:W-:-:S03]  /*4def0*/  PRMT R2, R20, 0x7772, RZ ;  /* 0x0000777214027816 */ /* 0x001fc600000000ff */
[----:B------:R0:W-:Y:S04]  /*4df00*/  @P3 STG.E.U8 desc[UR28][R24.64], R0 ;  /* 0x0000000018003986 */ /* 0x0001e8000c10111c */
[----:B------:R-:W3:Y:S04]  /*4df10*/  LDL.LU.64 R26, [R1+0x580] ;  /* 0x00058000011a7983 */ /* 0x000ee80000300a00 */
[----:B0-----:R-:W3:Y:S04]  /*4df20*/  LDL.LU.64 R24, [R1+0x578] ;  /* 0x0005780001187983 */ /* 0x001ee80000300a00 */
[----:B--2---:R0:W-:Y:S04]  /*4df30*/  @P2 STG.E.U8 desc[UR28][R28.64], R2 ;  /* 0x000000021c002986 */ /* 0x0041e8000c10111c */
[----:B0-----:R-:W2:Y:S01]  /*4df40*/  LDL.LU.64 R28, [R1+0x16b8] ;  /* 0x0016b800011c7983 */ /* 0x001ea20000300a00 */
[----:B----4-:R-:W-:-:S02]  /*4df50*/  ISETP.LT.AND P5, PT, R13, UR8, !P5 ;  /* 0x000000080d007c0c */ /* 0x010fc4000efa1270 */
[----:B------:R-:W-:Y:S02]  /*4df60*/  PRMT R0, R20, 0x7773, RZ ;  /* 0x0000777314007816 */ /* 0x000fe400000000ff */
[----:B------:R-:W-:Y:S02]  /*4df70*/  ISETP.LT.AND P3, PT, R21, UR10, !P6 ;  /* 0x0000000a15007c0c */ /* 0x000fe4000f761270 */
[----:B------:R-:W-:Y:S01]  /*4df80*/  ISETP.LT.AND P4, PT, R10, UR6, !P6 ;  /* 0x000000060a007c0c */ /* 0x000fe2000f781270 */
[----:B------:R-:W0:Y:S01]  /*4df90*/  LDCU UR8, c[0x0][0x398] ;  /* 0x00007300ff0877ac */ /* 0x000e220008000800 */
[----:B------:R-:W1:Y:S01]  /*4dfa0*/  LDCU UR10, c[0x0][0x398] ;  /* 0x00007300ff0a77ac */ /* 0x000e620008000800 */
[----:B------:R-:W-:Y:S01]  /*4dfb0*/  ISETP.LT.AND P2, PT, R11, UR7, !P6 ;  /* 0x000000070b007c0c */ /* 0x000fe2000f741270 */
[----:B------:R-:W4:Y:S01]  /*4dfc0*/  LDCU UR7, c[0x0][0x398] ;  /* 0x00007300ff0777ac */ /* 0x000f220008000800 */
[----:B---3--:R-:W-:Y:S01]  /*4dfd0*/  PRMT R2, R7, 0x7770, RZ ;  /* 0x0000777007027816 */ /* 0x008fe200000000ff */
[----:B------:R-:W3:Y:S01]  /*4dfe0*/  LDCU UR6, c[0x0][0x39c] ;  /* 0x00007380ff0677ac */ /* 0x000ee20008000800 */
[----:B--2---:R2:W-:Y:S04]  /*4dff0*/  @P5 STG.E.U8 desc[UR28][R28.64], R0 ;  /* 0x000000001c005986 */ /* 0x0045e8000c10111c */
[----:B------:R0:W-:Y:S04]  /*4e000*/  @P3 STG.E.U8 desc[UR28][R18.64], R3 ;  /* 0x0000000312003986 */ /* 0x0001e8000c10111c */
[----:B--2---:R-:W2:Y:S04]  /*4e010*/  LDL.LU R28, [R1+0x16b0] ;  /* 0x0016b000011c7983 */ /* 0x004ea80000300800 */
[----:B0-----:R-:W3:Y:S04]  /*4e020*/  LDL.LU R18, [R1+0x16ac] ;  /* 0x0016ac0001127983 */ /* 0x001ee80000300800 */
[----:B------:R0:W-:Y:S04]  /*4e030*/  @P4 STG.E.U8 desc[UR28][R22.64], R4 ;  /* 0x0000000416004986 */ /* 0x0001e8000c10111c */
[----:B0-----:R-:W4:Y:S01]  /*4e040*/  LDL.LU.64 R22, [R1+0x570] ;  /* 0x0005700001167983 */ /* 0x001f220000300a00 */
[----:B------:R-:W-:-:S03]  /*4e050*/  ISETP.LT.AND P4, PT, R12, UR8, !P6 ;  /* 0x000000080c007c0c */ /* 0x000fc6000f781270 */
[----:B------:R0:W-:Y:S01]  /*4e060*/  @P2 STG.E.U8 desc[UR28][R8.64], R5 ;  /* 0x0000000508002986 */ /* 0x0001e2000c10111c */
[----:B-1----:R-:W-:-:S03]  /*4e070*/  ISETP.LT.AND P2, PT, R15, UR10, !P6 ;  /* 0x0000000a0f007c0c */ /* 0x002fc6000f741270 */
[----:B------:R-:W4:Y:S01]  /*4e080*/  LDL.LU R29, [R1+0x17c] ;  /* 0x00017c00011d7983 */ /* 0x000f220000300800 */
[----:B------:R-:W1:Y:S01]  /*4e090*/  LDCU UR8, c[0x0][0x398] ;  /* 0x00007300ff0877ac */ /* 0x000e620008000800 */
[----:B------:R-:W-:Y:S01]  /*4e0a0*/  PRMT R3, R7, 0x7772, RZ ;  /* 0x0000777207037816 */ /* 0x000fe200000000ff */
        /* <DEDUP_REMOVED lines=8> */
[----:B------:R2:W-:Y:S01]  /*4e130*/  @P5 STG.E.U8 desc[UR28][R16.64], R6 ;  /* 0x0000000610005986 */ /* 0x0005e2000c10111c */
[----:B----4-:R-:W-:-:S03]  /*4e140*/  ISETP.LT.AND P5, PT, R14, UR7, !P6 ;  /* 0x000000070e007c0c */ /* 0x010fc6000f7a1270 */
[----:B------:R-:W-:Y:S04]  /*4e150*/  @P4 STG.E.U8 desc[UR28][R26.64], R2 ;  /* 0x000000021a004986 */ /* 0x000fe8000c10111c */
[----:B------:R3:W-:Y:S04]  /*4e160*/  @P2 STG.E.U8 desc[UR28][R24.64], R0 ;  /* 0x0000000018002986 */ /* 0x0007e8000c10111c */
[----:B--2---:R-:W2:Y:S04]  /*4e170*/  LDL.LU.64 R16, [R1+0x558] ;  /* 0x0005580001107983 */ /* 0x004ea80000300a00 */
[----:B---3--:R-:W3:Y:S04]  /*4e180*/  LDL.LU.64 R24, [R1+0x550] ;  /* 0x0005500001187983 */ /* 0x008ee80000300a00 */
[----:B------:R-:W4:Y:S04]  /*4e190*/  LDL.LU.64 R26, [R1+0x548] ;  /* 0x00054800011a7983 */ /* 0x000f280000300a00 */
[----:B------:R-:W-:Y:S04]  /*4e1a0*/  STL [R1+0x16a4], R18 ;  /* 0x0016a41201007387 */ /* 0x000fe80000100800 */
[----:B------:R-:W-:Y:S04]  /*4e1b0*/  STL [R1+0x16a8], R21 ;  /* 0x0016a81501007387 */ /* 0x000fe80000100800 */
[----:B------:R0:W-:Y:S01]  /*4e1c0*/  @P5 STG.E.U8 desc[UR28][R22.64], R3 ;  /* 0x0000000316005986 */ /* 0x0001e2000c10111c */
[----:B-1----:R-:W-:Y:S01]  /*4e1d0*/  ISETP.LT.AND P4, PT, R21, UR8, !P3 ;  /* 0x0000000815007c0c */ /* 0x002fe2000df81270 */
[----:B------:R-:W1:Y:S02]  /*4e1e0*/  LDCU UR7, c[0x0][0x398] ;  /* 0x00007300ff0777ac */ /* 0x000e640008000800 */
[----:B0-----:R-:W4:Y:S04]  /*4e1f0*/  LDL.LU R23, [R1+0x18c] ;  /* 0x00018c0001177983 */ /* 0x001f280000300800 */
[----:B------:R-:W4:Y:S01]  /*4e200*/  LDL.LU.64 R20, [R1+0x530] ;  /* 0x0005300001147983 */ /* 0x000f220000300a00 */
[----:B------:R-:W-:Y:S01]  /*4e210*/  ISETP.LT.AND P6, PT, R13, UR9, !P6 ;  /* 0x000000090d007c0c */ /* 0x000fe2000f7c1270 */
[----:B------:R-:W0:Y:S01]  /*4e220*/  LDCU UR9, c[0x0][0x398] ;  /* 0x00007300ff0977ac */ /* 0x000e220008000800 */
[----:B------:R-:W-:Y:S01]  /*4e230*/  VIADD R0, R18, 0x18 ;  /* 0x0000001812007836 */ /* 0x000fe20000000000 */
[----:B------:R-:W-:-:S02]  /*4e240*/  ISETP.LT.AND P5, PT, R10, UR10, !P3 ;  /* 0x0000000a0a007c0c */ /* 0x000fc4000dfa1270 */
[----:B------:R-:W-:Y:S02]  /*4e250*/  PRMT R2, R7, 0x7773, RZ ;  /* 0x0000777307027816 */ /* 0x000fe400000000ff */
[C---:B------:R-:W-:Y:S01]  /*4e260*/  PRMT R3, R29.reuse, 0x7771, RZ ;  /* 0x000077711d037816 */ /* 0x040fe200000000ff */
[----:B------:R-:W4:Y:S01]  /*4e270*/  LDL.LU.64 R6, [R1+0x528] ;  /* 0x0005280001067983 */ /* 0x000f220000300a00 */
[----:B------:R-:W-:Y:S02]  /*4e280*/  ISETP.GE.AND P2, PT, R0, UR13, PT ;  /* 0x0000000d00007c0c */ /* 0x000fe4000bf46270 */
[----:B------:R-:W-:Y:S01]  /*4e290*/  PRMT R0, R29, 0x7770, RZ ;  /* 0x000077701d007816 */ /* 0x000fe200000000ff */
[----:B------:R-:W0:Y:S01]  /*4e2a0*/  LDCU UR8, c[0x0][0x398] ;  /* 0x00007300ff0877ac */ /* 0x000e220008000800 */
[----:B------:R-:W0:Y:S01]  /*4e2b0*/  LDCU UR13, c[0x0][0x398] ;  /* 0x00007300ff0d77ac */ /* 0x000e220008000800 */
[----:B------:R-:W0:Y:S01]  /*4e2c0*/  LDCU UR10, c[0x0][0x398] ;  /* 0x00007300ff0a77ac */ /* 0x000e220008000800 */
[----:B------:R0:W-:Y:S01]  /*4e2d0*/  @P6 STG.E.U8 desc[UR28][R4.64], R2 ;  /* 0x0000000204006986 */ /* 0x0001e2000c10111c */
[----:B------:R-:W-:-:S03]  /*4e2e0*/  ISETP.LT.AND P6, PT, R11, UR11, !P3 ;  /* 0x0000000b0b007c0c */ /* 0x000fc6000dfc1270 */
[----:B------:R0:W-:Y:S01]  /*4e2f0*/  @P4 STG.E.U8 desc[UR28][R8.64], R0 ;  /* 0x0000000008004986 */ /* 0x0001e2000c10111c */
[----:B-1----:R-:W-:Y:S01]  /*4e300*/  ISETP.LT.AND P4, PT, R28, UR7, !P3 ;  /* 0x000000071c007c0c */ /* 0x002fe2000df81270 */
[----:B------:R-:W1:Y:S01]  /*4e310*/  LDCU UR7, c[0x0][0x398] ;  /* 0x00007300ff0777ac */ /* 0x000e620008000800 */
[----:B------:R-:W1:Y:S01]  /*4e320*/  LDCU UR11, c[0x0][0x398] ;  /* 0x00007300ff0b77ac */ /* 0x000e620008000800 */
[C---:B0-----:R-:W-:Y:S02]  /*4e330*/  PRMT R2, R29.reuse, 0x7772, RZ ;  /* 0x000077721d027816 */ /* 0x041fe400000000ff */
[----:B------:R-:W-:Y:S01]  /*4e340*/  PRMT R0, R29, 0x7773, RZ ;  /* 0x000077731d007816 */ /* 0x000fe200000000ff */
[----:B------:R-:W4:Y:S04]  /*4e350*/  LDL.LU.64 R8, [R1+0x518] ;  /* 0x0005180001087983 */ /* 0x000f280000300a00 */
[----:B------:R-:W4:Y:S04]  /*4e360*/  LDL.LU R22, [R1+0x160] ;  /* 0x0001600001167983 */ /* 0x000f280000300800 */
[----:B--2---:R0:W-:Y:S01]  /*4e370*/  @P5 STG.E.U8 desc[UR28][R16.64], R3 ;  /* 0x0000000310005986 */ /* 0x0041e2000c10111c */
[----:B------:R-:W-:-:S03]  /*4e380*/  ISETP.LT.AND P5, PT, R12, UR9, !P3 ;  /* 0x000000090c007c0c */ /* 0x000fc6000dfa1270 */
[----:B---3--:R2:W-:Y:S04]  /*4e390*/  @P6 STG.E.U8 desc[UR28][R24.64], R2 ;  /* 0x0000000218006986 */ /* 0x0085e8000c10111c */
[----:B----4-:R3:W-:Y:S01]  /*4e3a0*/  @P4 STG.E.U8 desc[UR28][R26.64], R0 ;  /* 0x000000001a004986 */ /* 0x0107e2000c10111c */
[----:B------:R-:W4:Y:S03]  /*4e3b0*/  LDCU UR9, c[0x0][0x398] ;  /* 0x00007300ff0977ac */ /* 0x000f260008000800 */
[----:B0-----:R-:W4:Y:S04]  /*4e3c0*/  LDL.LU.64 R16, [R1+0x510] ;  /* 0x0005100001107983 */ /* 0x001f280000300a00 */
[----:B--2---:R-:W2:Y:S04]  /*4e3d0*/  LDL.LU.64 R24, [R1+0x508] ;  /* 0x0005080001187983 */ /* 0x004ea80000300a00 */
[----:B------:R-:W2:Y:S04]  /*4e3e0*/  LDL.LU.64 R18, [R1+0x500] ;  /* 0x0005000001127983 */ /* 0x000ea80000300a00 */
[----:B---3--:R-:W3:Y:S04]  /*4e3f0*/  LDL.LU.64 R26, [R1+0x4f8] ;  /* 0x0004f800011a7983 */ /* 0x008ee80000300a00 */
[----:B------:R-:W2:Y:S01]  /*4e400*/  LDL.LU R29, [R1+0xb0] ;  /* 0x0000b000011d7983 */ /* 0x000ea20000300800 */
[----:B------:R-:W-:-:S05]  /*4e410*/  PRMT R4, R23, 0x7770, RZ ;  /* 0x0000777017047816 */ /* 0x000fca00000000ff */
[----:B------:R0:W-:Y:S04]  /*4e420*/  @P5 STG.E.U8 desc[UR28][R20.64], R4 ;  /* 0x0000000414005986 */ /* 0x0001e8000c10111c */
[----:B0-----:R-:W2:Y:S04]  /*4e430*/  LDL.LU R21, [R1+0x16a8] ;  /* 0x0016a80001157983 */ /* 0x001ea80000300800 */
[----:B------:R-:W3:Y:S01]  /*4e440*/  LDL.LU.64 R4, [R1+0x520] ;  /* 0x0005200001047983 */ /* 0x000ee20000300a00 */
[----:B------:R-:W-:Y:S02]  /*4e450*/  ISETP.LT.AND P6, PT, R15, UR8, !P3 ;  /* 0x000000080f007c0c */ /* 0x000fe4000dfc1270 */
[----:B------:R-:W-:-:S02]  /*4e460*/  ISETP.LT.AND P4, PT, R14, UR13, !P3 ;  /* 0x0000000d0e007c0c */ /* 0x000fc4000df81270 */
[----:B------:R-:W-:Y:S02]  /*4e470*/  ISETP.LT.AND P3, PT, R13, UR10, !P3 ;  /* 0x0000000a0d007c0c */ /* 0x000fe4000df61270 */
[C---:B------:R-:W-:Y:S02]  /*4e480*/  PRMT R3, R23.reuse, 0x7771, RZ ;  /* 0x0000777117037816 */ /* 0x040fe400000000ff */
[C---:B------:R-:W-:Y:S02]  /*4e490*/  PRMT R2, R23.reuse, 0x7772, RZ ;  /* 0x0000777217027816 */ /* 0x040fe400000000ff */
[----:B------:R-:W-:Y:S01]  /*4e4a0*/  PRMT R0, R23, 0x7773, RZ ;  /* 0x0000777317007816 */ /* 0x000fe200000000ff */
[----:B------:R-:W0:Y:S01]  /*4e4b0*/  LDCU UR8, c[0x0][0x398] ;  /* 0x00007300ff0877ac */ /* 0x000e220008000800 */
[----:B------:R-:W0:Y:S01]  /*4e4c0*/  LDCU UR10, c[0x0][0x398] ;  /* 0x00007300ff0a77ac */ /* 0x000e220008000800 */
[----:B------:R-:W0:Y:S01]  /*4e4d0*/  LDCU UR13, c[0x0][0x398] ;  /* 0x00007300ff0d77ac */ /* 0x000e220008000800 */
[----:B------:R0:W-:Y:S01]  /*4e4e0*/  @P6 STG.E.U8 desc[UR28][R6.64], R3 ;  /* 0x0000000306006986 */ /* 0x0001e2000c10111c */
[----:B-1----:R-:W-:Y:S01]  /*4e4f0*/  ISETP.LT.AND P6, PT, R10, UR11, !P2 ;  /* 0x0000000b0a007c0c */ /* 0x002fe2000d7c1270 */
[----:B------:R-:W1:Y:S02]  /*4e500*/  LDCU UR11, c[0x0][0x398] ;  /* 0x00007300ff0b77ac */ /* 0x000e640008000800 */
[----:B0-----:R-:W4:Y:S01]  /*4e510*/  LDL.LU.64 R6, [R1+0x4e0] ;  /* 0x0004e00001067983 */ /* 0x001f220000300a00 */
[----:B--2---:R-:W-:-:S03]  /*4e520*/  ISETP.LT.AND P5, PT, R21, UR7, !P2 ;  /* 0x0000000715007c0c */ /* 0x004fc6000d7a1270 */
[----:B---3--:R0:W-:Y:S04]  /*4e530*/  @P4 STG.E.U8 desc[UR28][R4.64], R2 ;  /* 0x0000000204004986 */ /* 0x0081e8000c10111c */
[----:B------:R2:W-:Y:S01]  /*4e540*/  @P3 STG.E.U8 desc[UR28][R8.64], R0 ;  /* 0x0000000008003986 */ /* 0x0005e2000c10111c */
[----:B----4-:R-:W-:Y:S01]  /*4e550*/  ISETP.LT.AND P3, PT, R11, UR9, !P2 ;  /* 0x000000090b007c0c */ /* 0x010fe2000d761270 */
[----:B------:R-:W3:Y:S01]  /*4e560*/  LDCU UR7, c[0x0][0x398] ;  /* 0x00007300ff0777ac */ /* 0x000ee20008000800 */
[C---:B0-----:R-:W-:Y:S02]  /*4e570*/  PRMT R2, R22.reuse, 0x7770, RZ ;  /* 0x0000777016027816 */ /* 0x041fe400000000ff */
[----:B--2---:R-:W-:Y:S01]  /*4e580*/  PRMT R0, R22, 0x7771, RZ ;  /* 0x0000777116007816 */ /* 0x004fe200000000ff */
[----:B------:R-:W2:Y:S04]  /*4e590*/  LDL.LU.64 R8, [R1+0x4d8] ;  /* 0x0004d80001087983 */ /* 0x000ea80000300a00 */
[----:B------:R0:W-:Y:S04]  /*4e5a0*/  @P5 STG.E.U8 desc[UR28][R16.64], R2 ;  /* 0x0000000210005986 */ /* 0x0001e8000c10111c */
[----:B------:R-:W4:Y:S04]  /*4e5b0*/  LDL.LU.64 R4, [R1+0x4d0] ;  /* 0x0004d00001047983 */ /* 0x000f280000300a00 */
[----:B------:R-:W2:Y:S04]  /*4e5c0*/  LDL.LU R23, [R1+0x150] ;  /* 0x0001500001177983 */ /* 0x000ea80000300800 */
[----:B------:R1:W-:Y:S01]  /*4e5d0*/  @P6 STG.E.U8 desc[UR28][R24.64], R0 ;  /* 0x0000000018006986 */ /* 0x0003e2000c10111c */
[----:B------:R-:W-:Y:S01]  /*4e5e0*/  ISETP.LT.AND P4, PT, R28, UR8, !P2 ;  /* 0x000000081c007c0c */ /* 0x000fe2000d781270 */
[----:B------:R-:W2:Y:S01]  /*4e5f0*/  LDCU UR9, c[0x0][0x398] ;  /* 0x00007300ff0977ac */ /* 0x000ea20008000800 */
[C---:B0-----:R-:W-:Y:S01]  /*4e600*/  PRMT R2, R22.reuse, 0x7772, RZ ;  /* 0x0000777216027816 */ /* 0x041fe200000000ff */
[----:B------:R-:W2:Y:S04]  /*4e610*/  LDL.LU.64 R16, [R1+0x4c8] ;  /* 0x0004c80001107983 */ /* 0x000ea80000300a00 */
[----:B-1----:R-:W2:Y:S01]  /*4e620*/  LDL.LU.64 R24, [R1+0x4c0] ;  /* 0x0004c00001187983 */ /* 0x002ea20000300a00 */
[----:B------:R-:W-:-:S02]  /*4e630*/  PRMT R0, R22, 0x7773, RZ ;  /* 0x0000777316007816 */ /* 0x000fc400000000ff */
[----:B------:R-:W-:Y:S01]  /*4e640*/  ISETP.LT.AND P6, PT, R12, UR10, !P2 ;  /* 0x0000000a0c007c0c */ /* 0x000fe2000d7c1270 */
[----:B------:R0:W-:Y:S01]  /*4e650*/  @P3 STG.E.U8 desc[UR28][R18.64], R2 ;  /* 0x0000000212003986 */ /* 0x0001e2000c10111c */
[----:B------:R-:W1:Y:S01]  /*4e660*/  LDCU UR8, c[0x0][0x398] ;  /* 0x00007300ff0877ac */ /* 0x000e620008000800 */
[----:B------:R-:W1:Y:S02]  /*4e670*/  LDCU UR10, c[0x0][0x398] ;  /* 0x00007300ff0a77ac */ /* 0x000e640008000800 */
[----:B0-----:R-:W2:Y:S04]  /*4e680*/  LDL.LU R18, [R1+0x16a4] ;  /* 0x0016a40001127983 */ /* 0x001ea80000300800 */
[----:B------:R0:W-:Y:S01]  /*4e690*/  @P4 STG.E.U8 desc[UR28][R26.64], R0 ;  /* 0x000000001a004986 */ /* 0x0001e2000c10111c */
[----:B---3--:R-:W-:-:S02]  /*4e6a0*/  ISETP.LT.AND P4, PT, R15, UR7, !P2 ;  /* 0x000000070f007c0c */ /* 0x008fc4000d781270 */
[----:B------:R-:W-:Y:S01]  /*4e6b0*/  ISETP.LT.AND P5, PT, R14, UR11, !P2 ;  /* 0x0000000b0e007c0c */ /* 0x000fe2000d7a1270 */
[----:B------:R-:W3:Y:S01]  /*4e6c0*/  LDCU UR7, c[0x0][0x398] ;  /* 0x00007300ff0777ac */ /* 0x000ee20008000800 */
[----:B------:R-:W1:Y:S01]  /*4e6d0*/  LDCU UR11, c[0x0][0x398] ;  /* 0x00007300ff0b77ac */ /* 0x000e620008000800 */
[----:B0-----:R-:W-:Y:S01]  /*4e6e0*/  PRMT R0, R29, 0x7770, RZ ;  /* 0x000077701d007816 */ /* 0x001fe200000000ff */
[----:B------:R-:W3:Y:S04]  /*4e6f0*/  LDL.LU.64 R26, [R1+0x4b8] ;  /* 0x0004b800011a7983 */ /* 0x000ee80000300a00 */
[----:B------:R0:W-:Y:S04]  /*4e700*/  @P6 STG.E.U8 desc[UR28][R6.64], R0 ;  /* 0x0000000006006986 */ /* 0x0001e8000c10111c */
[----:B0-----:R-:W3:Y:S04]  /*4e710*/  LDL.LU.64 R6, [R1+0x4b0] ;  /* 0x0004b00001067983 */ /* 0x001ee80000300a00 */
[----:B------:R-:W3:Y:S01]  /*4e720*/  LDL.LU R22, [R1+0x130] ;  /* 0x0001300001167983 */ /* 0x000ee20000300800 */
[----:B--2---:R-:W-:-:S05]  /*4e730*/  VIADD R2, R18, 0x19 ;  /* 0x0000001912027836 */ /* 0x004fca0000000000 */
[----:B------:R-:W-:Y:S02]  /*4e740*/  ISETP.GE.AND P3, PT, R2, UR12, PT ;  /* 0x0000000c02007c0c */ /* 0x000fe4000bf66270 */
[----:B------:R-:W-:Y:S02]  /*4e750*/  PRMT R2, R29, 0x7771, RZ ;  /* 0x000077711d027816 */ /* 0x000fe400000000ff */
[----:B-1----:R-:W-:Y:S02]  /*4e760*/  ISETP.LT.AND P2, PT, R13, UR8, !P2 ;  /* 0x000000080d007c0c */ /* 0x002fe4000d741270 */
[----:B------:R-:W-:Y:S02]  /*4e770*/  PRMT R0, R29, 0x7772, RZ ;  /* 0x000077721d007816 */ /* 0x000fe400000000ff */
[----:B------:R-:W-:Y:S01]  /*4e780*/  ISETP.LT.AND P6, PT, R21, UR9, !P3 ;  /* 0x0000000915007c0c */ /* 0x000fe2000dfc1270 */
[----:B------:R-:W-:Y:S01]  /*4e790*/  VIADD R3, R18, 0x1a ;  /* 0x0000001a12037836 */ /* 0x000fe20000000000 */
[----:B------:R0:W-:Y:S01]  /*4e7a0*/  @P4 STG.E.U8 desc[UR28][R8.64], R2 ;  /* 0x0000000208004986 */ /* 0x0001e2000c10111c */
[----:B------:R-:W1:Y:S01]  /*4e7b0*/  LDCU UR8, c[0x0][0x398] ;  /* 0x00007300ff0877ac */ /* 0x000e620008000800 */
[----:B------:R-:W2:Y:S01]  /*4e7c0*/  LDCU UR9, c[0x0][0x398] ;  /* 0x00007300ff0977ac */ /* 0x000ea20008000800 */
[----:B------:R-:W1:Y:S01]  /*4e7d0*/  LDCU UR12, c[0x0][0x398] ;  /* 0x00007300ff0c77ac */ /* 0x000e620008000800 */
[----:B0-----:R-:W2:Y:S04]  /*4e7e0*/  LDL.LU.64 R8, [R1+0x4a8] ;  /* 0x0004a80001087983 */ /* 0x001ea80000300a00 */
[----:B----4-:R0:W-:Y:S01]  /*4e7f0*/  @P5 STG.E.U8 desc[UR28][R4.64], R0 ;  /* 0x0000000004005986 */ /* 0x0101e2000c10111c */
[----:B------:R-:W-:-:S02]  /*4e800*/  ISETP.LT.AND P5, PT, R10, UR10, !P3 ;  /* 0x0000000a0a007c0c */ /* 0x000fc4000dfa1270 */
[----:B------:R-:W-:Y:S02]  /*4e810*/  PRMT R2, R29, 0x7773, RZ ;  /* 0x000077731d027816 */ /* 0x000fe400000000ff */
[----:B------:R-:W-:Y:S01]  /*4e820*/  ISETP.LT.AND P4, PT, R11, UR13, !P3 ;  /* 0x0000000d0b007c0c */ /* 0x000fe2000df81270 */
[----:B------:R-:W4:Y:S01]  /*4e830*/  LDCU UR10, c[0x0][0x398] ;  /* 0x00007300ff0a77ac */ /* 0x000f220008000800 */
[----:B------:R-:W1:Y:S01]  /*4e840*/  LDCU UR13, c[0x0][0x398] ;  /* 0x00007300ff0d77ac */ /* 0x000e620008000800 */
[----:B------:R4:W-:Y:S01]  /*4e850*/  @P2 STG.E.U8 desc[UR28][R16.64], R2 ;  /* 0x0000000210002986 */ /* 0x0009e2000c10111c */
[----:B---3--:R-:W-:Y:S01]  /*4e860*/  ISETP.LT.AND P2, PT, R28, UR7, !P3 ;  /* 0x000000071c007c0c */ /* 0x008fe2000df41270 */
[----:B------:R-:W3:Y:S01]  /*4e870*/  LDCU UR7, c[0x0][0x398] ;  /* 0x00007300ff0777ac */ /* 0x000ee20008000800 */
[C---:B0-----:R-:W-:Y:S02]  /*4e880*/  PRMT R0, R23.reuse, 0x7770, RZ ;  /* 0x0000777017007816 */ /* 0x041fe400000000ff */
[----:B----4-:R-:W-:-:S03]  /*4e890*/  PRMT R2, R23, 0x7771, RZ ;  /* 0x0000777117027816 */ /* 0x010fc600000000ff */
[----:B------:R0:W-:Y:S04]  /*4e8a0*/  @P6 STG.E.U8 desc[UR28][R24.64], R0 ;  /* 0x0000000018006986 */ /* 0x0001e8000c10111c */
[----:B------:R-:W4:Y:S04]  /*4e8b0*/  LDL.LU.64 R16, [R1+0x488] ;  /* 0x0004880001107983 */ /* 0x000f280000300a00 */
[----:B------:R1:W-:Y:S01]  /*4e8c0*/  @P5 STG.E.U8 desc[UR28][R26.64], R2 ;  /* 0x000000021a005986 */ /* 0x0003e2000c10111c */
[----:B0-----:R-:W-:-:S03]  /*4e8d0*/  PRMT R0, R23, 0x7772, RZ ;  /* 0x0000777217007816 */ /* 0x001fc600000000ff */
[----:B------:R-:W3:Y:S01]  /*4e8e0*/  LDL.LU.64 R24, [R1+0x480] ;  /* 0x0004800001187983 */ /* 0x000ee20000300a00 */
[----:B-1----:R-:W-:-:S03]  /*4e8f0*/  PRMT R2, R23, 0x7773, RZ ;  /* 0x0000777317027816 */ /* 0x002fc600000000ff */
[----:B------:R-:W3:Y:S04]  /*4e900*/  LDL.LU R29, [R1+0x164] ;  /* 0x00016400011d7983 */ /* 0x000ee80000300800 */
[----:B------:R-:W3:Y:S04]  /*4e910*/  LDL.LU.64 R4, [R1+0x478] ;  /* 0x0004780001047983 */ /* 0x000ee80000300a00 */
[----:B------:R-:W3:Y:S04]  /*4e920*/  LDL.LU.64 R26, [R1+0x470] ;  /* 0x00047000011a7983 */ /* 0x000ee80000300a00 */
[----:B------:R0:W-:Y:S04]  /*4e930*/  @P4 STG.E.U8 desc[UR28][R6.64], R0 ;  /* 0x0000000006004986 */ /* 0x0001e8000c10111c */
[----:B0-----:R-:W3:Y:S04]  /*4e940*/  LDL.LU.64 R6, [R1+0x468] ;  /* 0x0004680001067983 */ /* 0x001ee80000300a00 */
[----:B--2---:R0:W-:Y:S01]  /*4e950*/  @P2 STG.E.U8 desc[UR28][R8.64], R2 ;  /* 0x0000000208002986 */ /* 0x0041e2000c10111c */
[----:B------:R-:W-:-:S03]  /*4e960*/  ISETP.GE.AND P2, PT, R3, UR15, PT ;  /* 0x0000000f03007c0c */ /* 0x000fc6000bf46270 */
[----:B0-----:R-:W2:Y:S04]  /*4e970*/  LDL.LU.64 R8, [R1+0x460] ;  /* 0x0004600001087983 */ /* 0x001ea80000300a00 */
[----:B------:R-:W2:Y:S01]  /*4e980*/  LDL.LU.64 R2, [R1+0x490] ;  /* 0x0004900001027983 */ /* 0x000ea20000300a00 */
[----:B------:R-:W-:Y:S02]  /*4e990*/  ISETP.LT.AND P6, PT, R12, UR11, !P3 ;  /* 0x0000000b0c007c0c */ /* 0x000fe4000dfc1270 */
[----:B------:R-:W-:Y:S01]  /*4e9a0*/  ISETP.LT.AND P4, PT, R15, UR8, !P3 ;  /* 0x000000080f007c0c */ /* 0x000fe2000df81270 */
[----:B------:R-:W0:Y:S01]  /*4e9b0*/  LDCU UR11, c[0x0][0x398] ;  /* 0x00007300ff0b77ac */ /* 0x000e220008000800 */
[----:B------:R-:W-:Y:S02]  /*4e9c0*/  PRMT R0, R22, 0x7770, RZ ;  /* 0x0000777016007816 */ /* 0x000fe400000000ff */
[----:B------:R-:W-:-:S02]  /*4e9d0*/  ISETP.LT.AND P5, PT, R14, UR9, !P3 ;  /* 0x000000090e007c0c */ /* 0x000fc4000dfa1270 */
        /* <DEDUP_REMOVED lines=8> */
[C---:B--2---:R-:W-:Y:S02]  /*4ea60*/  PRMT R2, R22.reuse, 0x7771, RZ ;  /* 0x0000777116027816 */ /* 0x044fe400000000ff */
[----:B------:R-:W-:-:S03]  /*4ea70*/  PRMT R0, R22, 0x7772, RZ ;  /* 0x0000777216007816 */ /* 0x000fc600000000ff */
[----:B----4-:R2:W-:Y:S01]  /*4ea80*/  @P4 STG.E.U8 desc[UR28][R16.64], R2 ;  /* 0x0000000210004986 */ /* 0x0105e2000c10111c */
[----:B---3--:R-:W-:-:S03]  /*4ea90*/  ISETP.LT.AND P4, PT, R10, UR7, !P2 ;  /* 0x000000070a007c0c */ /* 0x008fc6000d781270 */
[----:B------:R3:W-:Y:S01]  /*4eaa0*/  @P5 STG.E.U8 desc[UR28][R24.64], R0 ;  /* 0x0000000018005986 */ /* 0x0007e2000c10111c */
[----:B0-----:R-:W-:Y:S01]  /*4eab0*/  ISETP.LT.AND P5, PT, R11, UR11, !P2 ;  /* 0x0000000b0b007c0c */ /* 0x001fe2000d7a1270 */
[----:B------:R-:W0:Y:S01]  /*4eac0*/  LDCU UR7, c[0x0][0x398] ;  /* 0x00007300ff0777ac */ /* 0x000e220008000800 */
[----:B------:R-:W4:Y:S01]  /*4ead0*/  LDCU UR11, c[0x0][0x398] ;  /* 0x00007300ff0b77ac */ /* 0x000f220008000800 */
[----:B--2---:R-:W-:Y:S02]  /*4eae0*/  PRMT R2, R22, 0x7773, RZ ;  /* 0x0000777316027816 */ /* 0x004fe400000000ff */
[C---:B---3--:R-:W-:Y:S01]  /*4eaf0*/  PRMT R0, R29.reuse, 0x7770, RZ ;  /* 0x000077701d007816 */ /* 0x048fe200000000ff */
[----:B------:R-:W2:Y:S04]  /*4eb00*/  LDL.LU.64 R24, [R1+0x448] ;  /* 0x0004480001187983 */ /* 0x000ea80000300a00 */
[----:B------:R3:W-:Y:S04]  /*4eb10*/  @P3 STG.E.U8 desc[UR28][R4.64], R2 ;  /* 0x0000000204003986 */ /* 0x0007e8000c10111c */
[----:B------:R0:W-:Y:S04]  /*4eb20*/  @P6 STG.E.U8 desc[UR28][R26.64], R0 ;  /* 0x000000001a006986 */ /* 0x0001e8000c10111c */
[----:B------:R-:W2:Y:S01]  /*4eb30*/  LDL.LU.64 R16, [R1+0x440] ;  /* 0x0004400001107983 */ /* 0x000ea20000300a00 */
[----:B---3--:R-:W-:-:S02]  /*4eb40*/  PRMT R2, R29, 0x7771, RZ ;  /* 0x000077711d027816 */ /* 0x008fc400000000ff */
[----:B0-----:R-:W-:Y:S01]  /*4eb50*/  PRMT R0, R29, 0x7772, RZ ;  /* 0x000077721d007816 */ /* 0x001fe200000000ff */
[----:B------:R-:W3:Y:S04]  /*4eb60*/  LDL.LU.64 R26, [R1+0x438] ;  /* 0x00043800011a7983 */ /* 0x000ee80000300a00 */
        /* <DEDUP_REMOVED lines=9> */
[----:B------:R-:W-:Y:S02]  /*4ec00*/  ISETP.LT.AND P6, PT, R28, UR8, !P2 ;  /* 0x000000081c007c0c */ /* 0x000fe4000d7c1270 */
[----:B------:R-:W-:Y:S02]  /*4ec10*/  ISETP.LT.AND P4, PT, R12, UR9, !P2 ;  /* 0x000000090c007c0c */ /* 0x000fe4000d781270 */
[----:B------:R-:W-:Y:S02]  /*4ec20*/  PRMT R0, R29, 0x7773, RZ ;  /* 0x000077731d007816 */ /* 0x000fe400000000ff */
[----:B------:R-:W-:Y:S01]  /*4ec30*/  ISETP.LT.AND P5, PT, R15, UR10, !P2 ;  /* 0x0000000a0f007c0c */ /* 0x000fe2000d7a1270 */
[----:B------:R-:W0:Y:S01]  /*4ec40*/  LDCU UR8, c[0x0][0x398] ;  /* 0x00007300ff0877ac */ /* 0x000e220008000800 */
[----:B------:R-:W1:Y:S01]  /*4ec50*/  LDCU UR9, c[0x0][0x398] ;  /* 0x00007300ff0977ac */ /* 0x000e620008000800 */
[----:B------:R-:W0:Y:S04]  /*4ec60*/  LDCU UR10, c[0x0][0x398] ;  /* 0x00007300ff0a77ac */ /* 0x000e280008000800 */
[----:B--2---:R2:W-:Y:S01]  /*4ec70*/  @P6 STG.E.U8 desc[UR28][R2.64], R0 ;  /* 0x0000000002006986 */ /* 0x0045e2000c10111c */
[----:B------:R-:W-:-:S02]  /*4ec80*/  ISETP.LT.AND P6, PT, R14, UR7, !P2 ;  /* 0x000000070e007c0c */ /* 0x000fc4000d7c1270 */
[C---:B--2---:R-:W-:Y:S02]  /*4ec90*/  PRMT R2, R23.reuse, 0x7770, RZ ;  /* 0x0000777017027816 */ /* 0x044fe400000000ff */
[C---:B------:R-:W-:Y:S01]  /*4eca0*/  PRMT R0, R23.reuse, 0x7771, RZ ;  /* 0x0000777117007816 */ /* 0x040fe200000000ff */
[----:B------:R-:W2:Y:S02]  /*4ecb0*/  LDCU UR7, c[0x0][0x398] ;  /* 0x00007300ff0777ac */ /* 0x000ea40008000800 */
[----:B------:R0:W-:Y:S04]  /*4ecc0*/  @P4 STG.E.U8 desc[UR28][R24.64], R2 ;  /* 0x0000000218004986 */ /* 0x0001e8000c10111c */
[----:B------:R1:W-:Y:S04]  /*4ecd0*/  @P5 STG.E.U8 desc[UR28][R16.64], R0 ;  /* 0x0000000010005986 */ /* 0x0003e8000c10111c */
[----:B0-----:R-:W2:Y:S04]  /*4ece0*/  LDL.LU.64 R24, [R1+0x410] ;  /* 0x0004100001187983 */ /* 0x001ea80000300a00 */
[----:B-1----:R-:W2:Y:S01]  /*4ecf0*/  LDL.LU.64 R16, [R1+0x408] ;  /* 0x0004080001107983 */ /* 0x002ea20000300a00 */
[----:B------:R-:W-:-:S03]  /*4ed00*/  PRMT R2, R23, 0x7772, RZ ;  /* 0x0000777217027816 */ /* 0x000fc600000000ff */
[----:B------:R-:W2:Y:S04]  /*4ed10*/  LDL.LU R29, [R1+0x134] ;  /* 0x00013400011d7983 */ /* 0x000ea80000300800 */
[----:B---3--:R0:W-:Y:S04]  /*4ed20*/  @P6 STG.E.U8 desc[UR28][R26.64], R2 ;  /* 0x000000021a006986 */ /* 0x0081e8000c10111c */
[----:B0-----:R-:W3:Y:S01]  /*4ed30*/  LDL.LU.64 R26, [R1+0x400] ;  /* 0x00040000011a7983 */ /* 0x001ee20000300a00 */
[----:B----4-:R-:W-:Y:S02]  /*4ed40*/  ISETP.LT.AND P2, PT, R13, UR11, !P2 ;  /* 0x0000000b0d007c0c */ /* 0x010fe4000d741270 */
[----:B------:R-:W-:-:S02]  /*4ed50*/  ISETP.LT.AND P4, PT, R21, UR8, !P3 ;  /* 0x0000000815007c0c */ /* 0x000fc4000df81270 */
[----:B------:R-:W-:Y:S02]  /*4ed60*/  ISETP.LT.AND P5, PT, R10, UR12, !P3 ;  /* 0x0000000c0a007c0c */ /* 0x000fe4000dfa1270 */
[----:B------:R-:W-:Y:S02]  /*4ed70*/  PRMT R0, R23, 0x7773, RZ ;  /* 0x0000777317007816 */ /* 0x000fe400000000ff */
[----:B------:R-:W-:Y:S01]  /*4ed80*/  PRMT R2, R22, 0x7770, RZ ;  /* 0x0000777016027816 */ /* 0x000fe200000000ff */
[----:B------:R-:W-:Y:S01]  /*4ed90*/  VIADD R3, R18, 0x1c ;  /* 0x0000001c12037836 */ /* 0x000fe20000000000 */
[----:B------:R-:W0:Y:S01]  /*4eda0*/  LDCU UR8, c[0x0][0x398] ;  /* 0x00007300ff0877ac */ /* 0x000e220008000800 */
[----:B------:R-:W1:Y:S01]  /*4edb0*/  LDCU UR11, c[0x0][0x398] ;  /* 0x00007300ff0b77ac */ /* 0x000e620008000800 */
[----:B------:R-:W4:Y:S01]  /*4edc0*/  LDCU UR12, c[0x0][0x398] ;  /* 0x00007300ff0c77ac */ /* 0x000f220008000800 */
[----:B------:R0:W-:Y:S01]  /*4edd0*/  @P2 STG.E.U8 desc[UR28][R6.64], R0 ;  /* 0x0000000006002986 */ /* 0x0001e2000c10111c */
[----:B------:R-:W-:-:S03]  /*4ede0*/  ISETP.LT.AND P2, PT, R11, UR9, !P3 ;  /* 0x000000090b007c0c */ /* 0x000fc6000df41270 */
[----:B------:R1:W-:Y:S01]  /*4edf0*/  @P4 STG.E.U8 desc[UR28][R4.64], R2 ;  /* 0x0000000204004986 */ /* 0x0003e2000c10111c */
[----:B------:R-:W2:Y:S01]  /*4ee00*/  LDCU UR9, c[0x0][0x398] ;  /* 0x00007300ff0977ac */ /* 0x000ea20008000800 */
[----:B------:R-:W-:Y:S01]  /*4ee10*/  ISETP.LT.AND P4, PT, R28, UR10, !P3 ;  /* 0x0000000a1c007c0c */ /* 0x000fe2000df81270 */
[----:B------:R-:W2:Y:S01]  /*4ee20*/  LDCU UR10, c[0x0][0x398] ;  /* 0x00007300ff0a77ac */ /* 0x000ea20008000800 */
[C---:B0-----:R-:W-:Y:S01]  /*4ee30*/  PRMT R0, R22.reuse, 0x7771, RZ ;  /* 0x0000777116007816 */ /* 0x041fe200000000ff */
[----:B------:R-:W4:Y:S01]  /*4ee40*/  LDL.LU.64 R6, [R1+0x3f8] ;  /* 0x0003f80001067983 */ /* 0x000f220000300a00 */
[----:B-1----:R-:W-:-:S03]  /*4ee50*/  PRMT R2, R22, 0x7772, RZ ;  /* 0x0000777216027816 */ /* 0x002fc600000000ff */
[----:B------:R-:W4:Y:S04]  /*4ee60*/  LDL.LU.64 R4, [R1+0x3d8] ;  /* 0x0003d80001047983 */ /* 0x000f280000300a00 */
[----:B------:R-:W4:Y:S04]  /*4ee70*/  LDL.LU R23, [R1+0x168] ;  /* 0x0001680001177983 */ /* 0x000f280000300800 */
[----:B------:R0:W-:Y:S01]  /*4ee80*/  @P5 STG.E.U8 desc[UR28][R8.64], R0 ;  /* 0x0000000008005986 */ /* 0x0001e2000c10111c */
[----:B--2---:R-:W-:Y:S02]  /*4ee90*/  ISETP.LT.AND P5, PT, R12, UR7, !P3 ;  /* 0x000000070c007c0c */ /* 0x004fe4000dfa1270 */
[----:B------:R-:W-:Y:S01]  /*4eea0*/  ISETP.LT.AND P6, PT, R15, UR8, !P3 ;  /* 0x000000080f007c0c */ /* 0x000fe2000dfc1270 */
[----:B------:R-:W1:Y:S01]  /*4eeb0*/  LDCU UR7, c[0x0][0x398] ;  /* 0x00007300ff0777ac */ /* 0x000e620008000800 */
[----:B------:R-:W2:Y:S01]  /*4eec0*/  LDCU UR8, c[0x0][0x398] ;  /* 0x00007300ff0877ac */ /* 0x000ea20008000800 */
[----:B0-----:R-:W-:Y:S01]  /*4eed0*/  PRMT R0, R22, 0x7773, RZ ;  /* 0x0000777316007816 */ /* 0x001fe200000000ff */
[----:B------:R0:W-:Y:S01]  /*4eee0*/  @P2 STG.E.U8 desc[UR28][R24.64], R2 ;  /* 0x0000000218002986 */ /* 0x0001e2000c10111c */
[----:B------:R-:W-:-:S03]  /*4eef0*/  ISETP.GE.AND P2, PT, R3, UR62, PT ;  /* 0x0000003e03007c0c */ /* 0x000fc6000bf46270 */
[----:B------:R1:W-:Y:S01]  /*4ef00*/  @P4 STG.E.U8 desc[UR28][R16.64], R0 ;  /* 0x0000000010004986 */ /* 0x0003e2000c10111c */
[----:B0-----:R-:W-:-:S03]  /*4ef10*/  PRMT R2, R29, 0x7770, RZ ;  /* 0x000077701d027816 */ /* 0x001fc600000000ff */
[----:B------:R-:W2:Y:S04]  /*4ef20*/  LDL.LU.64 R24, [R1+0x3d0] ;  /* 0x0003d00001187983 */ /* 0x000ea80000300a00 */
[----:B------:R-:W2:Y:S04]  /*4ef30*/  LDL.LU.64 R8, [R1+0x3c8] ;  /* 0x0003c80001087983 */ /* 0x000ea80000300a00 */
[----:B-1----:R-:W2:Y:S04]  /*4ef40*/  LDL.LU.64 R16, [R1+0x3c0] ;  /* 0x0003c00001107983 */ /* 0x002ea80000300a00 */
[----:B---3--:R0:W-:Y:S01]  /*4ef50*/  @P5 STG.E.U8 desc[UR28][R26.64], R2 ;  /* 0x000000021a005986 */ /* 0x0081e2000c10111c */
[----:B------:R-:W-:-:S02]  /*4ef60*/  ISETP.LT.AND P5, PT, R21, UR9, !P2 ;  /* 0x0000000915007c0c */ /* 0x000fc4000d7a1270 */
[----:B------:R-:W-:Y:S01]  /*4ef70*/  ISETP.LT.AND P4, PT, R14, UR11, !P3 ;  /* 0x0000000b0e007c0c */ /* 0x000fe2000df81270 */
[----:B0-----:R-:W3:Y:S04]  /*4ef80*/  LDL.LU.64 R26, [R1+0x3b8] ;  /* 0x0003b800011a7983 */ /* 0x001ee80000300a00 */
[----:B------:R-:W2:Y:S04]  /*4ef90*/  LDL.LU R22, [R1+0xb8] ;  /* 0x0000b80001167983 */ /* 0x000ea80000300800 */
[----:B------:R0:W-:Y:S01]  /*4efa0*/  STL [R1+0x16a0], R21 ;  /* 0x0016a01501007387 */ /* 0x0001e20000100800 */
[----:B------:R-:W-:-:S02]  /*4efb0*/  PRMT R0, R29, 0x7771, RZ ;  /* 0x000077711d007816 */ /* 0x000fc400000000ff */
[----:B------:R-:W-:Y:S01]  /*4efc0*/  PRMT R2, R29, 0x7772, RZ ;  /* 0x000077721d027816 */ /* 0x000fe200000000ff */
[----:B------:R-:W1:Y:S01]  /*4efd0*/  LDCU UR11, c[0x0][0x398] ;  /* 0x00007300ff0b77ac */ /* 0x000e620008000800 */
[----:B------:R-:W1:Y:S01]  /*4efe0*/  LDCU UR9, c[0x0][0x398] ;  /* 0x00007300ff0977ac */ /* 0x000e620008000800 */
[----:B0-----:R-:W2:Y:S04]  /*4eff0*/  LDL.LU.64 R20, [R1+0x3f0] ;  /* 0x0003f00001147983 */ /* 0x001ea80000300a00 */
[----:B----4-:R0:W-:Y:S04]  /*4f000*/  @P6 STG.E.U8 desc[UR28][R6.64], R0 ;  /* 0x0000000006006986 */ /* 0x0101e8000c10111c */
[----:B0-----:R-:W4:Y:S01]  /*4f010*/  LDL.LU.64 R6, [R1+0x3a8] ;  /* 0x0003a80001067983 */ /* 0x001f220000300a00 */
[----:B------:R-:W-:-:S02]  /*4f020*/  ISETP.LT.AND P3, PT, R13, UR12, !P3 ;  /* 0x0000000c0d007c0c */ /* 0x000fc4000df61270 */
[----:B------:R-:W-:Y:S02]  /*4f030*/  ISETP.LT.AND P6, PT, R10, UR10, !P2 ;  /* 0x0000000a0a007c0c */ /* 0x000fe4000d7c1270 */
[----:B------:R-:W-:Y:S01]  /*4f040*/  PRMT R0, R29, 0x7773, RZ ;  /* 0x000077731d007816 */ /* 0x000fe200000000ff */
[----:B------:R-:W0:Y:S01]  /*4f050*/  LDCU UR10, c[0x0][0x398] ;  /* 0x00007300ff0a77ac */ /* 0x000e220008000800 */
[----:B------:R-:W0:Y:S01]  /*4f060*/  LDCU UR12, c[0x0][0x398] ;  /* 0x00007300ff0c77ac */ /* 0x000e220008000800 */
[----:B--2---:R2:W-:Y:S04]  /*4f070*/  @P4 STG.E.U8 desc[UR28][R20.64], R2 ;  /* 0x0000000214004986 */ /* 0x0045e8000c10111c */
[----:B--2---:R-:W2:Y:S01]  /*4f080*/  LDL.LU.64 R20, [R1+0x3a0] ;  /* 0x0003a00001147983 */ /* 0x004ea20000300a00 */
[----:B------:R-:W-:-:S02]  /*4f090*/  ISETP.LT.AND P4, PT, R11, UR7, !P2 ;  /* 0x000000070b007c0c */ /* 0x000fc4000d781270 */
[C---:B------:R-:W-:Y:S01]  /*4f0a0*/  PRMT R2, R23.reuse, 0x7770, RZ ;  /* 0x0000777017027816 */ /* 0x040fe200000000ff */
[----:B------:R0:W-:Y:S01]  /*4f0b0*/  @P3 STG.E.U8 desc[UR28][R4.64], R0 ;  /* 0x0000000004003986 */ /* 0x0001e2000c10111c */
[----:B------:R-:W-:Y:S01]  /*4f0c0*/  ISETP.LT.AND P3, PT, R28, UR8, !P2 ;  /* 0x000000081c007c0c */ /* 0x000fe2000d761270 */
[----:B------:R-:W3:Y:S01]  /*4f0d0*/  LDCU UR7, c[0x0][0x398] ;  /* 0x00007300ff0777ac */ /* 0x000ee20008000800 */
[----:B------:R-:W2:Y:S01]  /*4f0e0*/  LDCU UR8, c[0x0][0x398] ;  /* 0x00007300ff0877ac */ /* 0x000ea20008000800 */
[----:B------:R1:W-:Y:S01]  /*4f0f0*/  @P5 STG.E.U8 desc[UR28][R24.64], R2 ;  /* 0x0000000218005986 */ /* 0x0003e2000c10111c */
[C---:B0-----:R-:W-:Y:S02]  /*4f100*/  PRMT R0, R23.reuse, 0x7771, RZ ;  /* 0x0000777117007816 */ /* 0x041fe400000000ff */
[----:B-1----:R-:W-:-:S03]  /*4f110*/  PRMT R2, R23, 0x7772, RZ ;  /* 0x0000777217027816 */ /* 0x002fc600000000ff */
[----:B------:R0:W-:Y:S01]  /*4f120*/  @P6 STG.E.U8 desc[UR28][R8.64], R0 ;  /* 0x0000000008006986 */ /* 0x0001e2000c10111c */
[----:B------:R-:W-:-:S03]  /*4f130*/  ISETP.LT.AND P6, PT, R12, UR11, !P2 ;  /* 0x0000000b0c007c0c */ /* 0x000fc6000d7c1270 */
[----:B------:R-:W2:Y:S04]  /*4f140*/  LDL.LU.64 R24, [R1+0x398] ;  /* 0x0003980001187983 */ /* 0x000ea80000300a00 */
[----:B------:R1:W-:Y:S01]  /*4f150*/  @P4 STG.E.U8 desc[UR28][R16.64], R2 ;  /* 0x0000000210004986 */ /* 0x0003e2000c10111c */
[----:B------:R-:W-:Y:S02]  /*4f160*/  ISETP.LT.AND P4, PT, R15, UR9, !P2 ;  /* 0x000000090f007c0c */ /* 0x000fe4000d781270 */
[----:B---3--:R-:W-:Y:S01]  /*4f170*/  ISETP.LT.AND P5, PT, R14, UR7, !P2 ;  /* 0x000000070e007c0c */ /* 0x008fe2000d7a1270 */
[----:B------:R-:W3:Y:S01]  /*4f180*/  LDCU UR7, c[0x0][0x398] ;  /* 0x00007300ff0777ac */ /* 0x000ee20008000800 */
[----:B------:R-:W2:Y:S01]  /*4f190*/  LDCU UR11, c[0x0][0x398] ;  /* 0x00007300ff0b77ac */ /* 0x000ea20008000800 */
[----:B0-----:R-:W-:Y:S01]  /*4f1a0*/  PRMT R0, R23, 0x7773, RZ ;  /* 0x0000777317007816 */ /* 0x001fe200000000ff */
[----:B------:R-:W3:Y:S04]  /*4f1b0*/  LDL.LU R9, [R1+0x158] ;  /* 0x0001580001097983 */ /* 0x000ee80000300800 */
[----:B-1----:R-:W3:Y:S01]  /*4f1c0*/  LDL.LU.64 R16, [R1+0x388] ;  /* 0x0003880001107983 */ /* 0x002ee20000300a00 */
[----:B------:R-:W-:Y:S01]  /*4f1d0*/  VIADD R2, R18, 0x1d ;  /* 0x0000001d12027836 */ /* 0x000fe20000000000 */
[----:B------:R-:W0:Y:S02]  /*4f1e0*/  LDCU UR9, c[0x0][0x398] ;  /* 0x00007300ff0977ac */ /* 0x000e240008000800 */
[----:B------:R1:W-:Y:S02]  /*4f1f0*/  @P3 STG.E.U8 desc[UR28][R26.64], R0 ;  /* 0x000000001a003986 */ /* 0x0003e4000c10111c */
[----:B------:R-:W-:-:S02]  /*4f200*/  ISETP.GE.AND P3, PT, R2, UR18, PT ;  /* 0x0000001202007c0c */ /* 0x000fc4000bf66270 */
[C---:B------:R-:W-:Y:S02]  /*4f210*/  PRMT R2, R22.reuse, 0x7771, RZ ;  /* 0x0000777116027816 */ /* 0x040fe400000000ff */
[----:B-1----:R-:W-:Y:S01]  /*4f220*/  PRMT R0, R22, 0x7770, RZ ;  /* 0x0000777016007816 */ /* 0x002fe200000000ff */
[----:B------:R-:W3:Y:S04]  /*4f230*/  LDL.LU.64 R26, [R1+0x380] ;  /* 0x00038000011a7983 */ /* 0x000ee80000300a00 */
[----:B------:R-:W3:Y:S04]  /*4f240*/  LDL.LU.64 R4, [R1+0x378] ;  /* 0x0003780001047983 */ /* 0x000ee80000300a00 */
[----:B----4-:R1:W-:Y:S04]  /*4f250*/  @P6 STG.E.U8 desc[UR28][R6.64], R0 ;  /* 0x0000000006006986 */ /* 0x0103e8000c10111c */
[----:B-1----:R-:W4:Y:S04]  /*4f260*/  LDL.LU.64 R6, [R1+0x370] ;  /* 0x0003700001067983 */ /* 0x002f280000300a00 */
[----:B--2---:R1:W-:Y:S04]  /*4f270*/  @P4 STG.E.U8 desc[UR28][R20.64], R2 ;  /* 0x0000000214004986 */ /* 0x0043e8000c10111c */
[----:B-1----:R-:W2:Y:S01]  /*4f280*/  LDL.LU R21, [R1+0x16a0] ;  /* 0x0016a00001157983 */ /* 0x002ea20000300800 */
[----:B------:R-:W-:-:S02]  /*4f290*/  ISETP.LT.AND P2, PT, R13, UR8, !P2 ;  /* 0x000000080d007c0c */ /* 0x000fc4000d741270 */
[C---:B------:R-:W-:Y:S02]  /*4f2a0*/  PRMT R0, R22.reuse, 0x7772, RZ ;  /* 0x0000777216007816 */ /* 0x040fe400000000ff */
[----:B------:R-:W-:Y:S01]  /*4f2b0*/  PRMT R2, R22, 0x7773, RZ ;  /* 0x0000777316027816 */ /* 0x000fe200000000ff */
[----:B------:R-:W4:Y:S04]  /*4f2c0*/  LDL.LU R23, [R1+0x16c] ;  /* 0x00016c0001177983 */ /* 0x000f280000300800 */
[----:B------:R-:W-:Y:S01]  /*4f2d0*/  STL [R1+0x168c], R18 ;  /* 0x00168c1201007387 */ /* 0x000fe20000100800 */
[----:B0-----:R-:W-:Y:S01]  /*4f2e0*/  ISETP.LT.AND P6, PT, R11, UR9, !P3 ;  /* 0x000000090b007c0c */ /* 0x001fe2000dfc1270 */
[----:B------:R-:W0:Y:S01]  /*4f2f0*/  LDCU UR8, c[0x0][0x398] ;  /* 0x00007300ff0877ac */ /* 0x000e220008000800 */
[----:B------:R-:W-:Y:S01]  /*4f300*/  VIADD R3, R18, 0x1e ;  /* 0x0000001e12037836 */ /* 0x000fe20000000000 */
[----:B------:R-:W1:Y:S01]  /*4f310*/  LDCU UR9, c[0x0][0x398] ;  /* 0x00007300ff0977ac */ /* 0x000e620008000800 */
[----:B------:R3:W-:Y:S02]  /*4f320*/  @P5 STG.E.U8 desc[UR28][R24.64], R0 ;  /* 0x0000000018005986 */ /* 0x0007e4000c10111c */
[----:B---3--:R-:W-:-:S02]  /*4f330*/  PRMT R0, R9, 0x7770, RZ ;  /* 0x0000777009007816 */ /* 0x008fc400000000ff */
[----:B------:R-:W3:Y:S04]  /*4f340*/  LDL.LU.64 R24, [R1+0x368] ;  /* 0x0003680001187983 */ /* 0x000ee80000300a00 */
[----:B------:R-:W3:Y:S04]  /*4f350*/  LDL.LU R22, [R1+0x138] ;  /* 0x0001380001167983 */ /* 0x000ee80000300800 */
[----:B------:R0:W-:Y:S04]  /*4f360*/  @P2 STG.E.U8 desc[UR28][R16.64], R2 ;  /* 0x0000000210002986 */ /* 0x0001e8000c10111c */
[----:B0-----:R-:W3:Y:S01]  /*4f370*/  LDL.LU.64 R16, [R1+0x350] ;  /* 0x0003500001107983 */ /* 0x001ee20000300a00 */
[----:B--2---:R-:W-:-:S02]  /*4f380*/  ISETP.LT.AND P4, PT, R21, UR10, !P3 ;  /* 0x0000000a15007c0c */ /* 0x004fc4000df81270 */
[----:B------:R-:W-:Y:S01]  /*4f390*/  ISETP.LT.AND P5, PT, R10, UR11, !P3 ;  /* 0x0000000b0a007c0c */ /* 0x000fe2000dfa1270 */
[----:B------:R-:W0:Y:S01]  /*4f3a0*/  LDCU UR10, c[0x0][0x398] ;  /* 0x00007300ff0a77ac */ /* 0x000e220008000800 */
[----:B------:R-:W-:Y:S02]  /*4f3b0*/  PRMT R2, R9, 0x7771, RZ ;  /* 0x0000777109027816 */ /* 0x000fe400000000ff */
[----:B------:R-:W-:-:S07]  /*4f3c0*/  ISETP.GE.AND P2, PT, R3, UR63, PT ;  /* 0x0000003f03007c0c */ /* 0x000fce000bf46270 */
[----:B------:R2:W-:Y:S01]  /*4f3d0*/  @P4 STG.E.U8 desc[UR28][R26.64], R0 ;  /* 0x000000001a004986 */ /* 0x0005e2000c10111c */
[----:B------:R-:W-:Y:S01]  /*4f3e0*/  ISETP.LT.AND P4, PT, R28, UR7, !P3 ;  /* 0x000000071c007c0c */ /* 0x000fe2000df81270 */
[----:B------:R-:W0:Y:S02]  /*4f3f0*/  LDCU UR11, c[0x0][0x398] ;  /* 0x00007300ff0b77ac */ /* 0x000e240008000800 */
[----:B--2---:R-:W2:Y:S04]  /*4f400*/  LDL.LU.64 R26, [R1+0x348] ;  /* 0x00034800011a7983 */ /* 0x004ea80000300a00 */
[----:B------:R0:W-:Y:S01]  /*4f410*/  STL [R1+0x1690], R28 ;  /* 0x0016901c01007387 */ /* 0x0001e20000100800 */
[----:B------:R-:W-:-:S03]  /*4f420*/  PRMT R0, R9, 0x7772, RZ ;  /* 0x0000777209007816 */ /* 0x000fc600000000ff */
[----:B------:R3:W-:Y:S01]  /*4f430*/  @P5 STG.E.U8 desc[UR28][R4.64], R2 ;  /* 0x0000000204005986 */ /* 0x0007e2000c10111c */
[----:B----4-:R-:W-:Y:S01]  /*4f440*/  PRMT R3, R23, 0x7773, RZ ;  /* 0x0000777317037816 */ /* 0x010fe200000000ff */
[----:B------:R-:W4:Y:S02]  /*4f450*/  LDCU UR7, c[0x0][0x398] ;  /* 0x00007300ff0777ac */ /* 0x000f240008000800 */
[----:B0-----:R-:W2:Y:S04]  /*4f460*/  LDL.LU.64 R28, [R1+0x328] ;  /* 0x00032800011c7983 */ /* 0x001ea80000300a00 */
[----:B------:R0:W-:Y:S01]  /*4f470*/  @P6 STG.E.U8 desc[UR28][R6.64], R0 ;  /* 0x0000000006006986 */ /* 0x0001e2000c10111c */
[----:B------:R-:W-:Y:S02]  /*4f480*/  ISETP.LT.AND P6, PT, R12, UR12, !P3 ;  /* 0x0000000c0c007c0c */ /* 0x000fe4000dfc1270 */
[----:B------:R-:W-:-:S02]  /*4f490*/  ISETP.LT.AND P5, PT, R15, UR8, !P3 ;  /* 0x000000080f007c0c */ /* 0x000fc4000dfa1270 */
[----:B---3--:R-:W-:Y:S02]  /*4f4a0*/  PRMT R2, R22, 0x7770, RZ ;  /* 0x0000777016027816 */ /* 0x008fe400000000ff */
[C---:B------:R-:W-:Y:S02]  /*4f4b0*/  PRMT R5, R23.reuse, 0x7771, RZ ;  /* 0x0000777117057816 */ /* 0x040fe400000000ff */
[----:B------:R-:W-:Y:S01]  /*4f4c0*/  PRMT R4, R23, 0x7772, RZ ;  /* 0x0000777217047816 */ /* 0x000fe200000000ff */
[----:B------:R-:W3:Y:S01]  /*4f4d0*/  LDCU UR8, c[0x0][0x398] ;  /* 0x00007300ff0877ac */ /* 0x000ee20008000800 */
[----:B------:R-:W1:Y:S01]  /*4f4e0*/  LDCU UR12, c[0x0][0x398] ;  /* 0x00007300ff0c77ac */ /* 0x000e620008000800 */
[----:B0-----:R-:W-:Y:S01]  /*4f4f0*/  PRMT R0, R9, 0x7773, RZ ;  /* 0x0000777309007816 */ /* 0x001fe200000000ff */
[----:B--2---:R0:W-:Y:S04]  /*4f500*/  STL.64 [R1+0x1698], R28 ;  /* 0x0016981c01007387 */ /* 0x0041e80000100a00 */
[----:B0-----:R-:W2:Y:S04]  /*4f510*/  LDL.LU.64 R28, [R1+0x340] ;  /* 0x00034000011c7983 */ /* 0x001ea80000300a00 */
[----:B------:R0:W-:Y:S01]  /*4f520*/  @P4 STG.E.U8 desc[UR28][R24.64], R0 ;  /* 0x0000000018004986 */ /* 0x0001e2000c10111c */
[----:B------:R-:W-:-:S03]  /*4f530*/  ISETP.LT.AND P4, PT, R14, UR10, !P3 ;  /* 0x0000000a0e007c0c */ /* 0x000fc6000df81270 */
[----:B------:R1:W-:Y:S04]  /*4f540*/  @P6 STG.E.U8 desc[UR28][R16.64], R2 ;  /* 0x0000000210006986 */ /* 0x0003e8000c10111c */
[----:B------:R-:W3:Y:S01]  /*4f550*/  LDL.LU.64 R18, [R1+0x320] ;  /* 0x0003200001127983 */ /* 0x000ee20000300a00 */
[----:B------:R-:W-:Y:S01]  /*4f560*/  PRMT R6, R23, 0x7770, RZ ;  /* 0x0000777017067816 */ /* 0x000fe200000000ff */
[----:B------:R-:W2:Y:S01]  /*4f570*/  LDCU UR10, c[0x0][0x398] ;  /* 0x00007300ff0a77ac */ /* 0x000ea20008000800 */
[C---:B0-----:R-:W-:Y:S01]  /*4f580*/  PRMT R0, R22.reuse, 0x7771, RZ ;  /* 0x0000777116007816 */ /* 0x041fe200000000ff */
[----:B------:R-:W3:Y:S01]  /*4f590*/  LDL.LU.64 R24, [R1+0x310] ;  /* 0x0003100001187983 */ /* 0x000ee20000300a00 */
[----:B-1----:R-:W-:-:S03]  /*4f5a0*/  PRMT R2, R22, 0x7772, RZ ;  /* 0x0000777216027816 */ /* 0x002fc600000000ff */
[----:B------:R-:W3:Y:S04]  /*4f5b0*/  LDL.LU.64 R8, [R1+0x308] ;  /* 0x0003080001087983 */ /* 0x000ee80000300a00 */
[----:B------:R-:W3:Y:S04]  /*4f5c0*/  LDL.LU R23, [R1+0xbc] ;  /* 0x0000bc0001177983 */ /* 0x000ee80000300800 */
[----:B------:R0:W-:Y:S04]  /*4f5d0*/  @P5 STG.E.U8 desc[UR28][R26.64], R0 ;  /* 0x000000001a005986 */ /* 0x0001e8000c10111c */
[----:B------:R-:W3:Y:S04]  /*4f5e0*/  LDL.LU.64 R16, [R1+0x300] ;  /* 0x0003000001107983 */ /* 0x000ee80000300a00 */
[----:B0-----:R-:W3:Y:S04]  /*4f5f0*/  LDL.LU.64 R26, [R1+0x2f8] ;  /* 0x0002f800011a7983 */ /* 0x001ee80000300a00 */
[----:B--2---:R0:W-:Y:S04]  /*4f600*/  @P4 STG.E.U8 desc[UR28][R28.64], R2 ;  /* 0x000000021c004986 */ /* 0x0041e8000c10111c */
[----:B0-----:R-:W2:Y:S01]  /*4f610*/  LDL.LU.64 R28, [R1+0x1698] ;  /* 0x00169800011c7983 */ /* 0x001ea20000300a00 */
[----:B------:R-:W-:-:S02]  /*4f620*/  ISETP.LT.AND P3, PT, R13, UR9, !P3 ;  /* 0x000000090d007c0c */ /* 0x000fc4000df61270 */
[----:B------:R-:W-:Y:S02]  /*4f630*/  ISETP.LT.AND P5, PT, R21, UR11, !P2 ;  /* 0x0000000b15007c0c */ /* 0x000fe4000d7a1270 */
[----:B------:R-:W-:Y:S02]  /*4f640*/  PRMT R0, R22, 0x7773, RZ ;  /* 0x0000777316007816 */ /* 0x000fe400000000ff */
[----:B----4-:R-:W-:Y:S02]  /*4f650*/  ISETP.LT.AND P6, PT, R10, UR7, !P2 ;  /* 0x000000070a007c0c */ /* 0x010fe4000d7c1270 */
[----:B---3--:R-:W-:Y:S01]  /*4f660*/  ISETP.LT.AND P4, PT, R11, UR8, !P2 ;  /* 0x000000080b007c0c */ /* 0x008fe2000d781270 */
[----:B------:R-:W0:Y:S01]  /*4f670*/  LDCU UR9, c[0x0][0x398] ;  /* 0x00007300ff0977ac */ /* 0x000e220008000800 */
[----:B------:R-:W1:Y:S01]  /*4f680*/  LDCU UR11, c[0x0][0x398] ;  /* 0x00007300ff0b77ac */ /* 0x000e620008000800 */
[----:B------:R-:W-:Y:S01]  /*4f690*/  PRMT R2, R23, 0x7770, RZ ;  /* 0x0000777017027816 */ /* 0x000fe200000000ff */
[----:B------:R-:W3:Y:S01]  /*4f6a0*/  LDCU UR8, c[0x0][0x398] ;  /* 0x00007300ff0877ac */ /* 0x000ee20008000800 */
[----:B------:R-:W4:Y:S01]  /*4f6b0*/  LDCU UR7, c[0x0][0x39c] ;  /* 0x00007380ff0777ac */ /* 0x000f220008000800 */
[----:B--2---:R2:W-:Y:S04]  /*4f6c0*/  @P3 STG.E.U8 desc[UR28][R28.64], R0 ;  /* 0x000000001c003986 */ /* 0x0045e8000c10111c */
[----:B------:R0:W-:Y:S04]  /*4f6d0*/  @P5 STG.E.U8 desc[UR28][R18.64], R6 ;  /* 0x0000000612005986 */ /* 0x0001e8000c10111c */
[----:B--2---:R-:W2:Y:S04]  /*4f6e0*/  LDL.LU R28, [R1+0x1690] ;  /* 0x00169000011c7983 */ /* 0x004ea80000300800 */
[----:B0-----:R-:W2:Y:S04]  /*4f6f0*/  LDL.LU R18, [R1+0x168c] ;  /* 0x00168c0001127983 */ /* 0x001ea80000300800 */
[----:B------:R-:W2:Y:S04]  /*4f700*/  LDL.LU.64 R6, [R1+0x318] ;  /* 0x0003180001067983 */ /* 0x000ea80000300a00 */
[----:B------:R-:W3:Y:S01]  /*4f710*/  LDL.LU R22, [R1+0x15c] ;  /* 0x00015c0001167983 */ /* 0x000ee20000300800 */
[----:B------:R-:W-:Y:S01]  /*4f720*/  ISETP.LT.AND P5, PT, R12, UR9, !P2 ;  /* 0x000000090c007c0c */ /* 0x000fe2000d7a1270 */
[----:B------:R-:W0:Y:S02]  /*4f730*/  LDCU UR9, c[0x0][0x398] ;  /* 0x00007300ff0977ac */ /* 0x000e240008000800 */
[----:B--2---:R-:W-:Y:S04]  /*4f740*/  @P6 STG.E.U8 desc[UR28][R6.64], R5 ;  /* 0x0000000506006986 */ /* 0x004fe8000c10111c */
[----:B------:R2:W-:Y:S04]  /*4f750*/  @P4 STG.E.U8 desc[UR28][R24.64], R4 ;  /* 0x0000000418004986 */ /* 0x0005e8000c10111c */
[----:B--2---:R-:W2:Y:S04]  /*4f760*/  LDL.LU.64 R4, [R1+0x2f0] ;  /* 0x0002f00001047983 */ /* 0x004ea80000300a00 */
[----:B------:R-:W4:Y:S01]  /*4f770*/  LDL.LU.64 R24, [R1+0x2e8] ;  /* 0x0002e80001187983 */ /* 0x000f220000300a00 */
[----:B------:R-:W-:-:S02]  /*4f780*/  ISETP.LT.AND P3, PT, R28, UR10, !P2 ;  /* 0x0000000a1c007c0c */ /* 0x000fc4000d761270 */
[----:B-1----:R-:W-:Y:S01]  /*4f790*/  ISETP.LT.AND P6, PT, R15, UR11, !P2 ;  /* 0x0000000b0f007c0c */ /* 0x002fe2000d7c1270 */
[----:B------:R-:W-:Y:S01]  /*4f7a0*/  VIADD R0, R18, 0x1f ;  /* 0x0000001f12007836 */ /* 0x000fe20000000000 */
[----:B------:R-:W4:Y:S01]  /*4f7b0*/  LDL.LU.64 R6, [R1+0x2e0] ;  /* 0x0002e00001067983 */ /* 0x000f220000300a00 */
[----:B------:R-:W1:Y:S01]  /*4f7c0*/  LDCU UR10, c[0x0][0x398] ;  /* 0x00007300ff0a77ac */ /* 0x000e620008000800 */
[----:B------:R-:W0:Y:S02]  /*4f7d0*/  LDCU UR11, c[0x0][0x398] ;  /* 0x00007300ff0b77ac */ /* 0x000e240008000800 */
[----:B------:R-:W-:Y:S02]  /*4f7e0*/  ISETP.GE.AND P4, PT, R0, UR14, PT ;  /* 0x0000000e00007c0c */ /* 0x000fe4000bf86270 */
[C---:B------:R-:W-:Y:S01]  /*4f7f0*/  PRMT R0, R23.reuse, 0x7771, RZ ;  /* 0x0000777117007816 */ /* 0x040fe200000000ff */
[----:B------:R-:W0:Y:S02]  /*4f800*/  LDCU UR14, c[0x0][0x398] ;  /* 0x00007300ff0e77ac */ /* 0x000e240008000800 */
[----:B------:R1:W-:Y:S04]  /*4f810*/  @P3 STG.E.U8 desc[UR28][R8.64], R3 ;  /* 0x0000000308003986 */ /* 0x0003e8000c10111c */
[----:B------:R0:W-:Y:S04]  /*4f820*/  @P5 STG.E.U8 desc[UR28][R16.64], R2 ;  /* 0x0000000210005986 */ /* 0x0001e8000c10111c */
[----:B------:R3:W-:Y:S04]  /*4f830*/  @P6 STG.E.U8 desc[UR28][R26.64], R0 ;  /* 0x000000001a006986 */ /* 0x0007e8000c10111c */
[----:B-1----:R-:W4:Y:S04]  /*4f840*/  LDL.LU.64 R8, [R1+0x2d8] ;  /* 0x0002d80001087983 */ /* 0x002f280000300a00 */
[----:B0-----:R-:W4:Y:S04]  /*4f850*/  LDL.LU.64 R16, [R1+0x2d0] ;  /* 0x0002d00001107983 */ /* 0x001f280000300a00 */
[----:B---3--:R-:W3:Y:S04]  /*4f860*/  LDL.LU.64 R26, [R1+0x2c8] ;  /* 0x0002c800011a7983 */ /* 0x008ee80000300a00 */
[----:B------:R-:W-:Y:S04]  /*4f870*/  STL [R1+0x1684], R18 ;  /* 0x0016841201007387 */ /* 0x000fe80000100800 */
[----:B------:R0:W-:Y:S01]  /*4f880*/  STL [R1+0x1688], R21 ;  /* 0x0016881501007387 */ /* 0x0001e20000100800 */
[----:B------:R-:W-:-:S02]  /*4f890*/  PRMT R3, R23, 0x7772, RZ ;  /* 0x0000777217037816 */ /* 0x000fc400000000ff */
[----:B------:R-:W-:Y:S02]  /*4f8a0*/  PRMT R2, R23, 0x7773, RZ ;  /* 0x0000777317027816 */ /* 0x000fe400000000ff */
[----:B------:R-:W3:Y:S01]  /*4f8b0*/  LDL.LU R23, [R1+0x13c] ;  /* 0x00013c0001177983 */ /* 0x000ee20000300800 */
[----:B------:R-:W-:Y:S02]  /*4f8c0*/  ISETP.LT.AND P6, PT, R21, UR9, !P4 ;  /* 0x0000000915007c0c */ /* 0x000fe4000e7c1270 */
[----:B------:R-:W-:Y:S01]  /*4f8d0*/  ISETP.LT.AND P3, PT, R14, UR8, !P2 ;  /* 0x000000080e007c0c */ /* 0x000fe2000d761270 */
[----:B0-----:R-:W3:Y:S01]  /*4f8e0*/  LDL.LU.64 R20, [R1+0x2b0] ;  /* 0x0002b00001147983 */ /* 0x001ee20000300a00 */
[----:B------:R-:W-:Y:S01]  /*4f8f0*/  ISETP.LT.AND P2, PT, R13, UR10, !P2 ;  /* 0x0000000a0d007c0c */ /* 0x000fe2000d741270 */
[----:B------:R-:W-:Y:S01]  /*4f900*/  VIADD R0, R18, 0x20 ;  /* 0x0000002012007836 */ /* 0x000fe20000000000 */
[----:B------:R-:W0:Y:S01]  /*4f910*/  LDCU UR8, c[0x0][0x398] ;  /* 0x00007300ff0877ac */ /* 0x000e220008000800 */
[----:B------:R-:W1:Y:S01]  /*4f920*/  LDCU UR10, c[0x0][0x398] ;  /* 0x00007300ff0a77ac */ /* 0x000e620008000800 */
[----:B------:R-:W0:Y:S07]  /*4f930*/  LDCU UR9, c[0x0][0x398] ;  /* 0x00007300ff0977ac */ /* 0x000e2e0008000800 */
[----:B--2---:R-:W-:Y:S04]  /*4f940*/  @P3 STG.E.U8 desc[UR28][R4.64], R3 ;  /* 0x0000000304003986 */ /* 0x004fe8000c10111c */
[----:B----4-:R2:W-:Y:S04]  /*4f950*/  @P2 STG.E.U8 desc[UR28][R24.64], R2 ;  /* 0x0000000218002986 */ /* 0x0105e8000c10111c */
[----:B--2---:R-:W2:Y:S04]  /*4f960*/  LDL.LU.64 R24, [R1+0x2a8] ;  /* 0x0002a80001187983 */ /* 0x004ea80000300a00 */
[----:B------:R-:W4:Y:S01]  /*4f970*/  LDL.LU.64 R18, [R1+0x2a0] ;  /* 0x0002a00001127983 */ /* 0x000f220000300a00 */
[----:B------:R-:W-:-:S02]  /*4f980*/  ISETP.LT.AND P3, PT, R10, UR11, !P4 ;  /* 0x0000000b0a007c0c */ /* 0x000fc4000e761270 */
[----:B------:R-:W-:Y:S02]  /*4f990*/  ISETP.GE.AND P5, PT, R0, UR21, PT ;  /* 0x0000001500007c0c */ /* 0x000fe4000bfa6270 */
[C---:B------:R-:W-:Y:S02]  /*4f9a0*/  PRMT R0, R22.reuse, 0x7770, RZ ;  /* 0x0000777016007816 */ /* 0x040fe400000000ff */
[C---:B------:R-:W-:Y:S02]  /*4f9b0*/  PRMT R3, R22.reuse, 0x7771, RZ ;  /* 0x0000777116037816 */ /* 0x040fe400000000ff */
[----:B------:R-:W-:Y:S02]  /*4f9c0*/  ISETP.LT.AND P2, PT, R11, UR12, !P4 ;  /* 0x0000000c0b007c0c */ /* 0x000fe4000e741270 */
[----:B------:R-:W-:Y:S01]  /*4f9d0*/  PRMT R2, R22, 0x7772, RZ ;  /* 0x0000777216027816 */ /* 0x000fe200000000ff */
[----:B------:R-:W4:Y:S04]  /*4f9e0*/  LDL.LU R29, [R1+0x1d0] ;  /* 0x0001d000011d7983 */ /* 0x000f280000300800 */
[----:B------:R3:W-:Y:S01]  /*4f9f0*/  @P6 STG.E.U8 desc[UR28][R6.64], R0 ;  /* 0x0000000006006986 */ /* 0x0007e2000c10111c */
[----:B0-----:R-:W-:Y:S01]  /*4fa00*/  ISETP.LT.AND P6, PT, R28, UR8, !P4 ;  /* 0x000000081c007c0c */ /* 0x001fe2000e7c1270 */
[----:B------:R-:W0:Y:S01]  /*4fa10*/  LDCU UR11, c[0x0][0x398] ;  /* 0x00007300ff0b77ac */ /* 0x000e220008000800 */
[----:B------:R-:W0:Y:S01]  /*4fa20*/  LDCU UR8, c[0x0][0x398] ;  /* 0x00007300ff0877ac */ /* 0x000e220008000800 */
[----:B------:R-:W0:Y:S01]  /*4fa30*/  LDCU UR12, c[0x0][0x398] ;  /* 0x00007300ff0c77ac */ /* 0x000e220008000800 */
[----:B------:R0:W-:Y:S01]  /*4fa40*/  @P3 STG.E.U8 desc[UR28][R8.64], R3 ;  /* 0x0000000308003986 */ /* 0x0001e2000c10111c */
[----:B-1----:R-:W-:Y:S01]  /*4fa50*/  ISETP.LT.AND P3, PT, R12, UR10, !P4 ;  /* 0x0000000a0c007c0c */ /* 0x002fe2000e761270 */
[----:B------:R-:W1:Y:S01]  /*4fa60*/  LDCU UR10, c[0x0][0x398] ;  /* 0x00007300ff0a77ac */ /* 0x000e620008000800 */
[----:B---3--:R-:W-:-:S02]  /*4fa70*/  PRMT R0, R22, 0x7773, RZ ;  /* 0x0000777316007816 */ /* 0x008fc400000000ff */
[----:B------:R-:W-:Y:S01]  /*4fa80*/  PRMT R4, R23, 0x7770, RZ ;  /* 0x0000777017047816 */ /* 0x000fe200000000ff */
[----:B------:R3:W-:Y:S04]  /*4fa90*/  @P2 STG.E.U8 desc[UR28][R16.64], R2 ;  /* 0x0000000210002986 */ /* 0x0007e8000c10111c */
[----:B------:R1:W-:Y:S04]  /*4faa0*/  @P6 STG.E.U8 desc[UR28][R26.64], R0 ;  /* 0x000000001a006986 */ /* 0x0003e8000c10111c */
[----:B0-----:R-:W4:Y:S04]  /*4fab0*/  LDL.LU.64 R8, [R1+0x288] ;  /* 0x0002880001087983 */ /* 0x001f280000300a00 */
[----:B------:R0:W-:Y:S04]  /*4fac0*/  @P3 STG.E.U8 desc[UR28][R20.64], R4 ;  /* 0x0000000414003986 */ /* 0x0001e8000c10111c */
[----:B---3--:R-:W3:Y:S04]  /*4fad0*/  LDL.LU.64 R16, [R1+0x280] ;  /* 0x0002800001107983 */ /* 0x008ee80000300a00 */
[----:B-1----:R-:W3:Y:S04]  /*4fae0*/  LDL.LU.64 R26, [R1+0x278] ;  /* 0x00027800011a7983 */ /* 0x002ee80000300a00 */
[----:B------:R-:W3:Y:S04]  /*4faf0*/  LDL.LU.64 R6, [R1+0x270] ;  /* 0x0002700001067983 */ /* 0x000ee80000300a00 */
[----:B------:R-:W3:Y:S04]  /*4fb00*/  LDL.LU R22, [R1+0x200] ;  /* 0x0002000001167983 */ /* 0x000ee80000300800 */
[----:B0-----:R-:W3:Y:S01]  /*4fb10*/  LDL.LU R21, [R1+0x1688] ;  /* 0x0016880001157983 */ /* 0x001ee20000300800 */
[----:B------:R-:W-:-:S02]  /*4fb20*/  ISETP.LT.AND P2, PT, R15, UR9, !P4 ;  /* 0x000000090f007c0c */ /* 0x000fc4000e741270 */
[----:B------:R-:W-:Y:S01]  /*4fb30*/  ISETP.LT.AND P6, PT, R14, UR13, !P4 ;  /* 0x0000000d0e007c0c */ /* 0x000fe2000e7c1270 */
[----:B------:R-:W3:Y:S01]  /*4fb40*/  LDL.LU.64 R4, [R1+0x290] ;  /* 0x0002900001047983 */ /* 0x000ee20000300a00 */
[C---:B------:R-:W-:Y:S02]  /*4fb50*/  PRMT R3, R23.reuse, 0x7771, RZ ;  /* 0x0000777117037816 */ /* 0x040fe400000000ff */
[C---:B------:R-:W-:Y:S01]  /*4fb60*/  PRMT R2, R23.reuse, 0x7772, RZ ;  /* 0x0000777217027816 */ /* 0x040fe200000000ff */
[----:B------:R-:W0:Y:S01]  /*4fb70*/  LDCU UR9, c[0x0][0x398] ;  /* 0x00007300ff0977ac */ /* 0x000e220008000800 */
[----:B------:R-:W-:Y:S01]  /*4fb80*/  PRMT R0, R23, 0x7773, RZ ;  /* 0x0000777317007816 */ /* 0x000fe200000000ff */
[----:B------:R-:W1:Y:S04]  /*4fb90*/  LDCU UR13, c[0x0][0x398] ;  /* 0x00007300ff0d77ac */ /* 0x000e680008000800 */
[----:B--2---:R2:W-:Y:S04]  /*4fba0*/  @P2 STG.E.U8 desc[UR28][R24.64], R3 ;  /* 0x0000000318002986 */ /* 0x0045e8000c10111c */
[----:B----4-:R4:W-:Y:S04]  /*4fbb0*/  @P6 STG.E.U8 desc[UR28][R18.64], R2 ;  /* 0x0000000212006986 */ /* 0x0109e8000c10111c */
[----:B--2---:R-:W2:Y:S04]  /*4fbc0*/  LDL.LU.64 R24, [R1+0x1f0] ;  /* 0x0001f00001187983 */ /* 0x004ea80000300a00 */
[----:B----4-:R-:W4:Y:S01]  /*4fbd0*/  LDL.LU R18, [R1+0x1684] ;  /* 0x0016840001127983 */ /* 0x010f220000300800 */
[----:B------:R-:W-:Y:S01]  /*4fbe0*/  ISETP.LT.AND P4, PT, R13, UR11, !P4 ;  /* 0x0000000b0d007c0c */ /* 0x000fe2000e781270 */
[----:B------:R-:W0:Y:S01]  /*4fbf0*/  LDCU UR11, c[0x0][0x398] ;  /* 0x00007300ff0b77ac */ /* 0x000e220008000800 */
[----:B------:R-:W-:-:S02]  /*4fc00*/  ISETP.LT.AND P2, PT, R10, UR12, !P5 ;  /* 0x0000000c0a007c0c */ /* 0x000fc4000ef41270 */
[----:B------:R-:W-:Y:S02]  /*4fc10*/  ISETP.LT.AND P6, PT, R11, UR10, !P5 ;  /* 0x0000000a0b007c0c */ /* 0x000fe4000efc1270 */
[----:B------:R-:W-:Y:S01]  /*4fc20*/  PRMT R2, R29, 0x7770, RZ ;  /* 0x000077701d027816 */ /* 0x000fe200000000ff */
[----:B------:R-:W0:Y:S01]  /*4fc30*/  LDCU UR10, c[0x0][0x398] ;  /* 0x00007300ff0a77ac */ /* 0x000e220008000800 */
[----:B------:R-:W0:Y:S01]  /*4fc40*/  LDCU UR12, c[0x0][0x398] ;  /* 0x00007300ff0c77ac */ /* 0x000e220008000800 */
[----:B---3--:R-:W-:Y:S01]  /*4fc50*/  ISETP.LT.AND P3, PT, R21, UR8, !P5 ;  /* 0x0000000815007c0c */ /* 0x008fe2000ef61270 */
[----:B------:R-:W3:Y:S03]  /*4fc60*/  LDCU UR8, c[0x0][0x398] ;  /* 0x00007300ff0877ac */ /* 0x000ee60008000800 */
[----:B------:R1:W-:Y:S01]  /*4fc70*/  @P4 STG.E.U8 desc[UR28][R4.64], R0 ;  /* 0x0000000004004986 */ /* 0x0003e2000c10111c */
[----:B0-----:R-:W-:Y:S01]  /*4fc80*/  ISETP.LT.AND P4, PT, R28, UR9, !P5 ;  /* 0x000000091c007c0c */ /* 0x001fe2000ef81270 */
[----:B------:R-:W0:Y:S01]  /*4fc90*/  LDCU UR9, c[0x0][0x398] ;  /* 0x00007300ff0977ac */ /* 0x000e220008000800 */
[----:B-1----:R-:W-:-:S06]  /*4fca0*/  PRMT R0, R29, 0x7771, RZ ;  /* 0x000077711d007816 */ /* 0x002fcc00000000ff */
[----:B------:R1:W-:Y:S01]  /*4fcb0*/  @P3 STG.E.U8 desc[UR28][R8.64], R2 ;  /* 0x0000000208003986 */ /* 0x0003e2000c10111c */
[----:B------:R-:W-:Y:S01]  /*4fcc0*/  ISETP.LT.AND P3, PT, R12, UR11, !P5 ;  /* 0x0000000b0c007c0c */ /* 0x000fe2000ef61270 */
[----:B------:R-:W0:Y:S02]  /*4fcd0*/  LDCU UR11, c[0x0][0x398] ;  /* 0x00007300ff0b77ac */ /* 0x000e240008000800 */
[----:B------:R0:W-:Y:S01]  /*4fce0*/  @P2 STG.E.U8 desc[UR28][R16.64], R0 ;  /* 0x0000000010002986 */ /* 0x0001e2000c10111c */
[----:B-1----:R-:W-:-:S03]  /*4fcf0*/  PRMT R2, R29, 0x7772, RZ ;  /* 0x000077721d027816 */ /* 0x002fc600000000ff */
[----:B------:R-:W3:Y:S04]  /*4fd00*/  LDL.LU.64 R8, [R1+0x140] ;  /* 0x0001400001087983 */ /* 0x000ee80000300a00 */
[----:B------:R-:W3:Y:S04]  /*4fd10*/  LDL.LU R23, [R1+0x110] ;  /* 0x0001100001177983 */ /* 0x000ee80000300800 */
[----:B0-----:R-:W3:Y:S01]  /*4fd20*/  LDL.LU.64 R16, [R1+0x60] ;  /* 0x0000600001107983 */ /* 0x001ee20000300a00 */
[----:B------:R-:W-:-:S03]  /*4fd30*/  PRMT R0, R29, 0x7773, RZ ;  /* 0x000077731d007816 */ /* 0x000fc600000000ff */
[----:B------:R0:W-:Y:S04]  /*4fd40*/  @P6 STG.E.U8 desc[UR28][R26.64], R2 ;  /* 0x000000021a006986 */ /* 0x0001e8000c10111c */
[----:B------:R1:W-:Y:S04]  /*4fd50*/  @P4 STG.E.U8 desc[UR28][R6.64], R0 ;  /* 0x0000000006004986 */ /* 0x0003e8000c10111c */
[----:B0-----:R-:W3:Y:S04]  /*4fd60*/  LDL.LU.64 R26, [R1+0x58] ;  /* 0x00005800011a7983 */ /* 0x001ee80000300a00 */
[----:B------:R-:W3:Y:S01]  /*4fd70*/  LDL.LU.64 R4, [R1+0x50] ;  /* 0x0000500001047983 */ /* 0x000ee20000300a00 */
[----:B-1----:R-:W-:-:S03]  /*4fd80*/  PRMT R0, R22, 0x7770, RZ ;  /* 0x0000777016007816 */ /* 0x002fc600000000ff */
[----:B------:R-:W3:Y:S01]  /*4fd90*/  LDL.LU.64 R6, [R1+0x48] ;  /* 0x0000480001067983 */ /* 0x000ee20000300a00 */
[----:B----4-:R-:W-:-:S03]  /*4fda0*/  VIADD R2, R18, 0x21 ;  /* 0x0000002112027836 */ /* 0x010fc60000000000 */
[----:B--2---:R0:W-:Y:S02]  /*4fdb0*/  @P3 STG.E.U8 desc[UR28][R24.64], R0 ;  /* 0x0000000018003986 */ /* 0x0041e4000c10111c */
[----:B------:R-:W-:-:S04]  /*4fdc0*/  ISETP.GE.AND P2, PT, R2, UR17, PT ;  /* 0x0000001102007c0c */ /* 0x000fc8000bf46270 */
[----:B------:R-:W-:Y:S01]  /*4fdd0*/  ISETP.LT.AND P3, PT, R21, UR10, !P2 ;  /* 0x0000000a15007c0c */ /* 0x000fe2000d761270 */
[----:B0-----:R-:W2:Y:S04]  /*4fde0*/  LDL.LU R25, [R1+0x120] ;  /* 0x0001200001197983 */ /* 0x001ea80000300800 */
[----:B------:R0:W-:Y:S01]  /*4fdf0*/  STL [R1+0x1680], R21 ;  /* 0x0016801501007387 */ /* 0x0001e20000100800 */
[----:B---3--:R-:W-:Y:S02]  /*4fe00*/  ISETP.LT.AND P4, PT, R15, UR8, !P5 ;  /* 0x000000080f007c0c */ /* 0x008fe4000ef81270 */
[----:B------:R-:W-:Y:S02]  /*4fe10*/  ISETP.LT.AND P6, PT, R14, UR12, !P5 ;  /* 0x0000000c0e007c0c */ /* 0x000fe4000efc1270 */
[----:B------:R-:W-:-:S02]  /*4fe20*/  PRMT R2, R22, 0x7771, RZ ;  /* 0x0000777116027816 */ /* 0x000fc400000000ff */
[----:B------:R-:W-:Y:S01]  /*4fe30*/  PRMT R0, R22, 0x7772, RZ ;  /* 0x0000777216007816 */ /* 0x000fe200000000ff */
[----:B------:R-:W1:Y:S01]  /*4fe40*/  LDCU UR10, c[0x0][0x398] ;  /* 0x00007300ff0a77ac */ /* 0x000e620008000800 */
[----:B0-----:R-:W3:Y:S01]  /*4fe50*/  LDL.LU.64 R20, [R1+0x1b0] ;  /* 0x0001b00001147983 */ /* 0x001ee20000300a00 */
[----:B------:R-:W-:Y:S01]  /*4fe60*/  ISETP.LT.AND P5, PT, R13, UR9, !P5 ;  /* 0x000000090d007c0c */ /* 0x000fe2000efa1270 */
[----:B------:R-:W0:Y:S01]  /*4fe70*/  LDCU UR8, c[0x0][0x398] ;  /* 0x00007300ff0877ac */ /* 0x000e220008000800 */
[----:B------:R-:W4:Y:S01]  /*4fe80*/  LDCU UR12, c[0x0][0x398] ;  /* 0x00007300ff0c77ac */ /* 0x000f220008000800 */
[----:B------:R-:W0:Y:S01]  /*4fe90*/  LDCU UR9, c[0x0][0x398] ;  /* 0x00007300ff0977ac */ /* 0x000e220008000800 */
[----:B---3--:R3:W-:Y:S04]  /*4fea0*/  @P4 STG.E.U8 desc[UR28][R20.64], R2 ;  /* 0x0000000214004986 */ /* 0x0087e8000c10111c */
[----:B------:R0:W-:Y:S01]  /*4feb0*/  @P6 STG.E.U8 desc[UR28][R8.64], R0 ;  /* 0x0000000008006986 */ /* 0x0001e2000c10111c */
[----:B------:R-:W-:-:S02]  /*4fec0*/  ISETP.LT.AND P6, PT, R10, UR11, !P2 ;  /* 0x0000000b0a007c0c */ /* 0x000fc4000d7c1270 */
[----:B---3--:R-:W-:Y:S02]  /*4fed0*/  PRMT R2, R22, 0x7773, RZ ;  /* 0x0000777316027816 */ /* 0x008fe400000000ff */
[----:B0-----:R-:W-:Y:S01]  /*4fee0*/  PRMT R0, R23, 0x7770, RZ ;  /* 0x0000777017007816 */ /* 0x001fe200000000ff */
[----:B------:R-:W3:Y:S04]  /*4fef0*/  LDL.LU.64 R20, [R1+0x40] ;  /* 0x0000400001147983 */ /* 0x000ee80000300a00 */
[----:B------:R0:W-:Y:S04]  /*4ff00*/  @P5 STG.E.U8 desc[UR28][R16.64], R2 ;  /* 0x0000000210005986 */ /* 0x0001e8000c10111c */
[----:B------:R-:W2:Y:S04]  /*4ff10*/  LDL.LU.64 R8, [R1+0x30] ;  /* 0x0000300001087983 */ /* 0x000ea80000300a00 */
[----:B------:R1:W-:Y:S01]  /*4ff20*/  @P3 STG.E.U8 desc[UR28][R26.64], R0 ;  /* 0x000000001a003986 */ /* 0x0003e2000c10111c */
[----:B------:R-:W-:Y:S01]  /*4ff30*/  ISETP.LT.AND P4, PT, R11, UR13, !P2 ;  /* 0x0000000d0b007c0c */ /* 0x000fe2000d781270 */
[----:B------:R-:W4:Y:S01]  /*4ff40*/  LDCU UR11, c[0x0][0x398] ;  /* 0x00007300ff0b77ac */ /* 0x000f220008000800 */
[----:B0-----:R-:W-:Y:S01]  /*4ff50*/  PRMT R2, R23, 0x7771, RZ ;  /* 0x0000777117027816 */ /* 0x001fe200000000ff */
[----:B-1----:R-:W2:Y:S04]  /*4ff60*/  LDL.LU.64 R26, [R1+0x28] ;  /* 0x00002800011a7983 */ /* 0x002ea80000300a00 */
[----:B------:R-:W2:Y:S04]  /*4ff70*/  LDL.LU.64 R16, [R1+0x20] ;  /* 0x0000200001107983 */ /* 0x000ea80000300a00 */
[----:B------:R-:W2:Y:S04]  /*4ff80*/  LDL.LU R29, [R1+0x1d4] ;  /* 0x0001d400011d7983 */ /* 0x000ea80000300800 */
[----:B------:R0:W-:Y:S01]  /*4ff90*/  @P6 STG.E.U8 desc[UR28][R4.64], R2 ;  /* 0x0000000204006986 */ /* 0x0001e2000c10111c */
[----:B------:R-:W-:-:S02]  /*4ffa0*/  ISETP.LT.AND P3, PT, R28, UR8, !P2 ;  /* 0x000000081c007c0c */ /* 0x000fc4000d761270 */
[----:B------:R-:W-:Y:S02]  /*4ffb0*/  PRMT R0, R23, 0x7772, RZ ;  /* 0x0000777217007816 */ /* 0x000fe400000000ff */
[----:B----4-:R-:W-:Y:S01]  /*4ffc0*/  ISETP.LT.AND P5, PT, R12, UR12, !P2 ;  /* 0x0000000c0c007c0c */ /* 0x010fe2000d7a1270 */
[----:B------:R-:W1:Y:S01]  /*4ffd0*/  LDCU UR13, c[0x0][0x398] ;  /* 0x00007300ff0d77ac */ /* 0x000e620008000800 */
[----:B0-----:R-:W4:Y:S04]  /*4ffe0*/  LDL.LU.64 R4, [R1+0x10] ;  /* 0x0000100001047983 */ /* 0x001f280000300a00 */
[----:B------:R-:W-:Y:S01]  /*4fff0*/  @P4 STG.E.U8 desc[UR28][R6.64], R0 ;  /* 0x0000000006004986 */ /* 0x000fe2000c10111c */
[----:B------:R-:W-:Y:S02]  /*50000*/  ISETP.LT.AND P4, PT, R15, UR9, !P2 ;  /* 0x000000090f007c0c */ /* 0x000fe4000d781270 */
[----:B------:R-:W-:-:S02]  /*50010*/  PRMT R2, R23, 0x7773, RZ ;  /* 0x0000777317027816 */ /* 0x000fc400000000ff */
[----:B------:R-:W-:Y:S02]  /*50020*/  ISETP.LT.AND P6, PT, R14, UR10, !P2 ;  /* 0x0000000a0e007c0c */ /* 0x000fe4000d7c1270 */
[----:B------:R-:W-:Y:S01]  /*50030*/  ISETP.LT.AND P2, PT, R13, UR11, !P2 ;  /* 0x0000000b0d007c0c */ /* 0x000fe2000d741270 */
[----:B------:R-:W0:Y:S01]  /*50040*/  LDCU UR8, c[0x0][0x398] ;  /* 0x00007300ff0877ac */ /* 0x000e220008000800 */
[----:B------:R-:W0:Y:S01]  /*50050*/  LDCU UR12, c[0x0][0x398] ;  /* 0x00007300ff0c77ac */ /* 0x000e220008000800 */
[----:B------:R-:W-:Y:S01]  /*50060*/  VIADD R3, R18, 0x22 ;  /* 0x0000002212037836 */ /* 0x000fe20000000000 */
[----:B------:R-:W0:Y:S01]  /*50070*/  LDCU UR9, c[0x0][0x398] ;  /* 0x00007300ff0977ac */ /* 0x000e220008000800 */
[----:B------:R-:W0:Y:S01]  /*50080*/  LDCU UR10, c[0x0][0x398] ;  /* 0x00007300ff0a77ac */ /* 0x000e220008000800 */
[----:B------:R-:W0:Y:S01]  /*50090*/  LDCU UR11, c[0x0][0x398] ;  /* 0x00007300ff0b77ac */ /* 0x000e220008000800 */
[----:B----4-:R4:W-:Y:S04]  /*500a0*/  STL.64 [R1+0x1678], R4 ;  /* 0x0016780401007387 */ /* 0x0109e80000100a00 */
[----:B----4-:R-:W4:Y:S04]  /*500b0*/  LDL.LU.64 R4, [R1+0x18] ;  /* 0x0000180001047983 */ /* 0x010f280000300a00 */
[----:B------:R-:W4:Y:S04]  /*500c0*/  LDL.LU.64 R6, [R1+0x8] ;  /* 0x0000080001067983 */ /* 0x000f280000300a00 */
[----:B------:R-:W4:Y:S04]  /*500d0*/  LDL.LU.64 R22, [R1] ;  /* 0x0000000001167983 */ /* 0x000f280000300a00 */
[----:B---3--:R3:W-:Y:S01]  /*500e0*/  @P3 STG.E.U8 desc[UR28][R20.64], R2 ;  /* 0x0000000214003986 */ /* 0x0087e2000c10111c */
[----:B--2---:R-:W-:-:S05]  /*500f0*/  PRMT R0, R25, 0x7770, RZ ;  /* 0x0000777019007816 */ /* 0x004fca00000000ff */
[----:B------:R2:W-:Y:S04]  /*50100*/  @P5 STG.E.U8 desc[UR28][R8.64], R0 ;  /* 0x0000000008005986 */ /* 0x0005e8000c10111c */
[----:B---3--:R-:W1:Y:S01]  /*50110*/  LDL.LU R21, [R1+0x1680] ;  /* 0x0016800001157983 */ /* 0x008e620000300800 */
[C---:B------:R-:W-:Y:S02]  /*50120*/  PRMT R2, R25.reuse, 0x7771, RZ ;  /* 0x0000777119027816 */ /* 0x040fe400000000ff */
[----:B--2---:R-:W-:-:S03]  /*50130*/  PRMT R0, R25, 0x7772, RZ ;  /* 0x0000777219007816 */ /* 0x004fc600000000ff */
[----:B------:R2:W-:Y:S04]  /*50140*/  @P4 STG.E.U8 desc[UR28][R26.64], R2 ;  /* 0x000000021a004986 */ /* 0x0005e8000c10111c */
[----:B------:R3:W-:Y:S01]  /*50150*/  @P6 STG.E.U8 desc[UR28][R16.64], R0 ;  /* 0x0000000010006986 */ /* 0x0007e2000c10111c */
[----:B--2---:R-:W-:-:S03]  /*50160*/  PRMT R2, R25, 0x7773, RZ ;  /* 0x0000777319027816 */ /* 0x004fc600000000ff */
[----:B------:R-:W2:Y:S04]  /*50170*/  LDL.LU.64 R26, [R1+0x38] ;  /* 0x00003800011a7983 */ /* 0x000ea80000300a00 */
[----:B------:R-:W2:Y:S04]  /*50180*/  LDL.LU R24, [R1+0x204] ;  /* 0x0002040001187983 */ /* 0x000ea80000300800 */
[----:B------:R-:W2:Y:S04]  /*50190*/  LDL.LU.64 R8, [R1+0x70] ;  /* 0x0000700001087983 */ /* 0x000ea80000300a00 */
[----:B---3--:R-:W3:Y:S04]  /*501a0*/  LDL.LU.64 R16, [R1+0x68] ;  /* 0x0000680001107983 */ /* 0x008ee80000300a00 */
[----:B----4-:R4:W-:Y:S04]  /*501b0*/  @P2 STG.E.U8 desc[UR28][R4.64], R2 ;  /* 0x0000000204002986 */ /* 0x0109e8000c10111c */
[----:B----4-:R-:W4:Y:S01]  /*501c0*/  LDL.LU.64 R4, [R1+0x1678] ;  /* 0x0016780001047983 */ /* 0x010f220000300a00 */
[----:B------:R-:W-:-:S04]  /*501d0*/  ISETP.GE.AND P3, PT, R3, UR23, PT ;  /* 0x0000001703007c0c */ /* 0x000fc8000bf66270 */
[----:B-1----:R-:W-:Y:S02]  /*501e0*/  ISETP.LT.AND P5, PT, R21, UR13, !P3 ;  /* 0x0000000d15007c0c */ /* 0x002fe4000dfa1270 */
[----:B0-----:R-:W-:Y:S02]  /*501f0*/  ISETP.LT.AND P6, PT, R10, UR8, !P3 ;  /* 0x000000080a007c0c */ /* 0x001fe4000dfc1270 */
[----:B------:R-:W-:Y:S02]  /*50200*/  ISETP.LT.AND P4, PT, R11, UR12, !P3 ;  /* 0x0000000c0b007c0c */ /* 0x000fe4000df81270 */
[C---:B------:R-:W-:Y:S02]  /*50210*/  PRMT R0, R29.reuse, 0x7770, RZ ;  /* 0x000077701d007816 */ /* 0x040fe400000000ff */
[C---:B------:R-:W-:Y:S01]  /*50220*/  PRMT R2, R29.reuse, 0x7771, RZ ;  /* 0x000077711d027816 */ /* 0x040fe200000000ff */
[----:B------:R-:W0:Y:S01]  /*50230*/  LDCU UR8, c[0x0][0x398] ;  /* 0x00007300ff0877ac */ /* 0x000e220008000800 */
[----:B------:R-:W1:Y:S01]  /*50240*/  LDCU UR12, c[0x0][0x398] ;  /* 0x00007300ff0c77ac */ /* 0x000e620008000800 */
[----:B------:R-:W0:Y:S02]  /*50250*/  LDCU UR13, c[0x0][0x398] ;  /* 0x00007300ff0d77ac */ /* 0x000e240008000800 */
[----:B----4-:R4:W-:Y:S04]  /*50260*/  @P5 STG.E.U8 desc[UR28][R4.64], R0 ;  /* 0x0000000004005986 */ /* 0x0109e8000c10111c */
[----:B------:R-:W-:Y:S01]  /*50270*/  @P6 STG.E.U8 desc[UR28][R6.64], R2 ;  /* 0x0000000206006986 */ /* 0x000fe2000c10111c */
[----:B----4-:R-:W-:-:S03]  /*50280*/  PRMT R0, R29, 0x7772, RZ ;  /* 0x000077721d007816 */ /* 0x010fc600000000ff */
[----:B------:R-:W4:Y:S04]  /*50290*/  LDL.LU.64 R4, [R1+0x298] ;  /* 0x0002980001047983 */ /* 0x000f280000300a00 */
[----:B------:R0:W-:Y:S04]  /*502a0*/  @P4 STG.E.U8 desc[UR28][R22.64], R0 ;  /* 0x0000000016004986 */ /* 0x0001e8000c10111c */
[----:B0-----:R-:W4:Y:S01]  /*502b0*/  LDL.LU.64 R22, [R1+0x78] ;  /* 0x0000780001167983 */ /* 0x001f220000300a00 */
[----:B------:R-:W-:Y:S02]  /*502c0*/  ISETP.LT.AND P5, PT, R28, UR9, !P3 ;  /* 0x000000091c007c0c */ /* 0x000fe4000dfa1270 */
[----:B------:R-:W-:-:S02]  /*502d0*/  ISETP.LT.AND P4, PT, R12, UR10, !P3 ;  /* 0x0000000a0c007c0c */ /* 0x000fc4000df81270 */
[----:B------:R-:W-:Y:S01]  /*502e0*/  PRMT R2, R29, 0x7773, RZ ;  /* 0x000077731d027816 */ /* 0x000fe200000000ff */
[----:B------:R-:W4:Y:S01]  /*502f0*/  LDL.LU R25, [R1+0x114] ;  /* 0x0001140001197983 */ /* 0x000f220000300800 */
[----:B------:R-:W-:Y:S01]  /*50300*/  ISETP.LT.AND P6, PT, R15, UR11, !P3 ;  /* 0x0000000b0f007c0c */ /* 0x000fe2000dfc1270 */
[----:B------:R-:W-:Y:S01]  /*50310*/  VIADD R0, R18, 0x23 ;  /* 0x0000002312007836 */ /* 0x000fe20000000000 */
[----:B------:R-:W0:Y:S01]  /*50320*/  LDCU UR9, c[0x0][0x398] ;  /* 0x00007300ff0977ac */ /* 0x000e220008000800 */
[----:B------:R-:W4:Y:S01]  /*50330*/  LDL.LU.64 R6, [R1+0x2c0] ;  /* 0x0002c00001067983 */ /* 0x000f220000300a00 */
[----:B------:R-:W0:Y:S01]  /*50340*/  LDCU UR10, c[0x0][0x398] ;  /* 0x00007300ff0a77ac */ /* 0x000e220008000800 */
[----:B------:R-:W0:Y:S01]  /*50350*/  LDCU UR11, c[0x0][0x398] ;  /* 0x00007300ff0b77ac */ /* 0x000e220008000800 */
[----:B------:R-:W-:Y:S01]  /*50360*/  ISETP.GE.AND P2, PT, R0, UR19, PT ;  /* 0x0000001300007c0c */ /* 0x000fe2000bf46270 */
[----:B--2---:R2:W-:Y:S01]  /*50370*/  @P5 STG.E.U8 desc[UR28][R26.64], R2 ;  /* 0x000000021a005986 */ /* 0x0045e2000c10111c */
[----:B------:R-:W-:-:S02]  /*50380*/  ISETP.LT.AND P5, PT, R14, UR8, !P3 ;  /* 0x000000080e007c0c */ /* 0x000fc4000dfa1270 */
[----:B-1----:R-:W-:Y:S02]  /*50390*/  ISETP.LT.AND P3, PT, R13, UR12, !P3 ;  /* 0x0000000c0d007c0c */ /* 0x002fe4000df61270 */
[C---:B------:R-:W-:Y:S01]  /*503a0*/  PRMT R0, R24.reuse, 0x7770, RZ ;  /* 0x0000777018007816 */ /* 0x040fe200000000ff */
[----:B------:R-:W1:Y:S01]  /*503b0*/  LDCU UR8, c[0x0][0x398] ;  /* 0x00007300ff0877ac */ /* 0x000e620008000800 */
[----:B------:R-:W0:Y:S01]  /*503c0*/  LDCU UR12, c[0x0][0x398] ;  /* 0x00007300ff0c77ac */ /* 0x000e220008000800 */
[----:B--2---:R-:W2:Y:S01]  /*503d0*/  LDL.LU.64 R26, [R1+0x2b8] ;  /* 0x0002b800011a7983 */ /* 0x004ea20000300a00 */
[----:B------:R-:W-:-:S03]  /*503e0*/  PRMT R2, R24, 0x7771, RZ ;  /* 0x0000777118027816 */ /* 0x000fc600000000ff */
[----:B------:R0:W-:Y:S04]  /*503f0*/  @P4 STG.E.U8 desc[UR28][R8.64], R0 ;  /* 0x0000000008004986 */ /* 0x0001e8000c10111c */
[----:B---3--:R3:W-:Y:S04]  /*50400*/  @P6 STG.E.U8 desc[UR28][R16.64], R2 ;  /* 0x0000000210006986 */ /* 0x0087e8000c10111c */
[----:B0-----:R-:W2:Y:S01]  /*50410*/  LDL.LU.64 R8, [R1+0x338] ;  /* 0x0003380001087983 */ /* 0x001ea20000300a00 */
[----:B------:R-:W-:-:S03]  /*50420*/  PRMT R0, R24, 0x7772, RZ ;  /* 0x0000777218007816 */ /* 0x000fc600000000ff */
[----:B---3--:R-:W3:Y:S01]  /*50430*/  LDL.LU.64 R16, [R1+0x330] ;  /* 0x0003300001107983 */ /* 0x008ee20000300a00 */
[----:B------:R-:W-:-:S03]  /*50440*/  PRMT R2, R24, 0x7773, RZ ;  /* 0x0000777318027816 */ /* 0x000fc600000000ff */
[----:B------:R-:W3:Y:S04]  /*50450*/  LDL.LU R29, [R1+0x124] ;  /* 0x00012400011d7983 */ /* 0x000ee80000300800 */
[----:B------:R-:W-:Y:S01]  /*50460*/  STL [R1+0x1670], R21 ;  /* 0x0016701501007387 */ /* 0x000fe20000100800 */
[----:B------:R-:W-:Y:S01]  /*50470*/  ISETP.LT.AND P6, PT, R21, UR9, !P2 ;  /* 0x0000000915007c0c */ /* 0x000fe2000d7c1270 */
[----:B------:R-:W0:Y:S02]  /*50480*/  LDCU UR9, c[0x0][0x398] ;  /* 0x00007300ff0977ac */ /* 0x000e240008000800 */
[----:B----4-:R-:W-:Y:S04]  /*50490*/  @P5 STG.E.U8 desc[UR28][R4.64], R0 ;  /* 0x0000000004005986 */ /* 0x010fe8000c10111c */
[----:B------:R4:W-:Y:S04]  /*504a0*/  @P3 STG.E.U8 desc[UR28][R22.64], R2 ;  /* 0x0000000216003986 */ /* 0x0009e8000c10111c */
[----:B----4-:R-:W4:Y:S04]  /*504b0*/  LDL.LU.64 R22, [R1+0x360] ;  /* 0x0003600001167983 */ /* 0x010f280000300a00 */
[----:B------:R-:W4:Y:S01]  /*504c0*/  LDL.LU.64 R20, [R1+0x358] ;  /* 0x0003580001147983 */ /* 0x000f220000300a00 */
[----:B------:R-:W-:-:S02]  /*504d0*/  ISETP.LT.AND P4, PT, R10, UR13, !P2 ;  /* 0x0000000d0a007c0c */ /* 0x000fc4000d781270 */
[----:B------:R-:W-:Y:S02]  /*504e0*/  PRMT R0, R25, 0x7770, RZ ;  /* 0x0000777019007816 */ /* 0x000fe400000000ff */
[----:B------:R-:W-:Y:S02]  /*504f0*/  ISETP.LT.AND P3, PT, R11, UR10, !P2 ;  /* 0x0000000a0b007c0c */ /* 0x000fe4000d761270 */
[C---:B------:R-:W-:Y:S02]  /*50500*/  PRMT R2, R25.reuse, 0x7771, RZ ;  /* 0x0000777119027816 */ /* 0x040fe400000000ff */
[----:B------:R-:W-:Y:S02]  /*50510*/  ISETP.LT.AND P5, PT, R28, UR11, !P2 ;  /* 0x0000000b1c007c0c */ /* 0x000fe4000d7a1270 */
[----:B------:R-:W-:Y:S01]  /*50520*/  PRMT R3, R25, 0x7773, RZ ;  /* 0x0000777319037816 */ /* 0x000fe200000000ff */
[----:B------:R2:W-:Y:S01]  /*50530*/  @P6 STG.E.U8 desc[UR28][R6.64], R0 ;  /* 0x0000000006006986 */ /* 0x0005e2000c10111c */
[----:B0-----:R-:W-:Y:S01]  /*50540*/  ISETP.LT.AND P6, PT, R15, UR9, !P2 ;  /* 0x000000090f007c0c */ /* 0x001fe2000d7c1270 */
[----:B------:R-:W0:Y:S01]  /*50550*/  LDCU UR13, c[0x0][0x398] ;  /* 0x00007300ff0d77ac */ /* 0x000e220008000800 */
[----:B------:R-:W0:Y:S01]  /*50560*/  LDCU UR10, c[0x0][0x398] ;  /* 0x00007300ff0a77ac */ /* 0x000e220008000800 */
[----:B------:R-:W0:Y:S01]  /*50570*/  LDCU UR11, c[0x0][0x398] ;  /* 0x00007300ff0b77ac */ /* 0x000e220008000800 */
[----:B------:R-:W0:Y:S01]  /*50580*/  LDCU UR9, c[0x0][0x398] ;  /* 0x00007300ff0977ac */ /* 0x000e220008000800 */
[----:B--2---:R2:W-:Y:S01]  /*50590*/  @P4 STG.E.U8 desc[UR28][R26.64], R2 ;  /* 0x000000021a004986 */ /* 0x0045e2000c10111c */
[----:B-1----:R-:W-:Y:S01]  /*505a0*/  ISETP.LT.AND P4, PT, R12, UR8, !P2 ;  /* 0x000000080c007c0c */ /* 0x002fe2000d781270 */
[----:B------:R-:W1:Y:S01]  /*505b0*/  LDCU UR8, c[0x0][0x398] ;  /* 0x00007300ff0877ac */ /* 0x000e620008000800 */
[----:B------:R-:W-:Y:S01]  /*505c0*/  VIADD R0, R18, 0x24 ;  /* 0x0000002412007836 */ /* 0x000fe20000000000 */
[----:B------:R-:W4:Y:S01]  /*505d0*/  LDL.LU.64 R6, [R1+0x3b0] ;  /* 0x0003b00001067983 */ /* 0x000f220000300a00 */
[----:B--2---:R-:W-:-:S03]  /*505e0*/  PRMT R2, R25, 0x7772, RZ ;  /* 0x0000777219027816 */ /* 0x004fc600000000ff */
[----:B------:R-:W2:Y:S04]  /*505f0*/  LDL.LU.64 R26, [R1+0x390] ;  /* 0x00039000011a7983 */ /* 0x000ea80000300a00 */
[----:B------:R-:W2:Y:S04]  /*50600*/  LDL.LU R24, [R1+0x1d8] ;  /* 0x0001d80001187983 */ /* 0x000ea80000300800 */
[----:B------:R-:W2:Y:S04]  /*50610*/  LDL.LU.64 R4, [R1+0x3e8] ;  /* 0x0003e80001047983 */ /* 0x000ea80000300a00 */
[----:B------:R0:W-:Y:S01]  /*50620*/  @P3 STG.E.U8 desc[UR28][R8.64], R2 ;  /* 0x0000000208003986 */ /* 0x0001e2000c10111c */
[----:B------:R-:W-:-:S02]  /*50630*/  ISETP.GE.AND P3, PT, R0, UR25, PT ;  /* 0x0000001900007c0c */ /* 0x000fc4000bf66270 */
[C---:B---3--:R-:W-:Y:S01]  /*50640*/  PRMT R0, R29.reuse, 0x7770, RZ ;  /* 0x000077701d007816 */ /* 0x048fe200000000ff */
[----:B------:R3:W-:Y:S01]  /*50650*/  @P5 STG.E.U8 desc[UR28][R16.64], R3 ;  /* 0x0000000310005986 */ /* 0x0007e2000c10111c */
[----:B0-----:R-:W-:-:S03]  /*50660*/  PRMT R2, R29, 0x7771, RZ ;  /* 0x000077711d027816 */ /* 0x001fc600000000ff */
[----:B------:R-:W2:Y:S04]  /*50670*/  LDL.LU.64 R8, [R1+0x3e0] ;  /* 0x0003e00001087983 */ /* 0x000ea80000300a00 */
[----:B---3--:R-:W3:Y:S04]  /*50680*/  LDL.LU.64 R16, [R1+0x430] ;  /* 0x0004300001107983 */ /* 0x008ee80000300a00 */
[----:B----4-:R0:W-:Y:S04]  /*50690*/  @P4 STG.E.U8 desc[UR28][R22.64], R0 ;  /* 0x0000000016004986 */ /* 0x0101e8000c10111c */
[----:B------:R4:W-:Y:S04]  /*506a0*/  @P6 STG.E.U8 desc[UR28][R20.64], R2 ;  /* 0x0000000214006986 */ /* 0x0009e8000c10111c */
[----:B0-----:R-:W3:Y:S04]  /*506b0*/  LDL.LU.64 R22, [R1+0x80] ;  /* 0x0000800001167983 */ /* 0x001ee80000300a00 */
[----:B------:R-:W3:Y:S04]  /*506c0*/  LDL.LU R25, [R1+0x208] ;  /* 0x0002080001197983 */ /* 0x000ee80000300800 */
[----:B----4-:R-:W4:Y:S01]  /*506d0*/  LDL.LU R21, [R1+0x1670] ;  /* 0x0016700001157983 */ /* 0x010f220000300800 */
[----:B------:R-:W-:-:S02]  /*506e0*/  ISETP.LT.AND P5, PT, R14, UR12, !P2 ;  /* 0x0000000c0e007c0c */ /* 0x000fc4000d7a1270 */
[----:B------:R-:W-:Y:S02]  /*506f0*/  ISETP.LT.AND P2, PT, R13, UR13, !P2 ;  /* 0x0000000d0d007c0c */ /* 0x000fe4000d741270 */
[C---:B------:R-:W-:Y:S02]  /*50700*/  PRMT R0, R29.reuse, 0x7772, RZ ;  /* 0x000077721d007816 */ /* 0x040fe400000000ff */
[----:B------:R-:W-:Y:S02]  /*50710*/  ISETP.LT.AND P4, PT, R10, UR11, !P3 ;  /* 0x0000000b0a007c0c */ /* 0x000fe4000df81270 */
[----:B------:R-:W-:Y:S01]  /*50720*/  PRMT R2, R29, 0x7773, RZ ;  /* 0x000077731d027816 */ /* 0x000fe200000000ff */
[----:B------:R-:W0:Y:S01]  /*50730*/  LDCU UR12, c[0x0][0x398] ;  /* 0x00007300ff0c77ac */ /* 0x000e220008000800 */
[----:B------:R-:W0:Y:S01]  /*50740*/  LDCU UR11, c[0x0][0x398] ;  /* 0x00007300ff0b77ac */ /* 0x000e220008000800 */
[----:B------:R-:W0:Y:S02]  /*50750*/  LDCU UR13, c[0x0][0x398] ;  /* 0x00007300ff0d77ac */ /* 0x000e240008000800 */
[----:B------:R2:W-:Y:S04]  /*50760*/  @P5 STG.E.U8 desc[UR28][R6.64], R0 ;  /* 0x0000000006005986 */ /* 0x0005e8000c10111c */
[----:B--2---:R2:W-:Y:S01]  /*50770*/  @P2 STG.E.U8 desc[UR28][R26.64], R2 ;  /* 0x000000021a002986 */ /* 0x0045e2000c10111c */
[----:B-1----:R-:W-:-:S02]  /*50780*/  ISETP.LT.AND P5, PT, R11, UR8, !P3 ;  /* 0x000000080b007c0c */ /* 0x002fc4000dfa1270 */
[----:B------:R-:W-:Y:S01]  /*50790*/  ISETP.LT.AND P2, PT, R28, UR9, !P3 ;  /* 0x000000091c007c0c */ /* 0x000fe2000df41270 */
[----:B------:R-:W1:Y:S01]  /*507a0*/  LDCU UR8, c[0x0][0x398] ;  /* 0x00007300ff0877ac */ /* 0x000e620008000800 */
[----:B------:R-:W0:Y:S01]  /*507b0*/  LDCU UR9, c[0x0][0x398] ;  /* 0x00007300ff0977ac */ /* 0x000e220008000800 */
[----:B------:R-:W3:Y:S01]  /*507c0*/  LDL.LU.64 R6, [R1+0x450] ;  /* 0x0004500001067983 */ /* 0x000ee20000300a00 */
[C---:B------:R-:W-:Y:S02]  /*507d0*/  PRMT R0, R24.reuse, 0x7770, RZ ;  /* 0x0000777018007816 */ /* 0x040fe400000000ff */
[----:B--2---:R-:W-:Y:S01]  /*507e0*/  PRMT R2, R24, 0x7771, RZ ;  /* 0x0000777118027816 */ /* 0x004fe200000000ff */
[----:B------:R-:W2:Y:S04]  /*507f0*/  LDL.LU.64 R26, [R1+0x4a0] ;  /* 0x0004a000011a7983 */ /* 0x000ea80000300a00 */
[----:B------:R0:W-:Y:S04]  /*50800*/  STL.64 [R1+0x1668], R10 ;  /* 0x0016680a01007387 */ /* 0x0001e80000100a00 */
[----:B0-----:R-:W2:Y:S01]  /*50810*/  LDL.LU.64 R10, [R1+0x498] ;  /* 0x00049800010a7983 */ /* 0x001ea20000300a00 */
[----:B----4-:R-:W-:Y:S01]  /*50820*/  ISETP.LT.AND P6, PT, R21, UR10, !P3 ;  /* 0x0000000a15007c0c */ /* 0x010fe2000dfc1270 */
[----:B------:R-:W0:-:S12]  /*50830*/  LDCU UR10, c[0x0][0x398] ;  /* 0x00007300ff0a77ac */ /* 0x000e180008000800 */
[----:B------:R4:W-:Y:S04]  /*50840*/  @P6 STG.E.U8 desc[UR28][R4.64], R0 ;  /* 0x0000000004006986 */ /* 0x0009e8000c10111c */
[----:B------:R0:W-:Y:S01]  /*50850*/  @P4 STG.E.U8 desc[UR28][R8.64], R2 ;  /* 0x0000000208004986 */ /* 0x0001e2000c10111c */
[C---:B----4-:R-:W-:Y:S02]  /*50860*/  PRMT R0, R24.reuse, 0x7772, RZ ;  /* 0x0000777218007816 */ /* 0x050fe400000000ff */
[----:B0-----:R-:W-:Y:S01]  /*50870*/  PRMT R2, R24, 0x7773, RZ ;  /* 0x0000777318027816 */ /* 0x001fe200000000ff */
[----:B------:R-:W4:Y:S04]  /*50880*/  LDL.LU R9, [R1+0x118] ;  /* 0x0001180001097983 */ /* 0x000f280000300800 */
[----:B---3--:R0:W-:Y:S04]  /*50890*/  @P5 STG.E.U8 desc[UR28][R16.64], R0 ;  /* 0x0000000010005986 */ /* 0x0081e8000c10111c */
[----:B------:R3:W-:Y:S04]  /*508a0*/  @P2 STG.E.U8 desc[UR28][R22.64], R2 ;  /* 0x0000000216002986 */ /* 0x0007e8000c10111c */
[----:B0-----:R-:W4:Y:S04]  /*508b0*/  LDL.LU.64 R16, [R1+0x4f0] ;  /* 0x0004f00001107983 */ /* 0x001f280000300a00 */
[----:B---3--:R-:W3:Y:S01]  /*508c0*/  LDL.LU.64 R22, [R1+0x4e8] ;  /* 0x0004e80001167983 */ /* 0x008ee20000300a00 */
[----:B------:R-:W-:Y:S01]  /*508d0*/  ISETP.LT.AND P4, PT, R12, UR12, !P3 ;  /* 0x0000000c0c007c0c */ /* 0x000fe2000df81270 */
[----:B------:R-:W-:Y:S01]  /*508e0*/  VIADD R0, R18, 0x25 ;  /* 0x0000002512007836 */ /* 0x000fe20000000000 */
[----:B------:R-:W-:-:S02]  /*508f0*/  ISETP.LT.AND P5, PT, R15, UR10, !P3 ;  /* 0x0000000a0f007c0c */ /* 0x000fc4000dfa1270 */
[----:B-1----:R-:W-:Y:S02]  /*50900*/  ISETP.LT.AND P6, PT, R14, UR8, !P3 ;  /* 0x000000080e007c0c */ /* 0x002fe4000dfc1270 */
[----:B------:R-:W-:Y:S01]  /*50910*/  PRMT R2, R25, 0x7770, RZ ;  /* 0x0000777019027816 */ /* 0x000fe200000000ff */
[----:B------:R-:W0:Y:S01]  /*50920*/  LDCU UR8, c[0x0][0x398] ;  /* 0x00007300ff0877ac */ /* 0x000e220008000800 */
[----:B------:R-:W-:Y:S02]  /*50930*/  ISETP.GE.AND P2, PT, R0, UR20, PT ;  /* 0x0000001400007c0c */ /* 0x000fe4000bf46270 */
[----:B------:R-:W-:Y:S02]  /*50940*/  ISETP.LT.AND P3, PT, R13, UR9, !P3 ;  /* 0x000000090d007c0c */ /* 0x000fe4000df61270 */
[----:B------:R-:W-:Y:S01]  /*50950*/  PRMT R0, R25, 0x7771, RZ ;  /* 0x0000777119007816 */ /* 0x000fe200000000ff */
[----:B------:R-:W3:Y:S01]  /*50960*/  LDL.LU.64 R4, [R1+0x540] ;  /* 0x0005400001047983 */ /* 0x000ee20000300a00 */
[----:B------:R-:W1:Y:S01]  /*50970*/  LDCU UR12, c[0x0][0x398] ;  /* 0x00007300ff0c77ac */ /* 0x000e620008000800 */
[----:B------:R-:W0:Y:S01]  /*50980*/  LDCU UR10, c[0x0][0x398] ;  /* 0x00007300ff0a77ac */ /* 0x000e220008000800 */
[----:B------:R-:W0:Y:S01]  /*50990*/  LDCU UR9, c[0x0][0x398] ;  /* 0x00007300ff0977ac */ /* 0x000e220008000800 */
[----:B------:R1:W-:Y:S01]  /*509a0*/  @P4 STG.E.U8 desc[UR28][R6.64], R2 ;  /* 0x0000000206004986 */ /* 0x0003e2000c10111c */
[----:B------:R-:W-:-:S03]  /*509b0*/  ISETP.LT.AND P4, PT, R21, UR11, !P2 ;  /* 0x0000000b15007c0c */ /* 0x000fc6000d781270 */
[----:B--2---:R2:W-:Y:S01]  /*509c0*/  @P5 STG.E.U8 desc[UR28][R26.64], R0 ;  /* 0x000000001a005986 */ /* 0x0045e2000c10111c */
[----:B------:R-:W0:Y:S01]  /*509d0*/  LDCU UR11, c[0x0][0x398] ;  /* 0x00007300ff0b77ac */ /* 0x000e220008000800 */
[C---:B-1----:R-:W-:Y:S02]  /*509e0*/  PRMT R2, R25.reuse, 0x7772, RZ ;  /* 0x0000777219027816 */ /* 0x042fe400000000ff */
[----:B------:R-:W3:Y:S04]  /*509f0*/  LDL.LU.64 R6, [R1+0x538] ;  /* 0x0005380001067983 */ /* 0x000ee80000300a00 */
[----:B--2---:R-:W2:Y:S04]  /*50a00*/  LDL.LU R26, [R1+0x1dc] ;  /* 0x0001dc00011a7983 */ /* 0x004ea80000300800 */
[----:B------:R1:W-:Y:S02]  /*50a10*/  @P6 STG.E.U8 desc[UR28][R10.64], R2 ;  /* 0x000000020a006986 */ /* 0x0003e4000c10111c */
[----:B-1----:R-:W-:-:S02]  /*50a20*/  PRMT R2, R25, 0x7773, RZ ;  /* 0x0000777319027816 */ /* 0x002fc400000000ff */
[----:B------:R-:W2:Y:S04]  /*50a30*/  LDL.LU.64 R10, [R1+0x1668] ;  /* 0x00166800010a7983 */ /* 0x000ea80000300a00 */
[----:B------:R-:W-:Y:S04]  /*50a40*/  STL [R1+0x1658], R18 ;  /* 0x0016581201007387 */ /* 0x000fe80000100800 */
[----:B------:R-:W2:Y:S04]  /*50a50*/  LDL.LU.64 R24, [R1+0x5f0] ;  /* 0x0005f00001187983 */ /* 0x000ea80000300a00 */
[----:B------:R-:W2:Y:S01]  /*50a60*/  LDL.LU R27, [R1+0x128] ;  /* 0x00012800011b7983 */ /* 0x000ea20000300800 */
[----:B----4-:R-:W-:-:S03]  /*50a70*/  PRMT R3, R9, 0x7770, RZ ;  /* 0x0000777009037816 */ /* 0x010fc600000000ff */
[----:B------:R1:W-:Y:S04]  /*50a80*/  @P3 STG.E.U8 desc[UR28][R16.64], R2 ;  /* 0x0000000210003986 */ /* 0x0003e8000c10111c */
[----:B---3--:R3:W-:Y:S01]  /*50a90*/  @P4 STG.E.U8 desc[UR28][R22.64], R3 ;  /* 0x0000000316004986 */ /* 0x0087e2000c10111c */
[----:B0-----:R-:W-:Y:S01]  /*50aa0*/  ISETP.LT.AND P4, PT, R28, UR8, !P2 ;  /* 0x000000081c007c0c */ /* 0x001fe2000d781270 */
[----:B------:R-:W-:Y:S01]  /*50ab0*/  VIADD R0, R18, 0x26 ;  /* 0x0000002612007836 */ /* 0x000fe20000000000 */
[----:B------:R-:W0:Y:S01]  /*50ac0*/  LDCU UR8, c[0x0][0x398] ;  /* 0x00007300ff0877ac */ /* 0x000e220008000800 */
[----:B-1----:R-:W4:Y:S04]  /*50ad0*/  LDL.LU.64 R16, [R1+0x618] ;  /* 0x0006180001107983 */ /* 0x002f280000300a00 */
[----:B---3--:R-:W3:Y:S04]  /*50ae0*/  LDL.LU.64 R22, [R1+0x610] ;  /* 0x0006100001167983 */ /* 0x008ee80000300a00 */
[----:B------:R1:W-:Y:S04]  /*50af0*/  STL [R1+0x165c], R28 ;  /* 0x00165c1c01007387 */ /* 0x0003e80000100800 */
[----:B-1----:R-:W3:Y:S01]  /*50b00*/  LDL.LU.64 R28, [R1+0x658] ;  /* 0x00065800011c7983 */ /* 0x002ee20000300a00 */
[----:B------:R-:W-:-:S02]  /*50b10*/  ISETP.GE.AND P3, PT, R0, UR27, PT ;  /* 0x0000001b00007c0c */ /* 0x000fc4000bf66270 */
[C---:B------:R-:W-:Y:S02]  /*50b20*/  PRMT R0, R9.reuse, 0x7771, RZ ;  /* 0x0000777109007816 */ /* 0x040fe400000000ff */
[----:B------:R-:W-:Y:S02]  /*50b30*/  PRMT R2, R9, 0x7772, RZ ;  /* 0x0000777209027816 */ /* 0x000fe400000000ff */
[----:B--2---:R-:W-:Y:S02]  /*50b40*/  ISETP.LT.AND P5, PT, R10, UR12, !P2 ;  /* 0x0000000c0a007c0c */ /* 0x004fe4000d7a1270 */
[----:B------:R-:W-:Y:S02]  /*50b50*/  ISETP.LT.AND P6, PT, R11, UR10, !P2 ;  /* 0x0000000a0b007c0c */ /* 0x000fe4000d7c1270 */
[----:B------:R-:W-:Y:S01]  /*50b60*/  PRMT R3, R26, 0x7772, RZ ;  /* 0x000077721a037816 */ /* 0x000fe200000000ff */
[----:B------:R-:W1:Y:S01]  /*50b70*/  LDCU UR10, c[0x0][0x398] ;  /* 0x00007300ff0a77ac */ /* 0x000e620008000800 */
[----:B------:R-:W2:Y:S01]  /*50b80*/  LDCU UR12, c[0x0][0x398] ;  /* 0x00007300ff0c77ac */ /* 0x000ea20008000800 */
[----:B---3--:R3:W-:Y:S04]  /*50b90*/  STL.64 [R1+0x1660], R28 ;  /* 0x0016601c01007387 */ /* 0x0087e80000100a00 */
[----:B---3--:R-:W3:Y:S04]  /*50ba0*/  LDL.LU.64 R28, [R1+0x688] ;  /* 0x00068800011c7983 */ /* 0x008ee80000300a00 */
[----:B------:R0:W-:Y:S04]  /*50bb0*/  @P5 STG.E.U8 desc[UR28][R4.64], R0 ;  /* 0x0000000004005986 */ /* 0x0001e8000c10111c */
[----:B------:R1:W-:Y:S01]  /*50bc0*/  @P6 STG.E.U8 desc[UR28][R6.64], R2 ;  /* 0x0000000206006986 */ /* 0x0003e2000c10111c */
[----:B------:R-:W-:-:S02]  /*50bd0*/  ISETP.LT.AND P6, PT, R12, UR13, !P2 ;  /* 0x0000000d0c007c0c */ /* 0x000fc4000d7c1270 */
[----:B------:R-:W-:Y:S01]  /*50be0*/  ISETP.LT.AND P5, PT, R15, UR9, !P2 ;  /* 0x000000090f007c0c */ /* 0x000fe2000d7a1270 */
[----:B------:R-:W2:Y:S01]  /*50bf0*/  LDL.LU.64 R18, [R1+0x650] ;  /* 0x0006500001127983 */ /* 0x000ea20000300a00 */
[----:B------:R-:W2:Y:S01]  /*50c00*/  LDCU UR9, c[0x0][0x398] ;  /* 0x00007300ff0977ac */ /* 0x000ea20008000800 */
[----:B------:R-:W2:Y:S01]  /*50c10*/  LDCU UR13, c[0x0][0x398] ;  /* 0x00007300ff0d77ac */ /* 0x000ea20008000800 */
[----:B0-----:R-:W-:-:S05]  /*50c20*/  PRMT R4, R9, 0x7773, RZ ;  /* 0x0000777309047816 */ /* 0x001fca00000000ff */
[----:B------:R0:W-:Y:S01]  /*50c30*/  @P4 STG.E.U8 desc[UR28][R24.64], R4 ;  /* 0x0000000418004986 */ /* 0x0001e2000c10111c */
[----:B------:R-:W-:Y:S02]  /*50c40*/  ISETP.LT.AND P4, PT, R14, UR11, !P2 ;  /* 0x0000000b0e007c0c */ /* 0x000fe4000d781270 */
[C---:B-1----:R-:W-:Y:S02]  /*50c50*/  PRMT R6, R27.reuse, 0x7771, RZ ;  /* 0x000077711b067816 */ /* 0x042fe400000000ff */
[C---:B------:R-:W-:Y:S02]  /*50c60*/  PRMT R2, R26.reuse, 0x7770, RZ ;  /* 0x000077701a027816 */ /* 0x040fe400000000ff */
[C---:B------:R-:W-:Y:S02]  /*50c70*/  PRMT R0, R26.reuse, 0x7771, RZ ;  /* 0x000077711a007816 */ /* 0x040fe400000000ff */
[----:B0-----:R-:W-:Y:S01]  /*50c80*/  PRMT R4, R27, 0x7770, RZ ;  /* 0x000077701b047816 */ /* 0x001fe200000000ff */
[----:B------:R-:W2:Y:S01]  /*50c90*/  LDL.LU.64 R24, [R1+0x680] ;  /* 0x0006800001187983 */ /* 0x000ea20000300a00 */
[----:B------:R-:W-:-:S03]  /*50ca0*/  PRMT R5, R26, 0x7773, RZ ;  /* 0x000077731a057816 */ /* 0x000fc600000000ff */
[----:B------:R-:W2:Y:S04]  /*50cb0*/  LDL.LU.64 R8, [R1+0x678] ;  /* 0x0006780001087983 */ /* 0x000ea80000300a00 */
[----:B------:R-:W2:Y:S04]  /*50cc0*/  LDL.LU R26, [R1+0x20c] ;  /* 0x00020c00011a7983 */ /* 0x000ea80000300800 */
[----:B----4-:R0:W-:Y:S04]  /*50cd0*/  @P6 STG.E.U8 desc[UR28][R16.64], R4 ;  /* 0x0000000410006986 */ /* 0x0101e8000c10111c */
[----:B------:R1:W-:Y:S01]  /*50ce0*/  @P5 STG.E.U8 desc[UR28][R22.64], R6 ;  /* 0x0000000616005986 */ /* 0x0003e2000c10111c */
[----:B------:R-:W4:Y:S01]  /*50cf0*/  LDCU UR11, c[0x0][0x398] ;  /* 0x00007300ff0b77ac */ /* 0x000f220008000800 */
[----:B0-----:R-:W-:-:S02]  /*50d00*/  PRMT R4, R27, 0x7772, RZ ;  /* 0x000077721b047816 */ /* 0x001fc400000000ff */
[----:B------:R-:W4:Y:S04]  /*50d10*/  LDL.LU.64 R16, [R1+0x6c0] ;  /* 0x0006c00001107983 */ /* 0x000f280000300a00 */
[----:B-1----:R-:W4:Y:S04]  /*50d20*/  LDL.LU.64 R22, [R1+0x6b8] ;  /* 0x0006b80001167983 */ /* 0x002f280000300a00 */
[----:B---3--:R0:W-:Y:S04]  /*50d30*/  @P4 STG.E.U8 desc[UR28][R28.64], R4 ;  /* 0x000000041c004986 */ /* 0x0081e8000c10111c */
[----:B0-----:R-:W3:Y:S01]  /*50d40*/  LDL.LU.64 R28, [R1+0x1660] ;  /* 0x00166000011c7983 */ /* 0x001ee20000300a00 */
[----:B------:R-:W-:-:S02]  /*50d50*/  ISETP.LT.AND P2, PT, R13, UR10, !P2 ;  /* 0x0000000a0d007c0c */ /* 0x000fc4000d741270 */
[----:B------:R-:W-:Y:S02]  /*50d60*/  PRMT R6, R27, 0x7773, RZ ;  /* 0x000077731b067816 */ /* 0x000fe400000000ff */
[----:B--2---:R-:W-:Y:S02]  /*50d70*/  ISETP.LT.AND P5, PT, R21, UR12, !P3 ;  /* 0x0000000c15007c0c */ /* 0x004fe4000dfa1270 */
[----:B------:R-:W-:Y:S02]  /*50d80*/  ISETP.LT.AND P6, PT, R10, UR8, !P3 ;  /* 0x000000080a007c0c */ /* 0x000fe4000dfc1270 */
[----:B------:R-:W-:Y:S01]  /*50d90*/  ISETP.LT.AND P4, PT, R11, UR9, !P3 ;  /* 0x000000090b007c0c */ /* 0x000fe2000df81270 */
[----:B------:R-:W0:Y:S01]  /*50da0*/  LDCU UR10, c[0x0][0x398] ;  /* 0x00007300ff0a77ac */ /* 0x000e220008000800 */
[----:B------:R-:W1:Y:S01]  /*50db0*/  LDCU UR12, c[0x0][0x398] ;  /* 0x00007300ff0c77ac */ /* 0x000e620008000800 */
[----:B------:R-:W2:Y:S01]  /*50dc0*/  LDCU UR9, c[0x0][0x398] ;  /* 0x00007300ff0977ac */ /* 0x000ea20008000800 */
[----:B------:R-:W0:Y:S01]  /*50dd0*/  LDCU UR8, c[0x0][0x39c] ;  /* 0x00007380ff0877ac */ /* 0x000e220008000800 */
[----:B---3--:R3:W-:Y:S04]  /*50de0*/  @P2 STG.E.U8 desc[UR28][R28.64], R6 ;  /* 0x000000061c002986 */ /* 0x0087e8000c10111c */
[----:B---3--:R-:W4:Y:S04]  /*50df0*/  LDL.LU R28, [R1+0x165c] ;  /* 0x00165c00011c7983 */ /* 0x008f280000300800 */
[----:B------:R-:W3:Y:S04]  /*50e00*/  LDL.LU.64 R6, [R1+0x648] ;  /* 0x0006480001067983 */ /* 0x000ee80000300a00 */
[----:B------:R0:W-:Y:S04]  /*50e10*/  @P5 STG.E.U8 desc[UR28][R18.64], R2 ;  /* 0x0000000212005986 */ /* 0x0001e8000c10111c */
[----:B0-----:R-:W2:Y:S04]  /*50e20*/  LDL.LU R18, [R1+0x1658] ;  /* 0x0016580001127983 */ /* 0x001ea80000300800 */
[----:B------:R-:W2:Y:S01]  /*50e30*/  LDL.LU R27, [R1+0x11c] ;  /* 0x00011c00011b7983 */ /* 0x000ea20000300800 */
[----:B----4-:R-:W-:-:S03]  /*50e40*/  ISETP.LT.AND P2, PT, R28, UR11, !P3 ;  /* 0x0000000b1c007c0c */ /* 0x010fc6000df41270 */
[----:B---3--:R0:W-:Y:S04]  /*50e50*/  @P6 STG.E.U8 desc[UR28][R6.64], R0 ;  /* 0x0000000006006986 */ /* 0x0081e8000c10111c */
[----:B------:R3:W-:Y:S01]  /*50e60*/  @P4 STG.E.U8 desc[UR28][R24.64], R3 ;  /* 0x0000000318004986 */ /* 0x0007e2000c10111c */
[----:B------:R-:W4:Y:S03]  /*50e70*/  LDCU UR11, c[0x0][0x398] ;  /* 0x00007300ff0b77ac */ /* 0x000f260008000800 */
[----:B0-----:R-:W4:Y:S04]  /*50e80*/  LDL.LU.64 R6, [R1+0x728] ;  /* 0x0007280001067983 */ /* 0x001f280000300a00 */
[----:B---3--:R-:W3:Y:S04]  /*50e90*/  LDL.LU.64 R24, [R1+0x720] ;  /* 0x0007200001187983 */ /* 0x008ee80000300a00 */
[----:B------:R0:W-:Y:S04]  /*50ea0*/  @P2 STG.E.U8 desc[UR28][R8.64], R5 ;  /* 0x0000000508002986 */ /* 0x0001e8000c10111c */
[----:B0-----:R-:W3:Y:S01]  /*50eb0*/  LDL.LU.64 R4, [R1+0x730] ;  /* 0x0007300001047983 */ /* 0x001ee20000300a00 */
[----:B------:R-:W-:Y:S01]  /*50ec0*/  ISETP.LT.AND P5, PT, R12, UR10, !P3 ;  /* 0x0000000a0c007c0c */ /* 0x000fe2000dfa1270 */
[----:B------:R-:W0:Y:S01]  /*50ed0*/  LDCU UR10, c[0x0][0x398] ;  /* 0x00007300ff0a77ac */ /* 0x000e220008000800 */
[----:B-1----:R-:W-:Y:S01]  /*50ee0*/  ISETP.LT.AND P6, PT, R15, UR12, !P3 ;  /* 0x0000000c0f007c0c */ /* 0x002fe2000dfc1270 */
[----:B--2---:R-:W-:Y:S01]  /*50ef0*/  VIADD R0, R18, 0x27 ;  /* 0x0000002712007836 */ /* 0x004fe20000000000 */
[----:B------:R-:W-:-:S02]  /*50f00*/  ISETP.LT.AND P2, PT, R14, UR9, !P3 ;  /* 0x000000090e007c0c */ /* 0x000fc4000df41270 */
[----:B------:R-:W-:Y:S01]  /*50f10*/  PRMT R2, R26, 0x7771, RZ ;  /* 0x000077711a027816 */ /* 0x000fe200000000ff */
[----:B------:R-:W2:Y:S01]  /*50f20*/  LDL.LU.64 R8, [R1+0x7b0] ;  /* 0x0007b00001087983 */ /* 0x000ea20000300a00 */
[----:B------:R-:W1:Y:S01]  /*50f30*/  LDCU UR12, c[0x0][0x398] ;  /* 0x00007300ff0c77ac */ /* 0x000e620008000800 */
[----:B------:R-:W-:Y:S02]  /*50f40*/  ISETP.GE.AND P4, PT, R0, UR22, PT ;  /* 0x0000001600007c0c */ /* 0x000fe4000bf86270 */
[C---:B------:R-:W-:Y:S02]  /*50f50*/  PRMT R0, R26.reuse, 0x7770, RZ ;  /* 0x000077701a007816 */ /* 0x040fe400000000ff */
[----:B----4-:R-:W-:Y:S01]  /*50f60*/  ISETP.LT.AND P3, PT, R13, UR11, !P3 ;  /* 0x0000000b0d007c0c */ /* 0x010fe2000df61270 */
[----:B------:R-:W4:Y:S01]  /*50f70*/  LDCU UR9, c[0x0][0x398] ;  /* 0x00007300ff0977ac */ /* 0x000f220008000800 */
[----:B------:R-:W1:Y:S01]  /*50f80*/  LDCU UR11, c[0x0][0x398] ;  /* 0x00007300ff0b77ac */ /* 0x000e620008000800 */
[----:B------:R1:W-:Y:S04]  /*50f90*/  @P5 STG.E.U8 desc[UR28][R16.64], R0 ;  /* 0x0000000010005986 */ /* 0x0003e8000c10111c */
[----:B------:R1:W-:Y:S01]  /*50fa0*/  @P6 STG.E.U8 desc[UR28][R22.64], R2 ;  /* 0x0000000216006986 */ /* 0x0003e2000c10111c */
[----:B0-----:R-:W-:Y:S01]  /*50fb0*/  ISETP.LT.AND P6, PT, R21, UR10, !P4 ;  /* 0x0000000a15007c0c */ /* 0x001fe2000e7c1270 */
[----:B------:R-:W0:Y:S01]  /*50fc0*/  LDCU UR10, c[0x0][0x398] ;  /* 0x00007300ff0a77ac */ /* 0x000e220008000800 */
[----:B-1----:R-:W-:Y:S01]  /*50fd0*/  PRMT R0, R26, 0x7772, RZ ;  /* 0x000077721a007816 */ /* 0x002fe200000000ff */
[----:B------:R-:W-:Y:S01]  /*50fe0*/  VIADD R2, R18, 0x28 ;  /* 0x0000002812027836 */ /* 0x000fe20000000000 */
[----:B------:R-:W2:Y:S04]  /*50ff0*/  LDL.LU.64 R22, [R1+0x7a8] ;  /* 0x0007a80001167983 */ /* 0x000ea80000300a00 */
[----:B------:R-:W2:Y:S01]  /*51000*/  LDL.LU.64 R16, [R1+0x7a0] ;  /* 0x0007a00001107983 */ /* 0x000ea20000300a00 */
[----:B------:R-:W-:-:S02]  /*51010*/  ISETP.GE.AND P5, PT, R2, UR55, PT ;  /* 0x0000003702007c0c */ /* 0x000fc4000bfa6270 */
[----:B------:R-:W-:Y:S01]  /*51020*/  PRMT R2, R26, 0x7773, RZ ;  /* 0x000077731a027816 */ /* 0x000fe200000000ff */
[----:B------:R1:W-:Y:S04]  /*51030*/  STL [R1+0x1654], R18 ;  /* 0x0016541201007387 */ /* 0x0003e80000100800 */
[----:B------:R0:W-:Y:S04]  /*51040*/  STL [R1+0x1650], R21 ;  /* 0x0016501501007387 */ /* 0x0001e80000100800 */
[----:B------:R-:W2:Y:S04]  /*51050*/  LDL.LU R26, [R1+0x12c] ;  /* 0x00012c00011a7983 */ /* 0x000ea80000300800 */
[----:B-1----:R-:W2:Y:S04]  /*51060*/  LDL.LU.64 R18, [R1+0x828] ;  /* 0x0008280001127983 */ /* 0x002ea80000300a00 */
[----:B0-----:R-:W2:Y:S04]  /*51070*/  LDL.LU.64 R20, [R1+0x820] ;  /* 0x0008200001147983 */ /* 0x001ea80000300a00 */
[----:B---3--:R0:W-:Y:S04]  /*51080*/  @P2 STG.E.U8 desc[UR28][R4.64], R0 ;  /* 0x0000000004002986 */ /* 0x0081e8000c10111c */
[----:B------:R-:W-:Y:S01]  /*51090*/  @P3 STG.E.U8 desc[UR28][R6.64], R2 ;  /* 0x0000000206003986 */ /* 0x000fe2000c10111c */
[----:B0-----:R-:W-:-:S05]  /*510a0*/  PRMT R0, R27, 0x7770, RZ ;  /* 0x000077701b007816 */ /* 0x001fca00000000ff */
[----:B------:R0:W-:Y:S04]  /*510b0*/  @P6 STG.E.U8 desc[UR28][R24.64], R0 ;  /* 0x0000000018006986 */ /* 0x0001e8000c10111c */
[----:B0-----:R-:W3:Y:S01]  /*510c0*/  LDL.LU.64 R24, [R1+0x7f8] ;  /* 0x0007f80001187983 */ /* 0x001ee20000300a00 */
[----:B------:R-:W-:Y:S02]  /*510d0*/  ISETP.LT.AND P2, PT, R10, UR12, !P4 ;  /* 0x0000000c0a007c0c */ /* 0x000fe4000e741270 */
[----:B------:R-:W-:Y:S02]  /*510e0*/  ISETP.LT.AND P3, PT, R11, UR13, !P4 ;  /* 0x0000000d0b007c0c */ /* 0x000fe4000e761270 */
[----:B----4-:R-:W-:Y:S02]  /*510f0*/  ISETP.LT.AND P6, PT, R28, UR9, !P4 ;  /* 0x000000091c007c0c */ /* 0x010fe4000e7c1270 */
[----:B------:R-:W-:-:S02]  /*51100*/  PRMT R0, R27, 0x7771, RZ ;  /* 0x000077711b007816 */ /* 0x000fc400000000ff */
[C---:B------:R-:W-:Y:S02]  /*51110*/  PRMT R2, R27.reuse, 0x7772, RZ ;  /* 0x000077721b027816 */ /* 0x040fe400000000ff */
[----:B------:R-:W-:Y:S01]  /*51120*/  PRMT R3, R27, 0x7773, RZ ;  /* 0x000077731b037816 */ /* 0x000fe200000000ff */
[----:B------:R-:W0:Y:S01]  /*51130*/  LDCU UR12, c[0x0][0x398] ;  /* 0x00007300ff0c77ac */ /* 0x000e220008000800 */
[----:B------:R-:W1:Y:S01]  /*51140*/  LDCU UR13, c[0x0][0x398] ;  /* 0x00007300ff0d77ac */ /* 0x000e620008000800 */
[----:B------:R-:W4:Y:S01]  /*51150*/  LDCU UR9, c[0x0][0x398] ;  /* 0x00007300ff0977ac */ /* 0x000f220008000800 */
[----:B--2---:R2:W-:Y:S01]  /*51160*/  @P2 STG.E.U8 desc[UR28][R8.64], R0 ;  /* 0x0000000008002986 */ /* 0x0045e2000c10111c */
[----:B------:R-:W-:-:S03]  /*51170*/  ISETP.LT.AND P2, PT, R12, UR11, !P4 ;  /* 0x0000000b0c007c0c */ /* 0x000fc6000e741270 */
[----:B---3--:R3:W-:Y:S04]  /*51180*/  STL.64 [R1+0x1648], R24 ;  /* 0x0016481801007387 */ /* 0x0087e80000100a00 */
[----:B------:R0:W-:Y:S01]  /*51190*/  @P3 STG.E.U8 desc[UR28][R22.64], R2 ;  /* 0x0000000216003986 */ /* 0x0001e2000c10111c */
[----:B--2---:R-:W-:Y:S01]  /*511a0*/  PRMT R0, R26, 0x7770, RZ ;  /* 0x000077701a007816 */ /* 0x004fe200000000ff */
[----:B------:R-:W2:Y:S02]  /*511b0*/  LDCU UR11, c[0x0][0x398] ;  /* 0x00007300ff0b77ac */ /* 0x000ea40008000800 */
[----:B---3--:R-:W3:Y:S01]  /*511c0*/  LDL.LU.64 R24, [R1+0x818] ;  /* 0x0008180001187983 */ /* 0x008ee20000300a00 */
[----:B------:R-:W-:-:S03]  /*511d0*/  ISETP.LT.AND P3, PT, R15, UR10, !P4 ;  /* 0x0000000a0f007c0c */ /* 0x000fc6000e761270 */
[----:B------:R1:W-:Y:S01]  /*511e0*/  @P6 STG.E.U8 desc[UR28][R16.64], R3 ;  /* 0x0000000310006986 */ /* 0x0003e2000c10111c */
[----:B------:R-:W-:-:S03]  /*511f0*/  ISETP.LT.AND P6, PT, R14, UR14, !P4 ;  /* 0x0000000e0e007c0c */ /* 0x000fc6000e7c1270 */
[----:B------:R-:W2:Y:S04]  /*51200*/  LDL.LU R27, [R1+0x220] ;  /* 0x00022000011b7983 */ /* 0x000ea80000300800 */
[----:B0-----:R-:W2:Y:S01]  /*51210*/  LDL.LU.64 R22, [R1+0x860] ;  /* 0x0008600001167983 */ /* 0x001ea20000300a00 */
[----:B------:R-:W-:-:S03]  /*51220*/  PRMT R2, R26, 0x7771, RZ ;  /* 0x000077711a027816 */ /* 0x000fc600000000ff */
[----:B------:R-:W2:Y:S04]  /*51230*/  LDL.LU.64 R6, [R1+0x858] ;  /* 0x0008580001067983 */ /* 0x000ea80000300a00 */
[----:B------:R-:W4:Y:S04]  /*51240*/  LDL.LU.64 R8, [R1+0x8b0] ;  /* 0x0008b00001087983 */ /* 0x000f280000300a00 */
[----:B------:R0:W-:Y:S01]  /*51250*/  @P2 STG.E.U8 desc[UR28][R18.64], R0 ;  /* 0x0000000012002986 */ /* 0x0001e2000c10111c */
[C---:B------:R-:W-:Y:S01]  /*51260*/  PRMT R4, R26.reuse, 0x7773, RZ ;  /* 0x000077731a047816 */ /* 0x040fe200000000ff */
[----:B------:R-:W2:Y:S01]  /*51270*/  LDCU UR10, c[0x0][0x398] ;  /* 0x00007300ff0a77ac */ /* 0x000ea20008000800 */
[----:B------:R-:W2:Y:S01]  /*51280*/  LDCU UR14, c[0x0][0x398] ;  /* 0x00007300ff0e77ac */ /* 0x000ea20008000800 */
[----:B-1----:R-:W-:Y:S01]  /*51290*/  PRMT R3, R26, 0x7772, RZ ;  /* 0x000077721a037816 */ /* 0x002fe200000000ff */
[----:B------:R-:W4:Y:S04]  /*512a0*/  LDL.LU.64 R16, [R1+0x8a8] ;  /* 0x0008a80001107983 */ /* 0x000f280000300a00 */
[----:B------:R1:W-:Y:S04]  /*512b0*/  @P3 STG.E.U8 desc[UR28][R20.64], R2 ;  /* 0x0000000214003986 */ /* 0x0003e8000c10111c */
[----:B0-----:R-:W4:Y:S04]  /*512c0*/  LDL.LU R18, [R1+0x1654] ;  /* 0x0016540001127983 */ /* 0x001f280000300800 */
[----:B------:R-:W4:Y:S04]  /*512d0*/  LDL.LU R19, [R1+0x240] ;  /* 0x0002400001137983 */ /* 0x000f280000300800 */
[----:B-1----:R-:W4:Y:S04]  /*512e0*/  LDL.LU R21, [R1+0x1650] ;  /* 0x0016500001157983 */ /* 0x002f280000300800 */
[----:B---3--:R0:W-:Y:S04]  /*512f0*/  @P6 STG.E.U8 desc[UR28][R24.64], R3 ;  /* 0x0000000318006986 */ /* 0x0081e8000c10111c */
[----:B0-----:R-:W3:Y:S01]  /*51300*/  LDL.LU.64 R24, [R1+0x1648] ;  /* 0x0016480001187983 */ /* 0x001ee20000300a00 */
[----:B------:R-:W-:-:S02]  /*51310*/  ISETP.LT.AND P4, PT, R13, UR12, !P4 ;  /* 0x0000000c0d007c0c */ /* 0x000fc4000e781270 */
[----:B------:R-:W-:Y:S02]  /*51320*/  ISETP.LT.AND P2, PT, R10, UR13, !P5 ;  /* 0x0000000d0a007c0c */ /* 0x000fe4000ef41270 */
[----:B--2---:R-:W-:Y:S02]  /*51330*/  ISETP.LT.AND P6, PT, R11, UR11, !P5 ;  /* 0x0000000b0b007c0c */ /* 0x004fe4000efc1270 */
[C---:B------:R-:W-:Y:S01]  /*51340*/  PRMT R0, R27.reuse, 0x7770, RZ ;  /* 0x000077701b007816 */ /* 0x040fe200000000ff */
[----:B------:R-:W0:Y:S01]  /*51350*/  LDCU UR12, c[0x0][0x398] ;  /* 0x00007300ff0c77ac */ /* 0x000e220008000800 */
[----:B------:R-:W-:Y:S01]  /*51360*/  PRMT R2, R27, 0x7771, RZ ;  /* 0x000077711b027816 */ /* 0x000fe200000000ff */
[----:B------:R-:W1:Y:S01]  /*51370*/  LDCU UR13, c[0x0][0x398] ;  /* 0x00007300ff0d77ac */ /* 0x000e620008000800 */
[----:B------:R-:W2:Y:S01]  /*51380*/  LDCU UR11, c[0x0][0x398] ;  /* 0x00007300ff0b77ac */ /* 0x000ea20008000800 */
[----:B----4-:R-:W-:Y:S01]  /*51390*/  ISETP.LT.AND P3, PT, R21, UR9, !P5 ;  /* 0x0000000915007c0c */ /* 0x010fe2000ef61270 */
[----:B------:R-:W4:Y:S01]  /*513a0*/  LDCU UR9, c[0x0][0x398] ;  /* 0x00007300ff0977ac */ /* 0x000f220008000800 */
[----:B---3--:R3:W-:Y:S04]  /*513b0*/  @P4 STG.E.U8 desc[UR28][R24.64], R4 ;  /* 0x0000000418004986 */ /* 0x0087e8000c10111c */
[----:B---3--:R-:W3:Y:S04]  /*513c0*/  LDL.LU.64 R24, [R1+0x8d0] ;  /* 0x0008d00001187983 */ /* 0x008ee80000300a00 */
[----:B------:R0:W-:Y:S04]  /*513d0*/  STL.64 [R1+0x1640], R10 ;  /* 0x0016400a01007387 */ /* 0x0001e80000100a00 */
[----:B0-----:R-:W2:Y:S04]  /*513e0*/  LDL.LU.64 R10, [R1+0x920] ;  /* 0x00092000010a7983 */ /* 0x001ea80000300a00 */
[----:B------:R0:W-:Y:S04]  /*513f0*/  @P3 STG.E.U8 desc[UR28][R22.64], R0 ;  /* 0x0000000016003986 */ /* 0x0001e8000c10111c */
[----:B0-----:R-:W2:Y:S01]  /*51400*/  LDL.LU.64 R22, [R1+0x918] ;  /* 0x0009180001167983 */ /* 0x001ea20000300a00 */
[----:B------:R-:W-:-:S03]  /*51410*/  ISETP.LT.AND P4, PT, R28, UR10, !P5 ;  /* 0x0000000a1c007c0c */ /* 0x000fc6000ef81270 */
[----:B------:R0:W-:Y:S01]  /*51420*/  @P2 STG.E.U8 desc[UR28][R6.64], R2 ;  /* 0x0000000206002986 */ /* 0x0001e2000c10111c */
[C---:B------:R-:W-:Y:S02]  /*51430*/  PRMT R0, R27.reuse, 0x7772, RZ ;  /* 0x000077721b007816 */ /* 0x040fe400000000ff */
[----:B------:R-:W-:Y:S01]  /*51440*/  ISETP.LT.AND P3, PT, R12, UR12, !P5 ;  /* 0x0000000c0c007c0c */ /* 0x000fe2000ef61270 */
[----:B------:R-:W2:Y:S04]  /*51450*/  LDL.LU R29, [R1+0x230] ;  /* 0x00023000011d7983 */ /* 0x000ea80000300800 */
[----:B------:R1:W-:Y:S04]  /*51460*/  @P6 STG.E.U8 desc[UR28][R8.64], R0 ;  /* 0x0000000008006986 */ /* 0x0003e8000c10111c */
[----:B------:R-:W2:Y:S01]  /*51470*/  LDL.LU.64 R4, [R1+0x958] ;  /* 0x0009580001047983 */ /* 0x000ea20000300a00 */
[----:B------:R-:W2:Y:S01]  /*51480*/  LDCU UR10, c[0x0][0x398] ;  /* 0x00007300ff0a77ac */ /* 0x000ea20008000800 */
[----:B------:R-:W2:Y:S01]  /*51490*/  LDCU UR12, c[0x0][0x398] ;  /* 0x00007300ff0c77ac */ /* 0x000ea20008000800 */
[----:B0-----:R-:W-:-:S02]  /*514a0*/  PRMT R2, R27, 0x7773, RZ ;  /* 0x000077731b027816 */ /* 0x001fc400000000ff */
[----:B------:R-:W2:Y:S04]  /*514b0*/  LDL.LU.64 R26, [R1+0x950] ;  /* 0x00095000011a7983 */ /* 0x000ea80000300a00 */
[----:B------:R0:W-:Y:S01]  /*514c0*/  @P4 STG.E.U8 desc[UR28][R16.64], R2 ;  /* 0x0000000210004986 */ /* 0x0001e2000c10111c */
[----:B----4-:R-:W-:Y:S01]  /*514d0*/  ISETP.LT.AND P4, PT, R15, UR9, !P5 ;  /* 0x000000090f007c0c */ /* 0x010fe2000ef81270 */
[----:B-1----:R-:W-:Y:S02]  /*514e0*/  VIADD R0, R18, 0x29 ;  /* 0x0000002912007836 */ /* 0x002fe40000000000 */
[----:B------:R-:W4:Y:S01]  /*514f0*/  LDL.LU.64 R8, [R1+0x9a8] ;  /* 0x0009a80001087983 */ /* 0x000f220000300a00 */
[----:B------:R-:W-:Y:S01]  /*51500*/  ISETP.LT.AND P6, PT, R14, UR13, !P5 ;  /* 0x0000000d0e007c0c */ /* 0x000fe2000efc1270 */
[----:B------:R-:W1:Y:S01]  /*51510*/  LDCU UR9, c[0x0][0x398] ;  /* 0x00007300ff0977ac */ /* 0x000e620008000800 */
[----:B------:R-:W1:Y:S01]  /*51520*/  LDCU UR13, c[0x0][0x398] ;  /* 0x00007300ff0d77ac */ /* 0x000e620008000800 */
[----:B------:R-:W-:-:S02]  /*51530*/  ISETP.GE.AND P2, PT, R0, UR24, PT ;  /* 0x0000001800007c0c */ /* 0x000fc4000bf46270 */
[C---:B------:R-:W-:Y:S02]  /*51540*/  PRMT R0, R19.reuse, 0x7771, RZ ;  /* 0x0000777113007816 */ /* 0x040fe400000000ff */
[C---:B0-----:R-:W-:Y:S01]  /*51550*/  PRMT R2, R19.reuse, 0x7770, RZ ;  /* 0x0000777013027816 */ /* 0x041fe200000000ff */
[----:B------:R-:W4:Y:S04]  /*51560*/  LDL.LU.64 R16, [R1+0x9a0] ;  /* 0x0009a00001107983 */ /* 0x000f280000300a00 */
[----:B---3--:R0:W-:Y:S04]  /*51570*/  @P3 STG.E.U8 desc[UR28][R24.64], R2 ;  /* 0x0000000218003986 */ /* 0x0081e8000c10111c */
[----:B0-----:R-:W3:Y:S04]  /*51580*/  LDL.LU.64 R24, [R1+0x9d8] ;  /* 0x0009d80001187983 */ /* 0x001ee80000300a00 */
[----:B------:R-:W3:Y:S04]  /*51590*/  LDL.LU R7, [R1+0x250] ;  /* 0x0002500001077983 */ /* 0x000ee80000300800 */
[----:B--2---:R0:W-:Y:S04]  /*515a0*/  @P4 STG.E.U8 desc[UR28][R10.64], R0 ;  /* 0x000000000a004986 */ /* 0x0041e8000c10111c */
[----:B0-----:R-:W2:Y:S01]  /*515b0*/  LDL.LU.64 R10, [R1+0x1640] ;  /* 0x00164000010a7983 */ /* 0x001ea20000300a00 */
[----:B------:R-:W-:-:S05]  /*515c0*/  PRMT R2, R19, 0x7772, RZ ;  /* 0x0000777213027816 */ /* 0x000fca00000000ff */
[----:B------:R0:W-:Y:S04]  /*515d0*/  @P6 STG.E.U8 desc[UR28][R22.64], R2 ;  /* 0x0000000216006986 */ /* 0x0001e8000c10111c */
[----:B0-----:R-:W4:Y:S01]  /*515e0*/  LDL.LU.64 R22, [R1+0x1638] ;  /* 0x0016380001167983 */ /* 0x001f220000300a00 */
[----:B------:R-:W-:Y:S02]  /*515f0*/  ISETP.LT.AND P5, PT, R13, UR10, !P5 ;  /* 0x0000000a0d007c0c */ /* 0x000fe4000efa1270 */
[----:B------:R-:W-:Y:S02]  /*51600*/  ISETP.LT.AND P3, PT, R21, UR11, !P2 ;  /* 0x0000000b15007c0c */ /* 0x000fe4000d761270 */
[----:B------:R-:W-:Y:S02]  /*51610*/  PRMT R0, R19, 0x7773, RZ ;  /* 0x0000777313007816 */ /* 0x000fe400000000ff */
[----:B------:R-:W-:Y:S01]  /*51620*/  PRMT R2, R29, 0x7770, RZ ;  /* 0x000077701d027816 */ /* 0x000fe200000000ff */
[----:B------:R-:W0:Y:S01]  /*51630*/  LDCU UR10, c[0x0][0x398] ;  /* 0x00007300ff0a77ac */ /* 0x000e220008000800 */
[----:B------:R-:W0:Y:S05]  /*51640*/  LDCU UR11, c[0x0][0x398] ;  /* 0x00007300ff0b77ac */ /* 0x000e2a0008000800 */
[----:B------:R0:W-:Y:S04]  /*51650*/  @P5 STG.E.U8 desc[UR28][R4.64], R0 ;  /* 0x0000000004005986 */ /* 0x0001e8000c10111c */
[----:B------:R0:W-:Y:S01]  /*51660*/  @P3 STG.E.U8 desc[UR28][R26.64], R2 ;  /* 0x000000021a003986 */ /* 0x0001e2000c10111c */
[----:B-1----:R-:W-:-:S02]  /*51670*/  ISETP.LT.AND P3, PT, R28, UR9, !P2 ;  /* 0x000000091c007c0c */ /* 0x002fc4000d761270 */
[----:B------:R-:W-:Y:S01]  /*51680*/  ISETP.LT.AND P5, PT, R12, UR13, !P2 ;  /* 0x0000000d0c007c0c */ /* 0x000fe2000d7a1270 */
[----:B------:R-:W1:Y:S01]  /*51690*/  LDCU UR9, c[0x0][0x398] ;  /* 0x00007300ff0977ac */ /* 0x000e620008000800 */
[----:B------:R-:W1:Y:S01]  /*516a0*/  LDCU UR13, c[0x0][0x398] ;  /* 0x00007300ff0d77ac */ /* 0x000e620008000800 */
[C---:B0-----:R-:W-:Y:S02]  /*516b0*/  PRMT R0, R29.reuse, 0x7771, RZ ;  /* 0x000077711d007816 */ /* 0x041fe400000000ff */
[----:B------:R-:W-:Y:S01]  /*516c0*/  PRMT R2, R29, 0x7772, RZ ;  /* 0x000077721d027816 */ /* 0x000fe200000000ff */
[----:B------:R-:W4:Y:S04]  /*516d0*/  LDL.LU.64 R26, [R1+0x9e8] ;  /* 0x0009e800011a7983 */ /* 0x000f280000300a00 */
[----:B------:R-:W4:Y:S01]  /*516e0*/  LDL.LU R28, [R1+0x224] ;  /* 0x00022400011c7983 */ /* 0x000f220000300800 */
[----:B--2---:R-:W-:-:S02]  /*516f0*/  ISETP.LT.AND P6, PT, R10, UR12, !P2 ;  /* 0x0000000c0a007c0c */ /* 0x004fc4000d7c1270 */
[----:B------:R-:W-:Y:S01]  /*51700*/  ISETP.LT.AND P4, PT, R11, UR14, !P2 ;  /* 0x0000000e0b007c0c */ /* 0x000fe2000d781270 */
[----:B------:R-:W0:Y:S01]  /*51710*/  LDCU UR14, c[0x0][0x398] ;  /* 0x00007300ff0e77ac */ /* 0x000e220008000800 */
[----:B---3--:R-:W-:Y:S01]  /*51720*/  PRMT R3, R7, 0x7770, RZ ;  /* 0x0000777007037816 */ /* 0x008fe200000000ff */
[----:B------:R-:W2:Y:S08]  /*51730*/  LDCU UR12, c[0x0][0x398] ;  /* 0x00007300ff0c77ac */ /* 0x000eb00008000800 */
[----:B----4-:R3:W-:Y:S04]  /*51740*/  @P6 STG.E.U8 desc[UR28][R8.64], R0 ;  /* 0x0000000008006986 */ /* 0x0107e8000c10111c */
[----:B------:R4:W-:Y:S01]  /*51750*/  @P4 STG.E.U8 desc[UR28][R16.64], R2 ;  /* 0x0000000210004986 */ /* 0x0009e2000c10111c */
[----:B---3--:R-:W-:Y:S01]  /*51760*/  VIADD R0, R18, 0x2a ;  /* 0x0000002a12007836 */ /* 0x008fe20000000000 */
[----:B----4-:R-:W-:-:S02]  /*51770*/  PRMT R2, R29, 0x7773, RZ ;  /* 0x000077731d027816 */ /* 0x010fc400000000ff */
[----:B------:R-:W3:Y:S04]  /*51780*/  LDL.LU.64 R8, [R1+0xa10] ;  /* 0x000a100001087983 */ /* 0x000ee80000300a00 */
[----:B------:R-:W4:Y:S04]  /*51790*/  LDL.LU.64 R16, [R1+0xa08] ;  /* 0x000a080001107983 */ /* 0x000f280000300a00 */
[----:B------:R-:W3:Y:S04]  /*517a0*/  LDL.LU.64 R4, [R1+0xa30] ;  /* 0x000a300001047983 */ /* 0x000ee80000300a00 */
[----:B------:R1:W-:Y:S01]  /*517b0*/  @P3 STG.E.U8 desc[UR28][R24.64], R2 ;  /* 0x0000000218003986 */ /* 0x0003e2000c10111c */
[----:B------:R-:W-:-:S03]  /*517c0*/  ISETP.GE.AND P3, PT, R0, UR57, PT ;  /* 0x0000003900007c0c */ /* 0x000fc6000bf66270 */
[----:B------:R2:W-:Y:S01]  /*517d0*/  @P5 STG.E.U8 desc[UR28][R22.64], R3 ;  /* 0x0000000316005986 */ /* 0x0005e2000c10111c */
[----:B0-----:R-:W-:-:S03]  /*517e0*/  ISETP.LT.AND P5, PT, R21, UR14, !P3 ;  /* 0x0000000e15007c0c */ /* 0x001fc6000dfa1270 */
[----:B-1----:R-:W3:Y:S04]  /*517f0*/  LDL.LU.64 R24, [R1+0xa28] ;  /* 0x000a280001187983 */ /* 0x002ee80000300a00 */
[----:B--2---:R-:W2:Y:S04]  /*51800*/  LDL R22, [R1+0x14d8] ;  /* 0x0014d80001167983 */ /* 0x004ea80000100800 */
[----:B------:R-:W2:Y:S04]  /*51810*/  LDL.LU R23, [R1+0x14fc] ;  /* 0x0014fc0001177983 */ /* 0x000ea80000300800 */
[----:B------:R0:W-:Y:S01]  /*51820*/  STL [R1+0x1634], R21 ;  /* 0x0016341501007387 */ /* 0x0001e20000100800 */
[----:B------:R-:W-:-:S02]  /*51830*/  ISETP.LT.AND P4, PT, R15, UR10, !P2 ;  /* 0x0000000a0f007c0c */ /* 0x000fc4000d781270 */
[----:B------:R-:W-:Y:S02]  /*51840*/  ISETP.LT.AND P6, PT, R14, UR11, !P2 ;  /* 0x0000000b0e007c0c */ /* 0x000fe4000d7c1270 */
[C---:B------:R-:W-:Y:S02]  /*51850*/  PRMT R0, R7.reuse, 0x7771, RZ ;  /* 0x0000777107007816 */ /* 0x040fe400000000ff */
[----:B------:R-:W-:Y:S01]  /*51860*/  PRMT R2, R7, 0x7772, RZ ;  /* 0x0000777207027816 */ /* 0x000fe200000000ff */
[----:B------:R-:W1:Y:S01]  /*51870*/  LDCU UR14, c[0x0][0x398] ;  /* 0x00007300ff0e77ac */ /* 0x000e620008000800 */
[----:B0-----:R-:W2:Y:S01]  /*51880*/  LDL.LU.64 R20, [R1+0x9f0] ;  /* 0x0009f00001147983 */ /* 0x001ea20000300a00 */
[----:B------:R-:W-:Y:S01]  /*51890*/  ISETP.LT.AND P2, PT, R13, UR12, !P2 ;  /* 0x0000000c0d007c0c */ /* 0x000fe2000d741270 */
[----:B------:R-:W0:Y:S01]  /*518a0*/  LDCU UR10, c[0x0][0x398] ;  /* 0x00007300ff0a77ac */ /* 0x000e220008000800 */
[----:B------:R-:W0:Y:S01]  /*518b0*/  LDCU UR11, c[0x0][0x398] ;  /* 0x00007300ff0b77ac */ /* 0x000e220008000800 */
[----:B------:R-:W0:Y:S01]  /*518c0*/  LDCU UR12, c[0x0][0x398] ;  /* 0x00007300ff0c77ac */ /* 0x000e220008000800 */
[----:B--2---:R-:W-:Y:S04]  /*518d0*/  @P4 STG.E.U8 desc[UR28][R20.64], R0 ;  /* 0x0000000014004986 */ /* 0x004fe8000c10111c */
[----:B------:R2:W-:Y:S04]  /*518e0*/  @P6 STG.E.U8 desc[UR28][R26.64], R2 ;  /* 0x000000021a006986 */ /* 0x0005e8000c10111c */
[----:B--2---:R-:W2:Y:S04]  /*518f0*/  LDL.LU.64 R26, [R1+0xb08] ;  /* 0x000b0800011a7983 */ /* 0x004ea80000300a00 */
[----:B------:R-:W2:Y:S04]  /*51900*/  LDL.LU R29, [R1+0x244] ;  /* 0x00024400011d7983 */ /* 0x000ea80000300800 */
[----:B------:R-:W2:Y:S01]  /*51910*/  LDL.LU.64 R20, [R1+0xb18] ;  /* 0x000b180001147983 */ /* 0x000ea20000300a00 */
[----:B------:R-:W-:-:S02]  /*51920*/  ISETP.LT.AND P6, PT, R23, UR9, !P3 ;  /* 0x0000000917007c0c */ /* 0x000fc4000dfc1270 */
[----:B------:R-:W-:Y:S02]  /*51930*/  ISETP.LT.AND P4, PT, R11, UR13, !P3 ;  /* 0x0000000d0b007c0c */ /* 0x000fe4000df81270 */
[----:B------:R-:W-:Y:S02]  /*51940*/  PRMT R0, R7, 0x7773, RZ ;  /* 0x0000777307007816 */ /* 0x000fe400000000ff */
[----:B------:R-:W-:Y:S01]  /*51950*/  PRMT R2, R28, 0x7770, RZ ;  /* 0x000077701c027816 */ /* 0x000fe200000000ff */
[----:B------:R-:W2:Y:S04]  /*51960*/  LDL.LU.64 R6, [R1+0xb10] ;  /* 0x000b100001067983 */ /* 0x000ea80000300a00 */
[----:B---3--:R3:W-:Y:S04]  /*51970*/  @P2 STG.E.U8 desc[UR28][R8.64], R0 ;  /* 0x0000000008002986 */ /* 0x0087e8000c10111c */
[----:B----4-:R4:W-:Y:S01]  /*51980*/  @P5 STG.E.U8 desc[UR28][R16.64], R2 ;  /* 0x0000000210005986 */ /* 0x0109e2000c10111c */
[----:B0-----:R-:W-:-:S03]  /*51990*/  ISETP.LT.AND P5, PT, R22, UR10, !P3 ;  /* 0x0000000a16007c0c */ /* 0x001fc6000dfa1270 */
[----:B------:R0:W-:Y:S01]  /*519a0*/  STL [R1+0x1630], R11 ;  /* 0x0016300b01007387 */ /* 0x0001e20000100800 */
[----:B------:R-:W0:Y:S01]  /*519b0*/  LDCU UR9, c[0x0][0x398] ;  /* 0x00007300ff0977ac */ /* 0x000e220008000800 */
[----:B------:R-:W0:Y:S01]  /*519c0*/  LDCU UR13, c[0x0][0x398] ;  /* 0x00007300ff0d77ac */ /* 0x000e220008000800 */
[----:B------:R-:W0:Y:S01]  /*519d0*/  LDCU UR10, c[0x0][0x398] ;  /* 0x00007300ff0a77ac */ /* 0x000e220008000800 */
[C---:B---3--:R-:W-:Y:S02]  /*519e0*/  PRMT R0, R28.reuse, 0x7771, RZ ;  /* 0x000077711c007816 */ /* 0x048fe400000000ff */
[----:B----4-:R-:W-:Y:S01]  /*519f0*/  PRMT R2, R28, 0x7772, RZ ;  /* 0x000077721c027816 */ /* 0x010fe200000000ff */
[----:B------:R-:W3:Y:S04]  /*51a00*/  LDL.LU.64 R16, [R1+0xb28] ;  /* 0x000b280001107983 */ /* 0x000ee80000300a00 */
[----:B------:R4:W-:Y:S04]  /*51a10*/  @P6 STG.E.U8 desc[UR28][R4.64], R0 ;  /* 0x0000000004006986 */ /* 0x0009e8000c10111c */
[----:B------:R1:W-:Y:S01]  /*51a20*/  @P4 STG.E.U8 desc[UR28][R24.64], R2 ;  /* 0x0000000218004986 */ /* 0x0003e2000c10111c */
[----:B------:R-:W-:-:S03]  /*51a30*/  ISETP.LT.AND P4, PT, R12, UR11, !P3 ;  /* 0x0000000b0c007c0c */ /* 0x000fc6000df81270 */
[----:B------:R-:W3:Y:S04]  /*51a40*/  LDL.LU R9, [R1+0x234] ;  /* 0x0002340001097983 */ /* 0x000ee80000300800 */
[----:B0-----:R-:W3:Y:S01]  /*51a50*/  LDL.LU.64 R10, [R1+0xb20] ;  /* 0x000b2000010a7983 */ /* 0x001ee20000300a00 */
[----:B----4-:R-:W-:Y:S01]  /*51a60*/  VIADD R0, R18, 0x2b ;  /* 0x0000002b12007836 */ /* 0x010fe20000000000 */
[----:B-1----:R-:W-:Y:S02]  /*51a70*/  PRMT R2, R28, 0x7773, RZ ;  /* 0x000077731c027816 */ /* 0x002fe400000000ff */
[----:B------:R-:W4:Y:S04]  /*51a80*/  LDL.LU.64 R24, [R1+0xb38] ;  /* 0x000b380001187983 */ /* 0x000f280000300a00 */
[----:B------:R-:W4:Y:S01]  /*51a90*/  LDL.LU.64 R4, [R1+0xb30] ;  /* 0x000b300001047983 */ /* 0x000f220000300a00 */
[----:B------:R-:W-:-:S02]  /*51aa0*/  ISETP.LT.AND P6, PT, R15, UR12, !P3 ;  /* 0x0000000c0f007c0c */ /* 0x000fc4000dfc1270 */
[----:B------:R-:W-:Y:S01]  /*51ab0*/  ISETP.GE.AND P2, PT, R0, UR26, PT ;  /* 0x0000001a00007c0c */ /* 0x000fe2000bf46270 */
[----:B------:R-:W0:Y:S01]  /*51ac0*/  LDCU UR11, c[0x0][0x398] ;  /* 0x00007300ff0b77ac */ /* 0x000e220008000800 */
[----:B------:R-:W1:Y:S01]  /*51ad0*/  LDCU UR12, c[0x0][0x398] ;  /* 0x00007300ff0c77ac */ /* 0x000e620008000800 */
[----:B--2---:R-:W-:Y:S01]  /*51ae0*/  PRMT R0, R29, 0x7770, RZ ;  /* 0x000077701d007816 */ /* 0x004fe200000000ff */
[----:B------:R2:W-:Y:S04]  /*51af0*/  @P5 STG.E.U8 desc[UR28][R26.64], R2 ;  /* 0x000000021a005986 */ /* 0x0005e8000c10111c */
[----:B------:R0:W-:Y:S04]  /*51b00*/  @P4 STG.E.U8 desc[UR28][R20.64], R0 ;  /* 0x0000000014004986 */ /* 0x0001e8000c10111c */
[----:B--2---:R-:W2:Y:S04]  /*51b10*/  LDL.LU.64 R26, [R1+0xb40] ;  /* 0x000b4000011a7983 */ /* 0x004ea80000300a00 */
[----:B0-----:R-:W2:Y:S01]  /*51b20*/  LDL.LU R21, [R1+0x1634] ;  /* 0x0016340001157983 */ /* 0x001ea20000300800 */
[----:B------:R-:W-:-:S02]  /*51b30*/  ISETP.LT.AND P5, PT, R14, UR9, !P3 ;  /* 0x000000090e007c0c */ /* 0x000fc4000dfa1270 */
[----:B------:R-:W-:Y:S02]  /*51b40*/  ISETP.LT.AND P3, PT, R13, UR13, !P3 ;  /* 0x0000000d0d007c0c */ /* 0x000fe4000df61270 */
[C---:B------:R-:W-:Y:S02]  /*51b50*/  PRMT R2, R29.reuse, 0x7771, RZ ;  /* 0x000077711d027816 */ /* 0x040fe400000000ff */
[----:B------:R-:W-:Y:S01]  /*51b60*/  PRMT R0, R29, 0x7772, RZ ;  /* 0x000077721d007816 */ /* 0x000fe200000000ff */
[----:B------:R-:W4:Y:S04]  /*51b70*/  LDL.LU R28, [R1+0x254] ;  /* 0x00025400011c7983 */ /* 0x000f280000300800 */
[----:B------:R0:W-:Y:S01]  /*51b80*/  @P6 STG.E.U8 desc[UR28][R6.64], R2 ;  /* 0x0000000206006986 */ /* 0x0001e2000c10111c */
[----:B------:R-:W0:Y:S01]  /*51b90*/  LDCU UR9, c[0x0][0x398] ;  /* 0x00007300ff0977ac */ /* 0x000e220008000800 */
[----:B------:R-:W-:-:S02]  /*51ba0*/  ISETP.LT.AND P4, PT, R23, UR14, !P2 ;  /* 0x0000000e17007c0c */ /* 0x000fc4000d781270 */
[----:B---3--:R-:W-:Y:S01]  /*51bb0*/  PRMT R3, R9, 0x7773, RZ ;  /* 0x0000777309037816 */ /* 0x008fe200000000ff */
[----:B------:R-:W3:Y:S01]  /*51bc0*/  LDCU UR13, c[0x0][0x398] ;  /* 0x00007300ff0d77ac */ /* 0x000ee20008000800 */
[----:B------:R-:W1:Y:S01]  /*51bd0*/  LDCU UR14, c[0x0][0x398] ;  /* 0x00007300ff0e77ac */ /* 0x000e620008000800 */
[----:B------:R3:W-:Y:S01]  /*51be0*/  @P5 STG.E.U8 desc[UR28][R16.64], R0 ;  /* 0x0000000010005986 */ /* 0x0007e2000c10111c */
[----:B0-----:R-:W-:-:S03]  /*51bf0*/  PRMT R2, R29, 0x7773, RZ ;  /* 0x000077731d027816 */ /* 0x001fc600000000ff */
[----:B------:R-:W4:Y:S04]  /*51c00*/  LDL.LU.64 R6, [R1+0xb50] ;  /* 0x000b500001067983 */ /* 0x000f280000300a00 */
[----:B------:R0:W-:Y:S04]  /*51c10*/  @P3 STG.E.U8 desc[UR28][R10.64], R2 ;  /* 0x000000020a003986 */ /* 0x0001e8000c10111c */
[----:B---3--:R-:W3:Y:S04]  /*51c20*/  LDL.LU.64 R16, [R1+0xb48] ;  /* 0x000b480001107983 */ /* 0x008ee80000300a00 */
[----:B0-----:R-:W3:Y:S01]  /*51c30*/  LDL.LU R11, [R1+0x1630] ;  /* 0x00163000010b7983 */ /* 0x001ee20000300800 */
[----:B------:R-:W-:-:S02]  /*51c40*/  PRMT R0, R9, 0x7770, RZ ;  /* 0x0000777009007816 */ /* 0x000fc400000000ff */
[----:B--2---:R-:W-:Y:S01]  /*51c50*/  ISETP.LT.AND P6, PT, R21, UR10, !P2 ;  /* 0x0000000a15007c0c */ /* 0x004fe2000d7c1270 */
[----:B------:R-:W0:-:S12]  /*51c60*/  LDCU UR10, c[0x0][0x398] ;  /* 0x00007300ff0a77ac */ /* 0x000e180008000800 */
[----:B----4-:R2:W-:Y:S04]  /*51c70*/  @P6 STG.E.U8 desc[UR28][R24.64], R0 ;  /* 0x0000000018006986 */ /* 0x0105e8000c10111c */
[----:B--2---:R-:W2:Y:S01]  /*51c80*/  LDL.LU.64 R24, [R1+0x1628] ;  /* 0x0016280001187983 */ /* 0x004ea20000300a00 */
[----:B------:R-:W-:Y:S02]  /*51c90*/  PRMT R2, R9, 0x7771, RZ ;  /* 0x0000777109027816 */ /* 0x000fe400000000ff */
[----:B-1----:R-:W-:Y:S02]  /*51ca0*/  ISETP.LT.AND P5, PT, R22, UR12, !P2 ;  /* 0x0000000c16007c0c */ /* 0x002fe4000d7a1270 */
[----:B---3--:R-:W-:Y:S01]  /*51cb0*/  ISETP.LT.AND P3, PT, R11, UR11, !P2 ;  /* 0x0000000b0b007c0c */ /* 0x008fe2000d761270 */
[----:B------:R-:W1:Y:S01]  /*51cc0*/  LDCU UR11, c[0x0][0x398] ;  /* 0x00007300ff0b77ac */ /* 0x000e620008000800 */
[----:B------:R3:W-:Y:S01]  /*51cd0*/  @P4 STG.E.U8 desc[UR28][R4.64], R2 ;  /* 0x0000000204004986 */ /* 0x0007e2000c10111c */
[----:B------:R-:W-:-:S02]  /*51ce0*/  ISETP.LT.AND P4, PT, R12, UR9, !P2 ;  /* 0x000000090c007c0c */ /* 0x000fc4000d781270 */
[----:B0-----:R-:W-:Y:S01]  /*51cf0*/  ISETP.LT.AND P6, PT, R15, UR10, !P2 ;  /* 0x0000000a0f007c0c */ /* 0x001fe2000d7c1270 */
[----:B------:R-:W-:Y:S01]  /*51d00*/  VIADD R0, R18, 0x2c ;  /* 0x0000002c12007836 */ /* 0x000fe20000000000 */
[----:B------:R-:W4:Y:S01]  /*51d10*/  LDL.LU R29, [R1+0x228] ;  /* 0x00022800011d7983 */ /* 0x000f220000300800 */
[----:B------:R-:W0:Y:S01]  /*51d20*/  LDCU UR12, c[0x0][0x398] ;  /* 0x00007300ff0c77ac */ /* 0x000e220008000800 */
[----:B------:R-:W0:Y:S01]  /*51d30*/  LDCU UR9, c[0x0][0x398] ;  /* 0x00007300ff0977ac */ /* 0x000e220008000800 */
[----:B------:R-:W0:Y:S01]  /*51d40*/  LDCU UR10, c[0x0][0x398] ;  /* 0x00007300ff0a77ac */ /* 0x000e220008000800 */
[----:B---3--:R-:W-:-:S05]  /*51d50*/  PRMT R2, R9, 0x7772, RZ ;  /* 0x0000777209027816 */ /* 0x008fca00000000ff */
[----:B------:R3:W-:Y:S01]  /*51d60*/  @P3 STG.E.U8 desc[UR28][R26.64], R2 ;  /* 0x000000021a003986 */ /* 0x0007e2000c10111c */
[----:B------:R-:W-:Y:S02]  /*51d70*/  ISETP.GE.AND P3, PT, R0, UR59, PT ;  /* 0x0000003b00007c0c */ /* 0x000fe4000bf66270 */
[C---:B------:R-:W-:Y:S02]  /*51d80*/  PRMT R0, R28.reuse, 0x7770, RZ ;  /* 0x000077701c007816 */ /* 0x040fe400000000ff */
[----:B---3--:R-:W-:Y:S01]  /*51d90*/  PRMT R2, R28, 0x7771, RZ ;  /* 0x000077711c027816 */ /* 0x008fe200000000ff */
[----:B------:R-:W3:Y:S04]  /*51da0*/  LDL.LU.64 R26, [R1+0xb70] ;  /* 0x000b7000011a7983 */ /* 0x000ee80000300a00 */
[----:B------:R-:W3:Y:S04]  /*51db0*/  LDL.LU.64 R4, [R1+0xb68] ;  /* 0x000b680001047983 */ /* 0x000ee80000300a00 */
[----:B------:R-:W3:Y:S04]  /*51dc0*/  LDL.LU.64 R8, [R1+0xb80] ;  /* 0x000b800001087983 */ /* 0x000ee80000300a00 */
[----:B--2---:R2:W-:Y:S04]  /*51dd0*/  @P5 STG.E.U8 desc[UR28][R24.64], R3 ;  /* 0x0000000318005986 */ /* 0x0045e8000c10111c */
[----:B------:R-:W-:Y:S04]  /*51de0*/  @P4 STG.E.U8 desc[UR28][R6.64], R0 ;  /* 0x0000000006004986 */ /* 0x000fe8000c10111c */
[----:B------:R0:W-:Y:S01]  /*51df0*/  @P6 STG.E.U8 desc[UR28][R16.64], R2 ;  /* 0x0000000210006986 */ /* 0x0001e2000c10111c */
[----:B-1----:R-:W-:-:S03]  /*51e00*/  ISETP.LT.AND P6, PT, R21, UR11, !P3 ;  /* 0x0000000b15007c0c */ /* 0x002fc6000dfc1270 */
[----:B--2---:R-:W2:Y:S04]  /*51e10*/  LDL.LU.64 R24, [R1+0xb58] ;  /* 0x000b580001187983 */ /* 0x004ea80000300a00 */
[----:B0-----:R-:W2:Y:S04]  /*51e20*/  LDL.LU.64 R16, [R1+0xb78] ;  /* 0x000b780001107983 */ /* 0x001ea80000300a00 */
[----:B------:R-:W2:Y:S04]  /*51e30*/  LDL.LU R7, [R1+0x248] ;  /* 0x0002480001077983 */ /* 0x000ea80000300800 */
[----:B------:R0:W-:Y:S01]  /*51e40*/  STL [R1+0x1618], R21 ;  /* 0x0016181501007387 */ /* 0x0001e20000100800 */
[----:B------:R-:W-:-:S02]  /*51e50*/  ISETP.LT.AND P5, PT, R14, UR13, !P2 ;  /* 0x0000000d0e007c0c */ /* 0x000fc4000d7a1270 */
[C---:B------:R-:W-:Y:S02]  /*51e60*/  PRMT R0, R28.reuse, 0x7772, RZ ;  /* 0x000077721c007816 */ /* 0x040fe400000000ff */
[----:B------:R-:W-:Y:S02]  /*51e70*/  ISETP.LT.AND P4, PT, R23, UR12, !P3 ;  /* 0x0000000c17007c0c */ /* 0x000fe4000df81270 */
[----:B------:R-:W-:Y:S01]  /*51e80*/  PRMT R2, R28, 0x7773, RZ ;  /* 0x000077731c027816 */ /* 0x000fe200000000ff */
[----:B------:R-:W1:Y:S01]  /*51e90*/  LDCU UR11, c[0x0][0x398] ;  /* 0x00007300ff0b77ac */ /* 0x000e620008000800 */
[----:B0-----:R-:W2:Y:S01]  /*51ea0*/  LDL.LU.64 R20, [R1+0xb60] ;  /* 0x000b600001147983 */ /* 0x001ea20000300a00 */
[----:B------:R-:W-:Y:S01]  /*51eb0*/  ISETP.LT.AND P2, PT, R13, UR14, !P2 ;  /* 0x0000000e0d007c0c */ /* 0x000fe2000d741270 */
[----:B------:R-:W0:Y:S01]  /*51ec0*/  LDCU UR13, c[0x0][0x398] ;  /* 0x00007300ff0d77ac */ /* 0x000e220008000800 */
[----:B------:R-:W0:Y:S01]  /*51ed0*/  LDCU UR12, c[0x0][0x398] ;  /* 0x00007300ff0c77ac */ /* 0x000e220008000800 */
[----:B------:R-:W0:Y:S01]  /*51ee0*/  LDCU UR14, c[0x0][0x398] ;  /* 0x00007300ff0e77ac */ /* 0x000e220008000800 */
[----:B--2---:R2:W-:Y:S04]  /*51ef0*/  @P5 STG.E.U8 desc[UR28][R20.64], R0 ;  /* 0x0000000014005986 */ /* 0x0045e8000c10111c */
[----:B--2---:R-:W2:Y:S05]  /*51f00*/  LDL.LU.64 R20, [R1+0xb98] ;  /* 0x000b980001147983 */ /* 0x004eaa0000300a00 */
[----:B------:R0:W-:Y:S01]  /*51f10*/  @P2 STG.E.U8 desc[UR28][R24.64], R2 ;  /* 0x0000000218002986 */ /* 0x0001e2000c10111c */
[----:B------:R-:W-:-:S02]  /*51f20*/  ISETP.LT.AND P5, PT, R11, UR9, !P3 ;  /* 0x000000090b007c0c */ /* 0x000fc4000dfa1270 */
[C---:B----4-:R-:W-:Y:S02]  /*51f30*/  PRMT R0, R29.reuse, 0x7770, RZ ;  /* 0x000077701d007816 */ /* 0x050fe400000000ff */
[----:B------:R-:W-:Y:S01]  /*51f40*/  ISETP.LT.AND P2, PT, R22, UR10, !P3 ;  /* 0x0000000a16007c0c */ /* 0x000fe2000df41270 */
[----:B------:R-:W4:Y:S01]  /*51f50*/  LDCU UR9, c[0x0][0x398] ;  /* 0x00007300ff0977ac */ /* 0x000f220008000800 */
[----:B------:R-:W1:Y:S01]  /*51f60*/  LDCU UR10, c[0x0][0x398] ;  /* 0x00007300ff0a77ac */ /* 0x000e620008000800 */
[----:B---3--:R-:W-:Y:S01]  /*51f70*/  @P6 STG.E.U8 desc[UR28][R26.64], R0 ;  /* 0x000000001a006986 */ /* 0x008fe2000c10111c */
[----:B0-----:R-:W-:-:S03]  /*51f80*/  PRMT R2, R29, 0x7771, RZ ;  /* 0x000077711d027816 */ /* 0x001fc600000000ff */
[----:B--2---:R0:W-:Y:S04]  /*51f90*/  STL.64 [R1+0x1620], R20 ;  /* 0x0016201401007387 */ /* 0x0041e80000100a00 */
[----:B0-----:R-:W2:Y:S04]  /*51fa0*/  LDL.LU.64 R20, [R1+0xb88] ;  /* 0x000b880001147983 */ /* 0x001ea80000300a00 */
[----:B------:R0:W-:Y:S01]  /*51fb0*/  @P4 STG.E.U8 desc[UR28][R4.64], R2 ;  /* 0x0000000204004986 */ /* 0x0001e2000c10111c */
[----:B------:R-:W-:Y:S02]  /*51fc0*/  ISETP.LT.AND P4, PT, R12, UR13, !P3 ;  /* 0x0000000d0c007c0c */ /* 0x000fe4000df81270 */
[C---:B------:R-:W-:Y:S01]  /*51fd0*/  PRMT R0, R29.reuse, 0x7772, RZ ;  /* 0x000077721d007816 */ /* 0x040fe200000000ff */
[----:B------:R-:W3:Y:S04]  /*51fe0*/  LDL.LU.64 R26, [R1+0xb90] ;  /* 0x000b9000011a7983 */ /* 0x000ee80000300a00 */
[----:B------:R-:W3:Y:S04]  /*51ff0*/  LDL.LU R28, [R1+0x238] ;  /* 0x00023800011c7983 */ /* 0x000ee80000300800 */
[----:B------:R1:W-:Y:S04]  /*52000*/  @P5 STG.E.U8 desc[UR28][R8.64], R0 ;  /* 0x0000000008005986 */ /* 0x0003e8000c10111c */
[----:B------:R-:W3:Y:S01]  /*52010*/  LDL.LU.64 R24, [R1+0xba8] ;  /* 0x000ba80001187983 */ /* 0x000ee20000300a00 */
[----:B------:R-:W2:Y:S01]  /*52020*/  LDCU UR13, c[0x0][0x398] ;  /* 0x00007300ff0d77ac */ /* 0x000ea20008000800 */
[----:B0-----:R-:W-:-:S02]  /*52030*/  PRMT R2, R29, 0x7773, RZ ;  /* 0x000077731d027816 */ /* 0x001fc400000000ff */
[----:B------:R-:W3:Y:S04]  /*52040*/  LDL.LU.64 R4, [R1+0xba0] ;  /* 0x000ba00001047983 */ /* 0x000ee80000300a00 */
[----:B------:R0:W-:Y:S04]  /*52050*/  @P2 STG.E.U8 desc[UR28][R16.64], R2 ;  /* 0x0000000210002986 */ /* 0x0001e8000c10111c */
[----:B-1----:R-:W3:Y:S01]  /*52060*/  LDL.LU.64 R8, [R1+0xbb8] ;  /* 0x000bb80001087983 */ /* 0x002ee20000300a00 */
[----:B0-----:R-:W-:-:S03]  /*52070*/  PRMT R2, R7, 0x7770, RZ ;  /* 0x0000777007027816 */ /* 0x001fc600000000ff */
[----:B------:R-:W3:Y:S04]  /*52080*/  LDL.LU.64 R16, [R1+0xbb0] ;  /* 0x000bb00001107983 */ /* 0x000ee80000300a00 */
[----:B--2---:R0:W-:Y:S04]  /*52090*/  @P4 STG.E.U8 desc[UR28][R20.64], R2 ;  /* 0x0000000214004986 */ /* 0x0041e8000c10111c */
[----:B0-----:R-:W2:Y:S01]  /*520a0*/  LDL.LU.64 R20, [R1+0x1620] ;  /* 0x0016200001147983 */ /* 0x001ea20000300a00 */
[----:B------:R-:W-:Y:S01]  /*520b0*/  ISETP.LT.AND P5, PT, R15, UR11, !P3 ;  /* 0x0000000b0f007c0c */ /* 0x000fe2000dfa1270 */
[----:B------:R-:W-:-:S02]  /*520c0*/  VIADD R0, R18, 0x2d ;  /* 0x0000002d12007836 */ /* 0x000fc40000000000 */
[----:B------:R-:W2:Y:S01]  /*520d0*/  LDL.LU R29, [R1+0x22c] ;  /* 0x00022c00011d7983 */ /* 0x000ea20000300800 */
[----:B----4-:R-:W-:Y:S01]  /*520e0*/  ISETP.LT.AND P6, PT, R14, UR9, !P3 ;  /* 0x000000090e007c0c */ /* 0x010fe2000dfc1270 */
[----:B------:R-:W0:Y:S01]  /*520f0*/  LDCU UR11, c[0x0][0x398] ;  /* 0x00007300ff0b77ac */ /* 0x000e220008000800 */
[----:B------:R-:W-:Y:S02]  /*52100*/  ISETP.GE.AND P2, PT, R0, UR58, PT ;  /* 0x0000003a00007c0c */ /* 0x000fe4000bf46270 */
[C---:B------:R-:W-:Y:S02]  /*52110*/  PRMT R0, R7.reuse, 0x7771, RZ ;  /* 0x0000777107007816 */ /* 0x040fe400000000ff */
[----:B------:R-:W-:Y:S02]  /*52120*/  PRMT R2, R7, 0x7772, RZ ;  /* 0x0000777207027816 */ /* 0x000fe400000000ff */
[----:B---3--:R-:W-:Y:S01]  /*52130*/  PRMT R3, R28, 0x7770, RZ ;  /* 0x000077701c037816 */ /* 0x008fe200000000ff */
[----:B------:R-:W1:Y:S01]  /*52140*/  LDCU UR9, c[0x0][0x398] ;  /* 0x00007300ff0977ac */ /* 0x000e620008000800 */
[----:B--2---:R2:W-:Y:S04]  /*52150*/  @P5 STG.E.U8 desc[UR28][R20.64], R0 ;  /* 0x0000000014005986 */ /* 0x0045e8000c10111c */
[----:B--2---:R-:W2:Y:S01]  /*52160*/  LDL.LU R21, [R1+0x1618] ;  /* 0x0016180001157983 */ /* 0x004ea20000300800 */
[----:B------:R-:W-:-:S03]  /*52170*/  ISETP.LT.AND P3, PT, R13, UR10, !P3 ;  /* 0x0000000a0d007c0c */ /* 0x000fc6000df61270 */
[----:B------:R3:W-:Y:S01]  /*52180*/  @P6 STG.E.U8 desc[UR28][R26.64], R2 ;  /* 0x000000021a006986 */ /* 0x0007e2000c10111c */
[----:B------:R-:W-:Y:S01]  /*52190*/  ISETP.LT.AND P5, PT, R23, UR13, !P2 ;  /* 0x0000000d17007c0c */ /* 0x000fe2000d7a1270 */
[----:B------:R-:W-:Y:S01]  /*521a0*/  VIADD R0, R18, 0x2e ;  /* 0x0000002e12007836 */ /* 0x000fe20000000000 */
[----:B------:R-:W4:Y:S01]  /*521b0*/  LDCU UR10, c[0x0][0x398] ;  /* 0x00007300ff0a77ac */ /* 0x000f220008000800 */
[----:B---3--:R-:W-:Y:S01]  /*521c0*/  PRMT R2, R7, 0x7773, RZ ;  /* 0x0000777307027816 */ /* 0x008fe200000000ff */
[----:B------:R-:W3:Y:S04]  /*521d0*/  LDL.LU.64 R26, [R1+0x1610] ;  /* 0x00161000011a7983 */ /* 0x000ee80000300a00 */
[----:B------:R-:W3:Y:S01]  /*521e0*/  LDL.LU R7, [R1+0x258] ;  /* 0x0002580001077983 */ /* 0x000ee20000300800 */
[----:B0-----:R-:W-:Y:S01]  /*521f0*/  ISETP.LT.AND P6, PT, R11, UR11, !P2 ;  /* 0x0000000b0b007c0c */ /* 0x001fe2000d7c1270 */
[----:B------:R-:W0:Y:S02]  /*52200*/  LDCU UR13, c[0x0][0x398] ;  /* 0x00007300ff0d77ac */ /* 0x000e240008000800 */
[----:B------:R1:W-:Y:S01]  /*52210*/  @P3 STG.E.U8 desc[UR28][R24.64], R2 ;  /* 0x0000000218003986 */ /* 0x0003e2000c10111c */
[----:B------:R-:W-:-:S02]  /*52220*/  ISETP.GE.AND P3, PT, R0, UR56, PT ;  /* 0x0000003800007c0c */ /* 0x000fc4000bf66270 */
[----:B------:R-:W-:Y:S01]  /*52230*/  PRMT R0, R28, 0x7771, RZ ;  /* 0x000077711c007816 */ /* 0x000fe200000000ff */
[----:B------:R0:W-:Y:S01]  /*52240*/  STL [R1+0x1608], R11 ;  /* 0x0016080b01007387 */ /* 0x0001e20000100800 */
[----:B------:R-:W2:Y:S03]  /*52250*/  LDCU UR11, c[0x0][0x398] ;  /* 0x00007300ff0b77ac */ /* 0x000ea60008000800 */
[----:B-1----:R-:W3:Y:S04]  /*52260*/  LDL.LU.64 R24, [R1+0xbc0] ;  /* 0x000bc00001187983 */ /* 0x002ee80000300a00 */
[----:B0-----:R-:W3:Y:S01]  /*52270*/  LDL.LU.64 R10, [R1+0xbf8] ;  /* 0x000bf800010a7983 */ /* 0x001ee20000300a00 */
[----:B--2---:R-:W-:-:S02]  /*52280*/  ISETP.LT.AND P4, PT, R21, UR12, !P2 ;  /* 0x0000000c15007c0c */ /* 0x004fc4000d781270 */
[----:B------:R-:W-:Y:S01]  /*52290*/  PRMT R2, R28, 0x7772, RZ ;  /* 0x000077721c027816 */ /* 0x000fe200000000ff */
[----:B------:R-:W0:Y:S10]  /*522a0*/  LDCU UR12, c[0x0][0x398] ;  /* 0x00007300ff0c77ac */ /* 0x000e340008000800 */
[----:B------:R-:W-:Y:S04]  /*522b0*/  @P4 STG.E.U8 desc[UR28][R4.64], R3 ;  /* 0x0000000304004986 */ /* 0x000fe8000c10111c */
[----:B------:R1:W-:Y:S04]  /*522c0*/  @P5 STG.E.U8 desc[UR28][R8.64], R0 ;  /* 0x0000000008005986 */ /* 0x0003e8000c10111c */
[----:B-1----:R-:W2:Y:S01]  /*522d0*/  LDL.LU.64 R8, [R1+0xbd0] ;  /* 0x000bd00001087983 */ /* 0x002ea20000300a00 */
[----:B------:R-:W-:-:S02]  /*522e0*/  ISETP.LT.AND P4, PT, R22, UR9, !P2 ;  /* 0x0000000916007c0c */ /* 0x000fc4000d781270 */
[----:B------:R-:W-:Y:S01]  /*522f0*/  PRMT R5, R28, 0x7773, RZ ;  /* 0x000077731c057816 */ /* 0x000fe200000000ff */
[----:B------:R1:W-:Y:S01]  /*52300*/  @P6 STG.E.U8 desc[UR28][R16.64], R2 ;  /* 0x0000000210006986 */ /* 0x0003e2000c10111c */
[C---:B------:R-:W-:Y:S02]  /*52310*/  PRMT R0, R29.reuse, 0x7770, RZ ;  /* 0x000077701d007816 */ /* 0x040fe400000000ff */
[C---:B------:R-:W-:Y:S02]  /*52320*/  PRMT R3, R29.reuse, 0x7772, RZ ;  /* 0x000077721d037816 */ /* 0x040fe400000000ff */
[----:B------:R-:W-:Y:S02]  /*52330*/  PRMT R4, R29, 0x7773, RZ ;  /* 0x000077731d047816 */ /* 0x000fe400000000ff */
[----:B----4-:R-:W-:Y:S02]  /*52340*/  ISETP.LT.AND P5, PT, R15, UR10, !P2 ;  /* 0x0000000a0f007c0c */ /* 0x010fe4000d7a1270 */
[----:B---3--:R-:W-:Y:S01]  /*52350*/  PRMT R6, R7, 0x7771, RZ ;  /* 0x0000777107067816 */ /* 0x008fe200000000ff */
[----:B------:R-:W3:Y:S01]  /*52360*/  LDCU UR9, c[0x0][0x398] ;  /* 0x00007300ff0977ac */ /* 0x000ee20008000800 */
[----:B-1----:R-:W-:Y:S01]  /*52370*/  PRMT R2, R29, 0x7771, RZ ;  /* 0x000077711d027816 */ /* 0x002fe200000000ff */
[----:B------:R-:W-:Y:S04]  /*52380*/  @P4 STG.E.U8 desc[UR28][R26.64], R5 ;  /* 0x000000051a004986 */ /* 0x000fe8000c10111c */
[----:B--2---:R1:W-:Y:S01]  /*52390*/  STL.64 [R1+0x1600], R8 ;  /* 0x0016000801007387 */ /* 0x0043e20000100a00 */
[----:B------:R-:W-:Y:S01]  /*523a0*/  ISETP.LT.AND P6, PT, R12, UR14, !P2 ;  /* 0x0000000e0c007c0c */ /* 0x000fe2000d7c1270 */
[----:B------:R-:W2:Y:S02]  /*523b0*/  LDCU UR10, c[0x0][0x398] ;  /* 0x00007300ff0a77ac */ /* 0x000ea40008000800 */
[----:B-1----:R-:W4:Y:S04]  /*523c0*/  LDL.LU.64 R8, [R1+0xbe0] ;  /* 0x000be00001087983 */ /* 0x002f280000300a00 */
[----:B------:R-:W2:Y:S04]  /*523d0*/  LDL.LU.64 R28, [R1+0xbf0] ;  /* 0x000bf000011c7983 */ /* 0x000ea80000300a00 */
[----:B------:R-:W2:Y:S04]  /*523e0*/  LDL.LU.64 R16, [R1+0xbe8] ;  /* 0x000be80001107983 */ /* 0x000ea80000300a00 */
[----:B------:R-:W2:Y:S04]  /*523f0*/  LDL.LU R19, [R1+0x24c] ;  /* 0x00024c0001137983 */ /* 0x000ea80000300800 */
[----:B------:R-:W2:Y:S01]  /*52400*/  LDL.LU.64 R26, [R1+0xbc8] ;  /* 0x000bc800011a7983 */ /* 0x000ea20000300a00 */
[----:B0-----:R-:W-:-:S02]  /*52410*/  ISETP.LT.AND P4, PT, R14, UR12, !P2 ;  /* 0x0000000c0e007c0c */ /* 0x001fc4000d781270 */
[----:B------:R-:W-:Y:S02]  /*52420*/  ISETP.LT.AND P2, PT, R13, UR11, !P2 ;  /* 0x0000000b0d007c0c */ /* 0x000fe4000d741270 */
[C---:B------:R-:W-:Y:S01]  /*52430*/  PRMT R5, R7.reuse, 0x7770, RZ ;  /* 0x0000777007057816 */ /* 0x040fe200000000ff */
[----:B------:R-:W0:Y:S01]  /*52440*/  LDCU UR12, c[0x0][0x398] ;  /* 0x00007300ff0c77ac */ /* 0x000e220008000800 */
[----:B------:R-:W1:Y:S03]  /*52450*/  LDCU UR11, c[0x0][0x398] ;  /* 0x00007300ff0b77ac */ /* 0x000e660008000800 */
[----:B--2---:R2:W-:Y:S04]  /*52460*/  @P6 STG.E.U8 desc[UR28][R26.64], R5 ;  /* 0x000000051a006986 */ /* 0x0045e8000c10111c */
[----:B------:R0:W-:Y:S01]  /*52470*/  @P5 STG.E.U8 desc[UR28][R24.64], R6 ;  /* 0x0000000618005986 */ /* 0x0001e2000c10111c */
[----:B--2---:R-:W-:-:S02]  /*52480*/  PRMT R5, R7, 0x7772, RZ ;  /* 0x0000777207057816 */ /* 0x004fc400000000ff */
[----:B0-----:R-:W-:Y:S01]  /*52490*/  PRMT R6, R7, 0x7773, RZ ;  /* 0x0000777307067816 */ /* 0x001fe200000000ff */
[----:B------:R-:W2:Y:S04]  /*524a0*/  LDL.LU.64 R26, [R1+0xc18] ;  /* 0x000c1800011a7983 */ /* 0x000ea80000300a00 */
[----:B------:R-:W2:Y:S04]  /*524b0*/  LDL.LU.64 R24, [R1+0xc10] ;  /* 0x000c100001187983 */ /* 0x000ea80000300a00 */
[----:B------:R0:W-:Y:S04]  /*524c0*/  @P4 STG.E.U8 desc[UR28][R10.64], R5 ;  /* 0x000000050a004986 */ /* 0x0001e8000c10111c */
[----:B----4-:R4:W-:Y:S04]  /*524d0*/  @P2 STG.E.U8 desc[UR28][R8.64], R6 ;  /* 0x0000000608002986 */ /* 0x0109e8000c10111c */
[----:B0-----:R-:W2:Y:S04]  /*524e0*/  LDL.LU R11, [R1+0x1608] ;  /* 0x00160800010b7983 */ /* 0x001ea80000300800 */
[----:B----4-:R-:W4:Y:S04]  /*524f0*/  LDL.LU.64 R8, [R1+0x1600] ;  /* 0x0016000001087983 */ /* 0x010f280000300a00 */
[----:B------:R-:W2:Y:S01]  /*52500*/  LDL.LU.64 R6, [R1+0xbd8] ;  /* 0x000bd80001067983 */ /* 0x000ea20000300a00 */
[----:B------:R-:W-:-:S02]  /*52510*/  ISETP.LT.AND P5, PT, R21, UR13, !P3 ;  /* 0x0000000d15007c0c */ /* 0x000fc4000dfa1270 */
[----:B---3--:R-:W-:Y:S02]  /*52520*/  ISETP.LT.AND P6, PT, R23, UR9, !P3 ;  /* 0x0000000917007c0c */ /* 0x008fe4000dfc1270 */
[----:B------:R-:W-:Y:S01]  /*52530*/  ISETP.LT.AND P2, PT, R22, UR12, !P3 ;  /* 0x0000000c16007c0c */ /* 0x000fe2000df41270 */
[----:B------:R-:W0:Y:S01]  /*52540*/  LDCU UR13, c[0x0][0x398] ;  /* 0x00007300ff0d77ac */ /* 0x000e220008000800 */
[----:B------:R-:W3:Y:S01]  /*52550*/  LDCU UR12, c[0x0][0x398] ;  /* 0x00007300ff0c77ac */ /* 0x000ee20008000800 */
[----:B------:R-:W0:Y:S06]  /*52560*/  LDCU UR9, c[0x0][0x39c] ;  /* 0x00007380ff0977ac */ /* 0x000e2c0008000800 */
[----:B--2---:R-:W-:Y:S04]  /*52570*/  @P5 STG.E.U8 desc[UR28][R6.64], R0 ;  /* 0x0000000006005986 */ /* 0x004fe8000c10111c */
[----:B----4-:R2:W-:Y:S01]  /*52580*/  @P6 STG.E.U8 desc[UR28][R8.64], R2 ;  /* 0x0000000208006986 */ /* 0x0105e2000c10111c */
[----:B------:R-:W-:Y:S01]  /*52590*/  ISETP.LT.AND P4, PT, R11, UR10, !P3 ;  /* 0x0000000a0b007c0c */ /* 0x000fe2000df81270 */
[----:B------:R-:W4:Y:S02]  /*525a0*/  LDCU UR10, c[0x0][0x398] ;  /* 0x00007300ff0a77ac */ /* 0x000f240008000800 */
[----:B--2---:R-:W2:Y:S04]  /*525b0*/  LDL.LU.64 R8, [R1+0xc30] ;  /* 0x000c300001087983 */ /* 0x004ea80000300a00 */
[----:B------:R-:W2:Y:S06]  /*525c0*/  LDL.LU R7, [R1+0x23c] ;  /* 0x00023c0001077983 */ /* 0x000eac0000300800 */
[----:B------:R0:W-:Y:S04]  /*525d0*/  @P4 STG.E.U8 desc[UR28][R28.64], R3 ;  /* 0x000000031c004986 */ /* 0x0001e8000c10111c */
[----:B------:R1:W-:Y:S04]  /*525e0*/  @P2 STG.E.U8 desc[UR28][R16.64], R4 ;  /* 0x0000000410002986 */ /* 0x0003e8000c10111c */
[----:B0-----:R-:W2:Y:S04]  /*525f0*/  LDL.LU.64 R28, [R1+0x15f8] ;  /* 0x0015f800011c7983 */ /* 0x001ea80000300a00 */
[----:B-1----:R-:W2:Y:S01]  /*52600*/  LDL.LU.64 R4, [R1+0xc28] ;  /* 0x000c280001047983 */ /* 0x002ea20000300a00 */
[----:B------:R-:W-:Y:S01]  /*52610*/  ISETP.LT.AND P5, PT, R12, UR11, !P3 ;  /* 0x0000000b0c007c0c */ /* 0x000fe2000dfa1270 */
[----:B------:R-:W-:Y:S01]  /*52620*/  VIADD R0, R18, 0x2f ;  /* 0x0000002f12007836 */ /* 0x000fe20000000000 */
[----:B------:R-:W-:Y:S01]  /*52630*/  ISETP.LT.AND P6, PT, R15, UR13, !P3 ;  /* 0x0000000d0f007c0c */ /* 0x000fe2000dfc1270 */
[----:B------:R-:W2:Y:S01]  /*52640*/  LDL.LU.64 R16, [R1+0xc20] ;  /* 0x000c200001107983 */ /* 0x000ea20000300a00 */
[----:B------:R-:W0:Y:S01]  /*52650*/  LDCU UR11, c[0x0][0x398] ;  /* 0x00007300ff0b77ac */ /* 0x000e220008000800 */
[----:B----4-:R-:W-:-:S02]  /*52660*/  ISETP.LT.AND P2, PT, R14, UR10, !P3 ;  /* 0x0000000a0e007c0c */ /* 0x010fc4000df41270 */
[----:B------:R-:W-:Y:S02]  /*52670*/  ISETP.GE.AND P4, PT, R0, UR4, PT ;  /* 0x0000000400007c0c */ /* 0x000fe4000bf86270 */
[C---:B------:R-:W-:Y:S02]  /*52680*/  PRMT R0, R19.reuse, 0x7770, RZ ;  /* 0x0000777013007816 */ /* 0x040fe400000000ff */
[----:B------:R-:W-:Y:S01]  /*52690*/  PRMT R2, R19, 0x7771, RZ ;  /* 0x0000777113027816 */ /* 0x000fe200000000ff */
[----:B------:R-:W1:Y:S01]  /*526a0*/  LDCU UR13, c[0x0][0x398] ;  /* 0x00007300ff0d77ac */ /* 0x000e620008000800 */
[----:B---3--:R-:W-:Y:S01]  /*526b0*/  ISETP.LT.AND P3, PT, R13, UR12, !P3 ;  /* 0x0000000c0d007c0c */ /* 0x008fe2000df61270 */
[----:B------:R-:W3:Y:S01]  /*526c0*/  LDCU UR4, c[0x0][0x398] ;  /* 0x00007300ff0477ac */ /* 0x000ee20008000800 */
[----:B------:R-:W4:Y:S01]  /*526d0*/  LDCU UR10, c[0x0][0x398] ;  /* 0x00007300ff0a77ac */ /* 0x000f220008000800 */
[----:B------:R0:W-:Y:S04]  /*526e0*/  @P5 STG.E.U8 desc[UR28][R26.64], R0 ;  /* 0x000000001a005986 */ /* 0x0001e8000c10111c */
[----:B------:R1:W-:Y:S01]  /*526f0*/  @P6 STG.E.U8 desc[UR28][R24.64], R2 ;  /* 0x0000000218006986 */ /* 0x0003e2000c10111c */
[----:B------:R-:W2:Y:S03]  /*52700*/  LDCU UR12, c[0x0][0x398] ;  /* 0x00007300ff0c77ac */ /* 0x000ea60008000800 */
[----:B0-----:R-:W4:Y:S01]  /*52710*/  LDL.LU.64 R26, [R1+0xc40] ;  /* 0x000c4000011a7983 */ /* 0x001f220000300a00 */
[----:B------:R-:W-:-:S03]  /*52720*/  PRMT R0, R19, 0x7772, RZ ;  /* 0x0000777213007816 */ /* 0x000fc600000000ff */
[----:B-1----:R-:W4:Y:S04]  /*52730*/  LDL.LU.64 R24, [R1+0xc38] ;  /* 0x000c380001187983 */ /* 0x002f280000300a00 */
[----:B------:R-:W-:Y:S04]  /*52740*/  STL [R1+0x15e8], R18 ;  /* 0x0015e81201007387 */ /* 0x000fe80000100800 */
[----:B------:R-:W-:Y:S01]  /*52750*/  STL [R1+0x15f0], R21 ;  /* 0x0015f01501007387 */ /* 0x000fe20000100800 */
[----:B------:R-:W-:Y:S01]  /*52760*/  ISETP.LT.AND P6, PT, R21, UR11, !P4 ;  /* 0x0000000b15007c0c */ /* 0x000fe2000e7c1270 */
[----:B------:R-:W-:Y:S01]  /*52770*/  VIADD R2, R18, 0x30 ;  /* 0x0000003012027836 */ /* 0x000fe20000000000 */
[----:B------:R-:W0:Y:S04]  /*52780*/  LDCU UR11, c[0x0][0x398] ;  /* 0x00007300ff0b77ac */ /* 0x000e280008000800 */
[----:B------:R-:W-:-:S02]  /*52790*/  ISETP.GE.AND P5, PT, R2, UR5, PT ;  /* 0x0000000502007c0c */ /* 0x000fc4000bfa6270 */
[----:B------:R-:W-:Y:S01]  /*527a0*/  PRMT R2, R19, 0x7773, RZ ;  /* 0x0000777313027816 */ /* 0x000fe200000000ff */
[----:B------:R-:W1:Y:S01]  /*527b0*/  LDCU UR5, c[0x0][0x398] ;  /* 0x00007300ff0577ac */ /* 0x000e620008000800 */
[----:B--2---:R2:W-:Y:S04]  /*527c0*/  @P2 STG.E.U8 desc[UR28][R8.64], R0 ;  /* 0x0000000008002986 */ /* 0x0045e8000c10111c */
[----:B--2---:R-:W2:Y:S04]  /*527d0*/  LDL.LU R8, [R1+0x25c] ;  /* 0x00025c0001087983 */ /* 0x004ea80000300800 */
[----:B------:R-:W2:Y:S04]  /*527e0*/  LDL.LU.64 R20, [R1+0xc60] ;  /* 0x000c600001147983 */ /* 0x000ea80000300a00 */
[----:B------:R-:W-:Y:S01]  /*527f0*/  @P3 STG.E.U8 desc[UR28][R4.64], R2 ;  /* 0x0000000204003986 */ /* 0x000fe2000c10111c */
[----:B------:R-:W-:-:S03]  /*52800*/  ISETP.LT.AND P3, PT, R11, UR13, !P4 ;  /* 0x0000000d0b007c0c */ /* 0x000fc6000e761270 */
[----:B------:R0:W-:Y:S01]  /*52810*/  STL [R1+0x15ec], R11 ;  /* 0x0015ec0b01007387 */ /* 0x0001e20000100800 */
[----:B---3--:R-:W-:Y:S02]  /*52820*/  ISETP.LT.AND P2, PT, R23, UR4, !P4 ;  /* 0x0000000417007c0c */ /* 0x008fe4000e741270 */
[C---:B------:R-:W-:Y:S02]  /*52830*/  PRMT R0, R7.reuse, 0x7770, RZ ;  /* 0x0000777007007816 */ /* 0x040fe400000000ff */
[----:B------:R-:W-:Y:S01]  /*52840*/  PRMT R3, R7, 0x7773, RZ ;  /* 0x0000777307037816 */ /* 0x000fe200000000ff */
[----:B------:R-:W3:Y:S01]  /*52850*/  LDCU UR4, c[0x0][0x398] ;  /* 0x00007300ff0477ac */ /* 0x000ee20008000800 */
[----:B------:R-:W1:Y:S01]  /*52860*/  LDCU UR13, c[0x0][0x398] ;  /* 0x00007300ff0d77ac */ /* 0x000e620008000800 */
[----:B0-----:R-:W3:Y:S04]  /*52870*/  LDL.LU.64 R10, [R1+0xc58] ;  /* 0x000c5800010a7983 */ /* 0x001ee80000300a00 */
[----:B------:R0:W-:Y:S01]  /*52880*/  @P6 STG.E.U8 desc[UR28][R16.64], R0 ;  /* 0x0000000010006986 */ /* 0x0001e2000c10111c */
[----:B----4-:R-:W-:-:S02]  /*52890*/  ISETP.LT.AND P6, PT, R22, UR10, !P4 ;  /* 0x0000000a16007c0c */ /* 0x010fc4000e7c1270 */
[C---:B------:R-:W-:Y:S01]  /*528a0*/  PRMT R2, R7.reuse, 0x7772, RZ ;  /* 0x0000777207027816 */ /* 0x040fe200000000ff */
[----:B------:R-:W4:Y:S01]  /*528b0*/  LDL.LU.64 R18, [R1+0xc50] ;  /* 0x000c500001127983 */ /* 0x000f220000300a00 */
[----:B------:R-:W1:Y:S01]  /*528c0*/  LDCU UR10, c[0x0][0x398] ;  /* 0x00007300ff0a77ac */ /* 0x000e620008000800 */
[----:B0-----:R-:W-:Y:S02]  /*528d0*/  PRMT R0, R7, 0x7771, RZ ;  /* 0x0000777107007816 */ /* 0x001fe400000000ff */
[----:B------:R-:W4:Y:S04]  /*528e0*/  LDL.LU.64 R16, [R1+0xc48] ;  /* 0x000c480001107983 */ /* 0x000f280000300a00 */
[----:B------:R-:W4:Y:S04]  /*528f0*/  LDL.LU R9, [R1+0x260] ;  /* 0x0002600001097983 */ /* 0x000f280000300800 */
[----:B------:R-:W4:Y:S04]  /*52900*/  LDL.LU.64 R6, [R1+0xc68] ;  /* 0x000c680001067983 */ /* 0x000f280000300a00 */
[----:B------:R0:W-:Y:S01]  /*52910*/  @P2 STG.E.U8 desc[UR28][R26.64], R0 ;  /* 0x000000001a002986 */ /* 0x0001e2000c10111c */
[----:B------:R-:W-:-:S03]  /*52920*/  ISETP.LT.AND P2, PT, R12, UR12, !P4 ;  /* 0x0000000c0c007c0c */ /* 0x000fc6000e741270 */
[----:B------:R0:W-:Y:S04]  /*52930*/  @P3 STG.E.U8 desc[UR28][R24.64], R2 ;  /* 0x0000000218003986 */ /* 0x0001e8000c10111c */
[----:B------:R0:W-:Y:S01]  /*52940*/  @P6 STG.E.U8 desc[UR28][R28.64], R3 ;  /* 0x000000031c006986 */ /* 0x0001e2000c10111c */
[----:B-1----:R-:W-:Y:S01]  /*52950*/  ISETP.LT.AND P3, PT, R15, UR5, !P4 ;  /* 0x000000050f007c0c */ /* 0x002fe2000e761270 */
[----:B------:R-:W1:Y:S02]  /*52960*/  LDCU UR12, c[0x0][0x398] ;  /* 0x00007300ff0c77ac */ /* 0x000e640008000800 */
[----:B0-----:R-:W4:Y:S04]  /*52970*/  LDL.LU.64 R26, [R1+0xc80] ;  /* 0x000c8000011a7983 */ /* 0x001f280000300a00 */
[----:B------:R-:W4:Y:S04]  /*52980*/  LDL.LU.64 R24, [R1+0xc78] ;  /* 0x000c780001187983 */ /* 0x000f280000300a00 */
[----:B------:R-:W4:Y:S01]  /*52990*/  LDL.LU.64 R28, [R1+0xc70] ;  /* 0x000c7000011c7983 */ /* 0x000f220000300a00 */
[----:B--2---:R-:W-:-:S02]  /*529a0*/  PRMT R0, R8, 0x7770, RZ ;  /* 0x0000777008007816 */ /* 0x004fc400000000ff */
[----:B------:R-:W-:Y:S02]  /*529b0*/  PRMT R2, R8, 0x7771, RZ ;  /* 0x0000777108027816 */ /* 0x000fe400000000ff */
[----:B------:R-:W-:Y:S02]  /*529c0*/  ISETP.LT.AND P6, PT, R14, UR11, !P4 ;  /* 0x0000000b0e007c0c */ /* 0x000fe4000e7c1270 */
[C---:B------:R-:W-:Y:S02]  /*529d0*/  PRMT R3, R8.reuse, 0x7772, RZ ;  /* 0x0000777208037816 */ /* 0x040fe400000000ff */
[----:B------:R-:W-:Y:S01]  /*529e0*/  PRMT R4, R8, 0x7773, RZ ;  /* 0x0000777308047816 */ /* 0x000fe200000000ff */
[----:B------:R0:W-:Y:S01]  /*529f0*/  @P2 STG.E.U8 desc[UR28][R20.64], R0 ;  /* 0x0000000014002986 */ /* 0x0001e2000c10111c */
[----:B------:R-:W2:Y:S01]  /*52a00*/  LDCU UR5, c[0x0][0x398] ;  /* 0x00007300ff0577ac */ /* 0x000ea20008000800 */
[----:B------:R-:W1:Y:S02]  /*52a10*/  LDCU UR11, c[0x0][0x398] ;  /* 0x00007300ff0b77ac */ /* 0x000e640008000800 */
[----:B0-----:R-:W2:Y:S04]  /*52a20*/  LDL.LU R21, [R1+0x15f0] ;  /* 0x0015f00001157983 */ /* 0x001ea80000300800 */
[----:B------:R-:W2:Y:S04]  /*52a30*/  LDL.LU R20, [R1+0x210] ;  /* 0x0002100001147983 */ /* 0x000ea80000300800 */
[----:B---3--:R0:W-:Y:S04]  /*52a40*/  @P3 STG.E.U8 desc[UR28][R10.64], R2 ;  /* 0x000000020a003986 */ /* 0x0081e8000c10111c */
[----:B0-----:R-:W1:Y:S01]  /*52a50*/  LDL.LU R11, [R1+0x15ec] ;  /* 0x0015ec00010b7983 */ /* 0x001e620000300800 */
[----:B------:R-:W-:-:S03]  /*52a60*/  ISETP.LT.AND P4, PT, R13, UR4, !P4 ;  /* 0x000000040d007c0c */ /* 0x000fc6000e781270 */
[----:B----4-:R0:W-:Y:S01]  /*52a70*/  @P6 STG.E.U8 desc[UR28][R18.64], R3 ;  /* 0x0000000312006986 */ /* 0x0101e2000c10111c */
[----:B------:R-:W-:Y:S02]  /*52a80*/  ISETP.LT.AND P2, PT, R23, UR13, !P5 ;  /* 0x0000000d17007c0c */ /* 0x000fe4000ef41270 */
[C---:B------:R-:W-:Y:S02]  /*52a90*/  PRMT R0, R9.reuse, 0x7770, RZ ;  /* 0x0000777009007816 */ /* 0x040fe400000000ff */
[----:B------:R-:W-:Y:S01]  /*52aa0*/  PRMT R2, R9, 0x7771, RZ ;  /* 0x0000777109027816 */ /* 0x000fe200000000ff */
[----:B------:R-:W3:Y:S01]  /*52ab0*/  LDCU UR4, c[0x0][0x398] ;  /* 0x00007300ff0477ac */ /* 0x000ee20008000800 */
[----:B------:R-:W4:Y:S01]  /*52ac0*/  LDCU UR13, c[0x0][0x398] ;  /* 0x00007300ff0d77ac */ /* 0x000f220008000800 */
[----:B0-----:R-:W3:Y:S04]  /*52ad0*/  LDL.LU R18, [R1+0x15e8] ;  /* 0x0015e80001127983 */ /* 0x001ee80000300800 */
[----:B------:R0:W-:Y:S04]  /*52ae0*/  @P4 STG.E.U8 desc[UR28][R16.64], R4 ;  /* 0x0000000410004986 */ /* 0x0001e8000c10111c */
[----:B0-----:R-:W4:Y:S04]  /*52af0*/  LDL.LU.64 R4, [R1+0xc88] ;  /* 0x000c880001047983 */ /* 0x001f280000300a00 */
[----:B------:R-:W4:Y:S01]  /*52b00*/  LDL.LU.64 R16, [R1+0xc98] ;  /* 0x000c980001107983 */ /* 0x000f220000300a00 */
[----:B--2---:R-:W-:Y:S01]  /*52b10*/  ISETP.LT.AND P3, PT, R21, UR10, !P5 ;  /* 0x0000000a15007c0c */ /* 0x004fe2000ef61270 */
[----:B------:R-:W0:-:S12]  /*52b20*/  LDCU UR10, c[0x0][0x398] ;  /* 0x00007300ff0a77ac */ /* 0x000e180008000800 */
[----:B------:R2:W-:Y:S01]  /*52b30*/  @P3 STG.E.U8 desc[UR28][R28.64], R0 ;  /* 0x000000001c003986 */ /* 0x0005e2000c10111c */
[----:B-1----:R-:W-:-:S03]  /*52b40*/  ISETP.LT.AND P6, PT, R11, UR12, !P5 ;  /* 0x0000000c0b007c0c */ /* 0x002fc6000efc1270 */
[----:B------:R1:W-:Y:S04]  /*52b50*/  @P2 STG.E.U8 desc[UR28][R6.64], R2 ;  /* 0x0000000206002986 */ /* 0x0003e8000c10111c */
[----:B--2---:R-:W2:Y:S04]  /*52b60*/  LDL.LU.64 R28, [R1+0xc90] ;  /* 0x000c9000011c7983 */ /* 0x004ea80000300a00 */
[----:B------:R-:W2:Y:S01]  /*52b70*/  LDL.LU R10, [R1+0xf0] ;  /* 0x0000f000010a7983 */ /* 0x000ea20000300800 */
[----:B------:R-:W-:-:S03]  /*52b80*/  PRMT R0, R9, 0x7772, RZ ;  /* 0x0000777209007816 */ /* 0x000fc600000000ff */
[----:B-1----:R-:W2:Y:S01]  /*52b90*/  LDL.LU.64 R6, [R1+0xca8] ;  /* 0x000ca80001067983 */ /* 0x002ea20000300a00 */
[----:B------:R-:W-:Y:S02]  /*52ba0*/  PRMT R2, R9, 0x7773, RZ ;  /* 0x0000777309027816 */ /* 0x000fe400000000ff */
[----:B------:R-:W-:Y:S01]  /*52bb0*/  ISETP.LT.AND P4, PT, R22, UR5, !P5 ;  /* 0x0000000516007c0c */ /* 0x000fe2000ef81270 */
[----:B------:R-:W2:Y:S04]  /*52bc0*/  LDL.LU.64 R8, [R1+0xca0] ;  /* 0x000ca00001087983 */ /* 0x000ea80000300a00 */
[----:B------:R1:W-:Y:S01]  /*52bd0*/  @P6 STG.E.U8 desc[UR28][R26.64], R0 ;  /* 0x000000001a006986 */ /* 0x0003e2000c10111c */
[----:B------:R-:W4:Y:S01]  /*52be0*/  LDCU UR5, c[0x0][0x398] ;  /* 0x00007300ff0577ac */ /* 0x000f220008000800 */
[----:B---3--:R-:W-:Y:S01]  /*52bf0*/  ISETP.LT.AND P3, PT, R12, UR4, !P5 ;  /* 0x000000040c007c0c */ /* 0x008fe2000ef61270 */
[----:B------:R-:W3:Y:S01]  /*52c00*/  LDCU UR12, c[0x0][0x398] ;  /* 0x00007300ff0c77ac */ /* 0x000ee20008000800 */
[----:B------:R-:W2:Y:S01]  /*52c10*/  LDCU UR4, c[0x0][0x398] ;  /* 0x00007300ff0477ac */ /* 0x000ea20008000800 */
[----:B-1----:R-:W2:Y:S04]  /*52c20*/  LDL.LU.64 R26, [R1+0xcb8] ;  /* 0x000cb800011a7983 */ /* 0x002ea80000300a00 */
[----:B------:R1:W-:Y:S01]  /*52c30*/  @P4 STG.E.U8 desc[UR28][R24.64], R2 ;  /* 0x0000000218004986 */ /* 0x0003e2000c10111c */
[----:B0-----:R-:W-:-:S02]  /*52c40*/  ISETP.LT.AND P4, PT, R15, UR10, !P5 ;  /* 0x0000000a0f007c0c */ /* 0x001fc4000ef81270 */
[----:B------:R-:W-:Y:S01]  /*52c50*/  ISETP.LT.AND P6, PT, R14, UR11, !P5 ;  /* 0x0000000b0e007c0c */ /* 0x000fe2000efc1270 */
[----:B------:R-:W-:Y:S01]  /*52c60*/  VIADD R0, R18, 0x31 ;  /* 0x0000003112007836 */ /* 0x000fe20000000000 */
[----:B------:R-:W0:Y:S01]  /*52c70*/  LDCU UR10, c[0x0][0x398] ;  /* 0x00007300ff0a77ac */ /* 0x000e220008000800 */
[----:B------:R-:W0:Y:S01]  /*52c80*/  LDCU UR11, c[0x0][0x398] ;  /* 0x00007300ff0b77ac */ /* 0x000e220008000800 */
[----:B----4-:R-:W-:Y:S01]  /*52c90*/  ISETP.LT.AND P5, PT, R13, UR5, !P5 ;  /* 0x000000050d007c0c */ /* 0x010fe2000efa1270 */
[----:B------:R-:W4:Y:S01]  /*52ca0*/  LDCU UR5, c[0x0][0x398] ;  /* 0x00007300ff0577ac */ /* 0x000f220008000800 */
[----:B------:R-:W-:Y:S02]  /*52cb0*/  ISETP.GE.AND P2, PT, R0, UR6, PT ;  /* 0x0000000600007c0c */ /* 0x000fe4000bf46270 */
[C---:B-1----:R-:W-:Y:S02]  /*52cc0*/  PRMT R2, R20.reuse, 0x7770, RZ ;  /* 0x0000777014027816 */ /* 0x042fe400000000ff */
[----:B------:R-:W-:Y:S01]  /*52cd0*/  PRMT R0, R20, 0x7771, RZ ;  /* 0x0000777114007816 */ /* 0x000fe200000000ff */
[----:B------:R-:W4:Y:S04]  /*52ce0*/  LDL.LU.64 R24, [R1+0xcb0] ;  /* 0x000cb00001187983 */ /* 0x000f280000300a00 */
[----:B------:R1:W-:Y:S04]  /*52cf0*/  @P3 STG.E.U8 desc[UR28][R4.64], R2 ;  /* 0x0000000204003986 */ /* 0x0003e8000c10111c */
[----:B------:R0:W-:Y:S01]  /*52d00*/  @P4 STG.E.U8 desc[UR28][R16.64], R0 ;  /* 0x0000000010004986 */ /* 0x0001e2000c10111c */
[----:B---3--:R-:W-:-:S03]  /*52d10*/  ISETP.LT.AND P3, PT, R21, UR12, !P2 ;  /* 0x0000000c15007c0c */ /* 0x008fc6000d761270 */
[----:B------:R-:W3:Y:S01]  /*52d20*/  LDL.LU R19, [R1+0x100] ;  /* 0x0001000001137983 */ /* 0x000ee20000300800 */
[----:B------:R-:W2:Y:S01]  /*52d30*/  LDCU UR6, c[0x0][0x398] ;  /* 0x00007300ff0677ac */ /* 0x000ea20008000800 */
[C---:B-1----:R-:W-:Y:S02]  /*52d40*/  PRMT R2, R20.reuse, 0x7772, RZ ;  /* 0x0000777214027816 */ /* 0x042fe400000000ff */
[----:B0-----:R-:W-:Y:S01]  /*52d50*/  PRMT R0, R20, 0x7773, RZ ;  /* 0x0000777314007816 */ /* 0x001fe200000000ff */
[----:B------:R-:W3:Y:S04]  /*52d60*/  LDL.LU.64 R16, [R1+0xcc8] ;  /* 0x000cc80001107983 */ /* 0x000ee80000300a00 */
[----:B------:R-:W3:Y:S01]  /*52d70*/  LDL.LU.64 R4, [R1+0xcc0] ;  /* 0x000cc00001047983 */ /* 0x000ee20000300a00 */
[----:B------:R-:W-:Y:S01]  /*52d80*/  ISETP.LT.AND P4, PT, R11, UR13, !P2 ;  /* 0x0000000d0b007c0c */ /* 0x000fe2000d781270 */
[----:B------:R-:W0:Y:S02]  /*52d90*/  LDCU UR12, c[0x0][0x398] ;  /* 0x00007300ff0c77ac */ /* 0x000e240008000800 */
[----:B--2---:R1:W-:Y:S01]  /*52da0*/  @P6 STG.E.U8 desc[UR28][R28.64], R2 ;  /* 0x000000021c006986 */ /* 0x0043e2000c10111c */
[----:B------:R-:W-:-:S03]  /*52db0*/  ISETP.LT.AND P6, PT, R23, UR4, !P2 ;  /* 0x0000000417007c0c */ /* 0x000fc6000d7c1270 */
[----:B------:R2:W-:Y:S01]  /*52dc0*/  @P5 STG.E.U8 desc[UR28][R6.64], R0 ;  /* 0x0000000006005986 */ /* 0x0005e2000c10111c */
[----:B------:R-:W0:Y:S01]  /*52dd0*/  LDCU UR4, c[0x0][0x398] ;  /* 0x00007300ff0477ac */ /* 0x000e220008000800 */
[C---:B-1----:R-:W-:Y:S02]  /*52de0*/  PRMT R2, R10.reuse, 0x7770, RZ ;  /* 0x000077700a027816 */ /* 0x042fe400000000ff */
[----:B--2---:R-:W-:Y:S01]  /*52df0*/  PRMT R0, R10, 0x7771, RZ ;  /* 0x000077710a007816 */ /* 0x004fe200000000ff */
[----:B------:R-:W2:Y:S04]  /*52e00*/  LDL.LU.64 R6, [R1+0xcd8] ;  /* 0x000cd80001067983 */ /* 0x000ea80000300a00 */
[----:B------:R1:W-:Y:S04]  /*52e10*/  @P3 STG.E.U8 desc[UR28][R8.64], R2 ;  /* 0x0000000208003986 */ /* 0x0003e8000c10111c */
[----:B------:R-:W2:Y:S04]  /*52e20*/  LDL.LU.64 R28, [R1+0xcd0] ;  /* 0x000cd000011c7983 */ /* 0x000ea80000300a00 */
[----:B------:R0:W-:Y:S04]  /*52e30*/  @P6 STG.E.U8 desc[UR28][R26.64], R0 ;  /* 0x000000001a006986 */ /* 0x0001e8000c10111c */
[----:B-1----:R-:W2:Y:S04]  /*52e40*/  LDL.LU R9, [R1+0x264] ;  /* 0x0002640001097983 */ /* 0x002ea80000300800 */
[----:B0-----:R-:W2:Y:S01]  /*52e50*/  LDL.LU.64 R26, [R1+0xce0] ;  /* 0x000ce000011a7983 */ /* 0x001ea20000300a00 */
[----:B------:R-:W-:-:S02]  /*52e60*/  ISETP.LT.AND P3, PT, R22, UR10, !P2 ;  /* 0x0000000a16007c0c */ /* 0x000fc4000d761270 */
[----:B------:R-:W-:Y:S02]  /*52e70*/  PRMT R2, R10, 0x7772, RZ ;  /* 0x000077720a027816 */ /* 0x000fe400000000ff */
[----:B------:R-:W-:Y:S01]  /*52e80*/  ISETP.LT.AND P5, PT, R12, UR6, !P2 ;  /* 0x000000060c007c0c */ /* 0x000fe2000d7a1270 */
[----:B------:R-:W-:Y:S01]  /*52e90*/  VIADD R0, R18, 0x32 ;  /* 0x0000003212007836 */ /* 0x000fe20000000000 */
[----:B------:R-:W-:Y:S01]  /*52ea0*/  ISETP.LT.AND P6, PT, R14, UR4, !P2 ;  /* 0x000000040e007c0c */ /* 0x000fe2000d7c1270 */
[----:B------:R-:W0:Y:S01]  /*52eb0*/  LDCU UR10, c[0x0][0x398] ;  /* 0x00007300ff0a77ac */ /* 0x000e220008000800 */
[----:B----4-:R-:W-:Y:S01]  /*52ec0*/  @P4 STG.E.U8 desc[UR28][R24.64], R2 ;  /* 0x0000000218004986 */ /* 0x010fe2000c10111c */
[----:B------:R-:W-:Y:S02]  /*52ed0*/  ISETP.LT.AND P4, PT, R15, UR5, !P2 ;  /* 0x000000050f007c0c */ /* 0x000fe4000d781270 */
[----:B------:R-:W-:Y:S02]  /*52ee0*/  ISETP.LT.AND P2, PT, R13, UR11, !P2 ;  /* 0x0000000b0d007c0c */ /* 0x000fe4000d741270 */
[----:B---3--:R-:W-:Y:S01]  /*52ef0*/  PRMT R3, R19, 0x7770, RZ ;  /* 0x0000777013037816 */ /* 0x008fe200000000ff */
[----:B------:R-:W1:Y:S01]  /*52f00*/  LDCU UR6, c[0x0][0x398] ;  /* 0x00007300ff0677ac */ /* 0x000e620008000800 */
[----:B------:R-:W3:Y:S01]  /*52f10*/  LDCU UR4, c[0x0][0x398] ;  /* 0x00007300ff0477ac */ /* 0x000ee20008000800 */
[----:B------:R-:W4:Y:S01]  /*52f20*/  LDCU UR5, c[0x0][0x398] ;  /* 0x00007300ff0577ac */ /* 0x000f220008000800 */
[----:B------:R-:W0:Y:S01]  /*52f30*/  LDCU UR11, c[0x0][0x398] ;  /* 0x00007300ff0b77ac */ /* 0x000e220008000800 */
[----:B--2---:R2:W-:Y:S04]  /*52f40*/  STL.64 [R1+0x15e0], R26 ;  /* 0x0015e01a01007387 */ /* 0x0045e80000100a00 */
[----:B--2---:R-:W2:Y:S01]  /*52f50*/  LDL.LU.64 R26, [R1+0xce8] ;  /* 0x000ce800011a7983 */ /* 0x004ea20000300a00 */
[----:B------:R-:W-:-:S05]  /*52f60*/  PRMT R2, R10, 0x7773, RZ ;  /* 0x000077730a027816 */ /* 0x000fca00000000ff */
[----:B------:R0:W-:Y:S01]  /*52f70*/  @P3 STG.E.U8 desc[UR28][R16.64], R2 ;  /* 0x0000000210003986 */ /* 0x0001e2000c10111c */
[----:B------:R-:W-:Y:S02]  /*52f80*/  ISETP.GE.AND P3, PT, R0, UR7, PT ;  /* 0x0000000700007c0c */ /* 0x000fe4000bf66270 */
[----:B------:R-:W-:Y:S01]  /*52f90*/  PRMT R0, R19, 0x7771, RZ ;  /* 0x0000777113007816 */ /* 0x000fe200000000ff */
[----:B------:R-:W-:Y:S01]  /*52fa0*/  @P5 STG.E.U8 desc[UR28][R4.64], R3 ;  /* 0x0000000304005986 */ /* 0x000fe2000c10111c */
[----:B------:R-:W1:Y:S01]  /*52fb0*/  LDCU UR7, c[0x0][0x398] ;  /* 0x00007300ff0777ac */ /* 0x000e620008000800 */
[----:B------:R-:W-:Y:S01]  /*52fc0*/  ISETP.LT.AND P5, PT, R21, UR12, !P3 ;  /* 0x0000000c15007c0c */ /* 0x000fe2000dfa1270 */
[----:B------:R-:W1:Y:S01]  /*52fd0*/  LDCU UR12, c[0x0][0x398] ;  /* 0x00007300ff0c77ac */ /* 0x000e620008000800 */
[----:B------:R3:W-:Y:S04]  /*52fe0*/  @P4 STG.E.U8 desc[UR28][R6.64], R0 ;  /* 0x0000000006004986 */ /* 0x0007e8000c10111c */
[----:B0-----:R-:W4:Y:S01]  /*52ff0*/  LDL.LU.64 R16, [R1+0xcf8] ;  /* 0x000cf80001107983 */ /* 0x001f220000300a00 */
[----:B------:R-:W-:-:S03]  /*53000*/  PRMT R2, R19, 0x7772, RZ ;  /* 0x0000777213027816 */ /* 0x000fc600000000ff */
[----:B------:R-:W4:Y:S04]  /*53010*/  LDL.LU.64 R24, [R1+0xcf0] ;  /* 0x000cf00001187983 */ /* 0x000f280000300a00 */
[----:B------:R0:W-:Y:S01]  /*53020*/  STL [R1+0x15d8], R21 ;  /* 0x0015d81501007387 */ /* 0x0001e20000100800 */
[----:B---3--:R-:W-:-:S03]  /*53030*/  PRMT R0, R19, 0x7773, RZ ;  /* 0x0000777313007816 */ /* 0x008fc600000000ff */
[----:B------:R3:W-:Y:S04]  /*53040*/  @P6 STG.E.U8 desc[UR28][R28.64], R2 ;  /* 0x000000021c006986 */ /* 0x0007e8000c10111c */
[----:B0-----:R-:W4:Y:S04]  /*53050*/  LDL.LU.64 R20, [R1+0xd00] ;  /* 0x000d000001147983 */ /* 0x001f280000300a00 */
[----:B------:R-:W4:Y:S04]  /*53060*/  LDL.LU R7, [R1+0x214] ;  /* 0x0002140001077983 */ /* 0x000f280000300800 */
[----:B------:R-:W4:Y:S04]  /*53070*/  LDL.LU.64 R4, [R1+0xd10] ;  /* 0x000d100001047983 */ /* 0x000f280000300a00 */
[----:B---3--:R-:W3:Y:S04]  /*53080*/  LDL.LU.64 R28, [R1+0xd08] ;  /* 0x000d0800011c7983 */ /* 0x008ee80000300a00 */
[----:B--2---:R0:W-:Y:S04]  /*53090*/  @P2 STG.E.U8 desc[UR28][R26.64], R0 ;  /* 0x000000001a002986 */ /* 0x0041e8000c10111c */
[----:B0-----:R-:W2:Y:S01]  /*530a0*/  LDL.LU.64 R26, [R1+0x15e0] ;  /* 0x0015e000011a7983 */ /* 0x001ea20000300a00 */
[----:B------:R-:W-:-:S02]  /*530b0*/  ISETP.LT.AND P6, PT, R23, UR10, !P3 ;  /* 0x0000000a17007c0c */ /* 0x000fc4000dfc1270 */
[----:B-1----:R-:W-:Y:S02]  /*530c0*/  ISETP.LT.AND P4, PT, R11, UR6, !P3 ;  /* 0x000000060b007c0c */ /* 0x002fe4000df81270 */
[C---:B------:R-:W-:Y:S02]  /*530d0*/  PRMT R2, R9.reuse, 0x7770, RZ ;  /* 0x0000777009027816 */ /* 0x040fe400000000ff */
[----:B------:R-:W-:Y:S01]  /*530e0*/  PRMT R0, R9, 0x7771, RZ ;  /* 0x0000777109007816 */ /* 0x000fe200000000ff */
[----:B------:R-:W0:Y:S01]  /*530f0*/  LDCU UR6, c[0x0][0x398] ;  /* 0x00007300ff0677ac */ /* 0x000e220008000800 */
[----:B------:R-:W1:Y:S01]  /*53100*/  LDCU UR10, c[0x0][0x398] ;  /* 0x00007300ff0a77ac */ /* 0x000e620008000800 */
[----:B--2---:R2:W-:Y:S01]  /*53110*/  @P5 STG.E.U8 desc[UR28][R26.64], R2 ;  /* 0x000000021a005986 */ /* 0x0045e2000c10111c */
[----:B------:R-:W-:-:S03]  /*53120*/  ISETP.LT.AND P5, PT, R22, UR4, !P3 ;  /* 0x0000000416007c0c */ /* 0x000fc6000dfa1270 */
[----:B----4-:R4:W-:Y:S01]  /*53130*/  @P6 STG.E.U8 desc[UR28][R16.64], R0 ;  /* 0x0000000010006986 */ /* 0x0109e2000c10111c */
[----:B------:R-:W0:Y:S01]  /*53140*/  LDCU UR4, c[0x0][0x398] ;  /* 0x00007300ff0477ac */ /* 0x000e220008000800 */
[C---:B--2---:R-:W-:Y:S02]  /*53150*/  PRMT R2, R9.reuse, 0x7772, RZ ;  /* 0x0000777209027816 */ /* 0x044fe400000000ff */
[----:B------:R-:W2:Y:S04]  /*53160*/  LDL.LU.64 R26, [R1+0xd20] ;  /* 0x000d2000011a7983 */ /* 0x000ea80000300a00 */
[----:B----4-:R-:W4:Y:S04]  /*53170*/  LDL.LU.64 R16, [R1+0xd18] ;  /* 0x000d180001107983 */ /* 0x010f280000300a00 */
[----:B------:R-:W4:Y:S04]  /*53180*/  LDL.LU R10, [R1+0xf4] ;  /* 0x0000f400010a7983 */ /* 0x000f280000300800 */
[----:B------:R0:W-:Y:S02]  /*53190*/  @P4 STG.E.U8 desc[UR28][R24.64], R2 ;  /* 0x0000000218004986 */ /* 0x0001e4000c10111c */
[----:B0-----:R-:W-:-:S02]  /*531a0*/  PRMT R2, R9, 0x7773, RZ ;  /* 0x0000777309027816 */ /* 0x001fc400000000ff */
[----:B------:R-:W4:Y:S04]  /*531b0*/  LDL.LU.64 R24, [R1+0xd30] ;  /* 0x000d300001187983 */ /* 0x000f280000300a00 */
[----:B------:R-:W4:Y:S04]  /*531c0*/  LDL.LU.64 R8, [R1+0xd28] ;  /* 0x000d280001087983 */ /* 0x000f280000300a00 */
[----:B------:R0:W-:Y:S01]  /*531d0*/  @P5 STG.E.U8 desc[UR28][R20.64], R2 ;  /* 0x0000000214005986 */ /* 0x0001e2000c10111c */
[----:B------:R-:W-:Y:S01]  /*531e0*/  ISETP.LT.AND P4, PT, R12, UR5, !P3 ;  /* 0x000000050c007c0c */ /* 0x000fe2000df81270 */
[----:B------:R-:W-:Y:S01]  /*531f0*/  VIADD R0, R18, 0x33 ;  /* 0x0000003312007836 */ /* 0x000fe20000000000 */
[----:B------:R-:W-:Y:S01]  /*53200*/  ISETP.LT.AND P6, PT, R15, UR7, !P3 ;  /* 0x000000070f007c0c */ /* 0x000fe2000dfc1270 */
[----:B------:R-:W1:Y:S01]  /*53210*/  LDCU UR5, c[0x0][0x398] ;  /* 0x00007300ff0577ac */ /* 0x000e620008000800 */
[----:B0-----:R-:W4:Y:S02]  /*53220*/  LDL.LU R21, [R1+0x15d8] ;  /* 0x0015d80001157983 */ /* 0x001f240000300800 */
[----:B------:R-:W-:-:S02]  /*53230*/  ISETP.GE.AND P2, PT, R0, UR8, PT ;  /* 0x0000000800007c0c */ /* 0x000fc4000bf46270 */
[C---:B------:R-:W-:Y:S02]  /*53240*/  PRMT R0, R7.reuse, 0x7770, RZ ;  /* 0x0000777007007816 */ /* 0x040fe400000000ff */
[----:B------:R-:W-:Y:S02]  /*53250*/  ISETP.LT.AND P5, PT, R14, UR6, !P3 ;  /* 0x000000060e007c0c */ /* 0x000fe4000dfa1270 */
[----:B------:R-:W-:Y:S01]  /*53260*/  PRMT R2, R7, 0x7771, RZ ;  /* 0x0000777107027816 */ /* 0x000fe200000000ff */
[----:B------:R-:W0:Y:S01]  /*53270*/  LDCU UR7, c[0x0][0x398] ;  /* 0x00007300ff0777ac */ /* 0x000e220008000800 */
[----:B------:R-:W0:Y:S01]  /*53280*/  LDCU UR8, c[0x0][0x398] ;  /* 0x00007300ff0877ac */ /* 0x000e220008000800 */
[----:B------:R1:W-:Y:S01]  /*53290*/  @P4 STG.E.U8 desc[UR28][R4.64], R0 ;  /* 0x0000000004004986 */ /* 0x0003e2000c10111c */
[----:B------:R-:W0:Y:S03]  /*532a0*/  LDCU UR6, c[0x0][0x398] ;  /* 0x00007300ff0677ac */ /* 0x000e260008000800 */
[----:B-1----:R-:W4:Y:S01]  /*532b0*/  LDL.LU.64 R4, [R1+0xd40] ;  /* 0x000d400001047983 */ /* 0x002f220000300a00 */
[----:B------:R-:W-:-:S03]  /*532c0*/  ISETP.LT.AND P3, PT, R13, UR10, !P3 ;  /* 0x0000000a0d007c0c */ /* 0x000fc6000df61270 */
[----:B---3--:R1:W-:Y:S01]  /*532d0*/  @P6 STG.E.U8 desc[UR28][R28.64], R2 ;  /* 0x000000021c006986 */ /* 0x0083e2000c10111c */
[----:B------:R-:W-:Y:S02]  /*532e0*/  PRMT R0, R7, 0x7772, RZ ;  /* 0x0000777207007816 */ /* 0x000fe400000000ff */
[----:B------:R-:W-:Y:S01]  /*532f0*/  ISETP.LT.AND P4, PT, R23, UR11, !P2 ;  /* 0x0000000b17007c0c */ /* 0x000fe2000d781270 */
[----:B------:R-:W3:Y:S01]  /*53300*/  LDCU UR10, c[0x0][0x398] ;  /* 0x00007300ff0a77ac */ /* 0x000ee20008000800 */
[----:B------:R-:W0:Y:S01]  /*53310*/  LDCU UR11, c[0x0][0x398] ;  /* 0x00007300ff0b77ac */ /* 0x000e220008000800 */
[----:B-1----:R-:W3:Y:S04]  /*53320*/  LDL.LU.64 R28, [R1+0xd38] ;  /* 0x000d3800011c7983 */ /* 0x002ee80000300a00 */
[----:B------:R-:W3:Y:S01]  /*53330*/  LDL.LU R20, [R1+0x104] ;  /* 0x0001040001147983 */ /* 0x000ee20000300800 */
[----:B------:R-:W-:-:S03]  /*53340*/  PRMT R2, R7, 0x7773, RZ ;  /* 0x0000777307027816 */ /* 0x000fc600000000ff */
[----:B------:R-:W3:Y:S04]  /*53350*/  LDL.LU.64 R6, [R1+0xd50] ;  /* 0x000d500001067983 */ /* 0x000ee80000300a00 */
[----:B--2---:R1:W-:Y:S04]  /*53360*/  @P5 STG.E.U8 desc[UR28][R26.64], R0 ;  /* 0x000000001a005986 */ /* 0x0043e8000c10111c */
[----:B----4-:R2:W-:Y:S01]  /*53370*/  @P3 STG.E.U8 desc[UR28][R16.64], R2 ;  /* 0x0000000210003986 */ /* 0x0105e2000c10111c */
[----:B------:R-:W-:Y:S02]  /*53380*/  ISETP.LT.AND P3, PT, R11, UR5, !P2 ;  /* 0x000000050b007c0c */ /* 0x000fe4000d761270 */
[C---:B-1----:R-:W-:Y:S01]  /*53390*/  PRMT R0, R10.reuse, 0x7770, RZ ;  /* 0x000077700a007816 */ /* 0x042fe200000000ff */
[----:B--2---:R-:W2:Y:S01]  /*533a0*/  LDL.LU.64 R16, [R1+0xd48] ;  /* 0x000d480001107983 */ /* 0x004ea20000300a00 */
[----:B------:R-:W-:-:S03]  /*533b0*/  PRMT R2, R10, 0x7771, RZ ;  /* 0x000077710a027816 */ /* 0x000fc600000000ff */
[----:B------:R-:W4:Y:S01]  /*533c0*/  LDL.LU.64 R26, [R1+0xd60] ;  /* 0x000d6000011a7983 */ /* 0x000f220000300a00 */
[----:B------:R-:W-:Y:S01]  /*533d0*/  ISETP.LT.AND P6, PT, R21, UR4, !P2 ;  /* 0x0000000415007c0c */ /* 0x000fe2000d7c1270 */
[----:B------:R-:W1:Y:S01]  /*533e0*/  LDCU UR4, c[0x0][0x398] ;  /* 0x00007300ff0477ac */ /* 0x000e620008000800 */
[----:B0-----:R-:W-:Y:S01]  /*533f0*/  ISETP.LT.AND P5, PT, R22, UR7, !P2 ;  /* 0x0000000716007c0c */ /* 0x001fe2000d7a1270 */
[----:B------:R-:W0:Y:S01]  /*53400*/  LDCU UR5, c[0x0][0x398] ;  /* 0x00007300ff0577ac */ /* 0x000e220008000800 */
[----:B------:R-:W0:Y:S09]  /*53410*/  LDCU UR7, c[0x0][0x398] ;  /* 0x00007300ff0777ac */ /* 0x000e320008000800 */
[----:B------:R0:W-:Y:S04]  /*53420*/  @P6 STG.E.U8 desc[UR28][R24.64], R0 ;  /* 0x0000000018006986 */ /* 0x0001e8000c10111c */
[----:B------:R1:W-:Y:S04]  /*53430*/  @P4 STG.E.U8 desc[UR28][R8.64], R2 ;  /* 0x0000000208004986 */ /* 0x0003e8000c10111c */
[----:B0-----:R-:W4:Y:S04]  /*53440*/  LDL.LU.64 R24, [R1+0xd58] ;  /* 0x000d580001187983 */ /* 0x001f280000300a00 */
[----:B-1----:R-:W4:Y:S04]  /*53450*/  LDL.LU.64 R8, [R1+0xd70] ;  /* 0x000d700001087983 */ /* 0x002f280000300a00 */
[----:B------:R-:W4:Y:S01]  /*53460*/  LDL.LU R19, [R1+0x268] ;  /* 0x0002680001137983 */ /* 0x000f220000300800 */
[----:B------:R-:W-:-:S05]  /*53470*/  PRMT R2, R10, 0x7772, RZ ;  /* 0x000077720a027816 */ /* 0x000fca00000000ff */
[----:B------:R0:W-:Y:S04]  /*53480*/  @P3 STG.E.U8 desc[UR28][R4.64], R2 ;  /* 0x0000000204003986 */ /* 0x0001e8000c10111c */
[----:B0-----:R-:W4:Y:S01]  /*53490*/  LDL.LU.64 R4, [R1+0xd68] ;  /* 0x000d680001047983 */ /* 0x001f220000300a00 */
[----:B------:R-:W-:Y:S02]  /*534a0*/  ISETP.LT.AND P4, PT, R12, UR6, !P2 ;  /* 0x000000060c007c0c */ /* 0x000fe4000d781270 */
[----:B------:R-:W-:Y:S01]  /*534b0*/  ISETP.LT.AND P6, PT, R15, UR4, !P2 ;  /* 0x000000040f007c0c */ /* 0x000fe2000d7c1270 */
[----:B------:R-:W-:Y:S01]  /*534c0*/  VIADD R0, R18, 0x34 ;  /* 0x0000003412007836 */ /* 0x000fe20000000000 */
[----:B------:R-:W-:Y:S02]  /*534d0*/  PRMT R3, R10, 0x7773, RZ ;  /* 0x000077730a037816 */ /* 0x000fe400000000ff */
[----:B---3--:R-:W-:Y:S01]  /*534e0*/  PRMT R2, R20, 0x7771, RZ ;  /* 0x0000777114027816 */ /* 0x008fe200000000ff */
[----:B------:R-:W0:Y:S01]  /*534f0*/  LDCU UR4, c[0x0][0x398] ;  /* 0x00007300ff0477ac */ /* 0x000e220008000800 */
[----:B------:R-:W1:Y:S01]  /*53500*/  LDCU UR6, c[0x0][0x398] ;  /* 0x00007300ff0677ac */ /* 0x000e620008000800 */
[----:B------:R-:W-:Y:S01]  /*53510*/  ISETP.GE.AND P3, PT, R0, UR9, PT ;  /* 0x0000000900007c0c */ /* 0x000fe2000bf66270 */
[----:B------:R-:W-:Y:S01]  /*53520*/  @P5 STG.E.U8 desc[UR28][R28.64], R3 ;  /* 0x000000031c005986 */ /* 0x000fe2000c10111c */
[----:B------:R-:W-:-:S02]  /*53530*/  PRMT R0, R20, 0x7770, RZ ;  /* 0x0000777014007816 */ /* 0x000fc400000000ff */
[----:B------:R-:W-:Y:S02]  /*53540*/  ISETP.LT.AND P5, PT, R14, UR8, !P2 ;  /* 0x000000080e007c0c */ /* 0x000fe4000d7a1270 */
[----:B------:R-:W-:Y:S01]  /*53550*/  ISETP.LT.AND P2, PT, R13, UR10, !P2 ;  /* 0x0000000a0d007c0c */ /* 0x000fe2000d741270 */
[----:B------:R-:W3:Y:S01]  /*53560*/  LDCU UR8, c[0x0][0x398] ;  /* 0x00007300ff0877ac */ /* 0x000ee20008000800 */
[----:B------:R-:W0:Y:S01]  /*53570*/  LDCU UR9, c[0x0][0x398] ;  /* 0x00007300ff0977ac */ /* 0x000e220008000800 */
[----:B------:R1:W-:Y:S01]  /*53580*/  @P4 STG.E.U8 desc[UR28][R6.64], R0 ;  /* 0x0000000006004986 */ /* 0x0003e2000c10111c */
[----:B------:R-:W-:Y:S01]  /*53590*/  ISETP.LT.AND P4, PT, R23, UR7, !P3 ;  /* 0x0000000717007c0c */ /* 0x000fe2000df81270 */
[----:B------:R-:W0:Y:S01]  /*535a0*/  LDCU UR7, c[0x0][0x398] ;  /* 0x00007300ff0777ac */ /* 0x000e220008000800 */
[----:B------:R-:W0:Y:S01]  /*535b0*/  LDCU UR10, c[0x0][0x398] ;  /* 0x00007300ff0a77ac */ /* 0x000e220008000800 */
[----:B-1----:R-:W-:Y:S01]  /*535c0*/  PRMT R0, R20, 0x7772, RZ ;  /* 0x0000777214007816 */ /* 0x002fe200000000ff */
[----:B------:R-:W3:Y:S04]  /*535d0*/  LDL.LU.64 R6, [R1+0xd80] ;  /* 0x000d800001067983 */ /* 0x000ee80000300a00 */
[----:B--2---:R1:W-:Y:S01]  /*535e0*/  @P6 STG.E.U8 desc[UR28][R16.64], R2 ;  /* 0x0000000210006986 */ /* 0x0043e2000c10111c */
[----:B------:R-:W-:-:S03]  /*535f0*/  ISETP.LT.AND P6, PT, R21, UR5, !P3 ;  /* 0x0000000515007c0c */ /* 0x000fc6000dfc1270 */
[----:B----4-:R2:W-:Y:S01]  /*53600*/  @P5 STG.E.U8 desc[UR28][R26.64], R0 ;  /* 0x000000001a005986 */ /* 0x0105e2000c10111c */
[----:B------:R-:W4:Y:S01]  /*53610*/  LDCU UR5, c[0x0][0x398] ;  /* 0x00007300ff0577ac */ /* 0x000f220008000800 */
[----:B-1----:R-:W-:Y:S02]  /*53620*/  PRMT R2, R20, 0x7773, RZ ;  /* 0x0000777314027816 */ /* 0x002fe400000000ff */
[----:B------:R-:W4:Y:S04]  /*53630*/  LDL.LU.64 R16, [R1+0xd78] ;  /* 0x000d780001107983 */ /* 0x000f280000300a00 */
[----:B------:R-:W4:Y:S04]  /*53640*/  LDL.LU R10, [R1+0x218] ;  /* 0x00021800010a7983 */ /* 0x000f280000300800 */
[----:B------:R-:W4:Y:S04]  /*53650*/  LDL.LU.64 R28, [R1+0xd88] ;  /* 0x000d8800011c7983 */ /* 0x000f280000300a00 */
[----:B--2---:R-:W2:Y:S04]  /*53660*/  LDL.LU.64 R26, [R1+0xd98] ;  /* 0x000d9800011a7983 */ /* 0x004ea80000300a00 */
[----:B------:R1:W-:Y:S01]  /*53670*/  @P2 STG.E.U8 desc[UR28][R24.64], R2 ;  /* 0x0000000218002986 */ /* 0x0003e2000c10111c */
[----:B------:R-:W-:-:S05]  /*53680*/  PRMT R0, R19, 0x7770, RZ ;  /* 0x0000777013007816 */ /* 0x000fca00000000ff */
[----:B------:R0:W-:Y:S01]  /*53690*/  @P6 STG.E.U8 desc[UR28][R8.64], R0 ;  /* 0x0000000008006986 */ /* 0x0001e2000c10111c */
[----:B-1----:R-:W-:-:S03]  /*536a0*/  PRMT R2, R19, 0x7771, RZ ;  /* 0x0000777113027816 */ /* 0x002fc600000000ff */
[----:B------:R-:W2:Y:S04]  /*536b0*/  LDL.LU.64 R24, [R1+0xd90] ;  /* 0x000d900001187983 */ /* 0x000ea80000300a00 */
[----:B0-----:R-:W2:Y:S04]  /*536c0*/  LDL.LU R9, [R1+0xf8] ;  /* 0x0000f80001097983 */ /* 0x001ea80000300800 */
[----:B------:R0:W-:Y:S04]  /*536d0*/  @P4 STG.E.U8 desc[UR28][R4.64], R2 ;  /* 0x0000000204004986 */ /* 0x0001e8000c10111c */
[----:B0-----:R-:W2:Y:S01]  /*536e0*/  LDL.LU.64 R4, [R1+0xda0] ;  /* 0x000da00001047983 */ /* 0x001ea20000300a00 */
[----:B------:R-:W-:Y:S01]  /*536f0*/  ISETP.LT.AND P5, PT, R11, UR4, !P3 ;  /* 0x000000040b007c0c */ /* 0x000fe2000dfa1270 */
[----:B------:R-:W0:Y:S01]  /*53700*/  LDCU UR4, c[0x0][0x398] ;  /* 0x00007300ff0477ac */ /* 0x000e220008000800 */
[----:B------:R-:W-:Y:S01]  /*53710*/  ISETP.LT.AND P2, PT, R22, UR6, !P3 ;  /* 0x0000000616007c0c */ /* 0x000fe2000df41270 */
[----:B------:R-:W1:Y:S01]  /*53720*/  LDCU UR6, c[0x0][0x398] ;  /* 0x00007300ff0677ac */ /* 0x000e620008000800 */
[----:B------:R-:W-:-:S02]  /*53730*/  PRMT R0, R19, 0x7772, RZ ;  /* 0x0000777213007816 */ /* 0x000fc400000000ff */
[----:B---3--:R-:W-:Y:S02]  /*53740*/  ISETP.LT.AND P4, PT, R12, UR8, !P3 ;  /* 0x000000080c007c0c */ /* 0x008fe4000df81270 */
[----:B------:R-:W-:Y:S01]  /*53750*/  PRMT R2, R19, 0x7773, RZ ;  /* 0x0000777313027816 */ /* 0x000fe200000000ff */
[----:B------:R-:W3:Y:S04]  /*53760*/  LDCU UR8, c[0x0][0x398] ;  /* 0x00007300ff0877ac */ /* 0x000ee80008000800 */
[----:B------:R-:W-:Y:S01]  /*53770*/  @P5 STG.E.U8 desc[UR28][R6.64], R0 ;  /* 0x0000000006005986 */ /* 0x000fe2000c10111c */
[----:B----4-:R-:W-:Y:S01]  /*53780*/  ISETP.LT.AND P5, PT, R15, UR5, !P3 ;  /* 0x000000050f007c0c */ /* 0x010fe2000dfa1270 */
[----:B------:R-:W4:Y:S02]  /*53790*/  LDCU UR5, c[0x0][0x398] ;  /* 0x00007300ff0577ac */ /* 0x000f240008000800 */
[----:B--2---:R2:W-:Y:S04]  /*537a0*/  STL.64 [R1+0x15d0], R4 ;  /* 0x0015d00401007387 */ /* 0x0045e80000100a00 */
[----:B--2---:R-:W2:Y:S01]  /*537b0*/  LDL.LU.64 R4, [R1+0xda8] ;  /* 0x000da80001047983 */ /* 0x004ea20000300a00 */
[----:B------:R-:W-:Y:S01]  /*537c0*/  VIADD R0, R18, 0x35 ;  /* 0x0000003512007836 */ /* 0x000fe20000000000 */
[----:B0-----:R-:W-:-:S02]  /*537d0*/  ISETP.LT.AND P6, PT, R14, UR4, !P3 ;  /* 0x000000040e007c0c */ /* 0x001fc4000dfc1270 */
[----:B------:R0:W-:Y:S01]  /*537e0*/  @P2 STG.E.U8 desc[UR28][R16.64], R2 ;  /* 0x0000000210002986 */ /* 0x0001e2000c10111c */
[----:B-1----:R-:W-:Y:S01]  /*537f0*/  ISETP.LT.AND P3, PT, R13, UR6, !P3 ;  /* 0x000000060d007c0c */ /* 0x002fe2000df61270 */
[----:B------:R-:W1:Y:S01]  /*53800*/  LDCU UR4, c[0x0][0x398] ;  /* 0x00007300ff0477ac */ /* 0x000e620008000800 */
[----:B------:R-:W-:Y:S02]  /*53810*/  ISETP.GE.AND P2, PT, R0, UR33, PT ;  /* 0x0000002100007c0c */ /* 0x000fe4000bf46270 */
[C---:B------:R-:W-:Y:S01]  /*53820*/  PRMT R0, R10.reuse, 0x7771, RZ ;  /* 0x000077710a007816 */ /* 0x040fe200000000ff */
[----:B------:R-:W1:Y:S01]  /*53830*/  LDCU UR6, c[0x0][0x398] ;  /* 0x00007300ff0677ac */ /* 0x000e620008000800 */
[C---:B0-----:R-:W-:Y:S01]  /*53840*/  PRMT R2, R10.reuse, 0x7770, RZ ;  /* 0x000077700a027816 */ /* 0x041fe200000000ff */
[----:B------:R-:W4:Y:S04]  /*53850*/  LDL.LU.64 R16, [R1+0xdb8] ;  /* 0x000db80001107983 */ /* 0x000f280000300a00 */
[----:B------:R-:W4:Y:S04]  /*53860*/  LDL.LU.64 R6, [R1+0xdb0] ;  /* 0x000db00001067983 */ /* 0x000f280000300a00 */
[----:B------:R0:W-:Y:S04]  /*53870*/  @P4 STG.E.U8 desc[UR28][R28.64], R2 ;  /* 0x000000021c004986 */ /* 0x0001e8000c10111c */
[----:B------:R1:W-:Y:S01]  /*53880*/  @P5 STG.E.U8 desc[UR28][R26.64], R0 ;  /* 0x000000001a005986 */ /* 0x0003e2000c10111c */
[----:B0-----:R-:W-:-:S02]  /*53890*/  PRMT R2, R10, 0x7772, RZ ;  /* 0x000077720a027816 */ /* 0x001fc400000000ff */
[----:B-1----:R-:W-:Y:S01]  /*538a0*/  PRMT R0, R10, 0x7773, RZ ;  /* 0x000077730a007816 */ /* 0x002fe200000000ff */
[----:B------:R-:W4:Y:S04]  /*538b0*/  LDL.LU.64 R28, [R1+0xdc0] ;  /* 0x000dc000011c7983 */ /* 0x000f280000300a00 */
[----:B------:R-:W4:Y:S04]  /*538c0*/  LDL.LU R19, [R1+0x108] ;  /* 0x0001080001137983 */ /* 0x000f280000300800 */
[----:B------:R0:W-:Y:S04]  /*538d0*/  @P6 STG.E.U8 desc[UR28][R24.64], R2 ;  /* 0x0000000218006986 */ /* 0x0001e8000c10111c */
[----:B0-----:R-:W4:Y:S04]  /*538e0*/  LDL.LU.64 R24, [R1+0xdd0] ;  /* 0x000dd00001187983 */ /* 0x001f280000300a00 */
[----:B------:R-:W4:Y:S04]  /*538f0*/  LDL.LU.64 R26, [R1+0xdc8] ;  /* 0x000dc800011a7983 */ /* 0x000f280000300a00 */
[----:B--2---:R0:W-:Y:S04]  /*53900*/  @P3 STG.E.U8 desc[UR28][R4.64], R0 ;  /* 0x0000000004003986 */ /* 0x0041e8000c10111c */
[----:B0-----:R-:W2:Y:S01]  /*53910*/  LDL.LU.64 R4, [R1+0x15d0] ;  /* 0x0015d00001047983 */ /* 0x001ea20000300a00 */
[----:B------:R-:W-:-:S02]  /*53920*/  ISETP.LT.AND P4, PT, R21, UR7, !P2 ;  /* 0x0000000715007c0c */ /* 0x000fc4000d781270 */
[----:B---3--:R-:W-:Y:S02]  /*53930*/  ISETP.LT.AND P5, PT, R23, UR8, !P2 ;  /* 0x0000000817007c0c */ /* 0x008fe4000d7a1270 */
[C---:B------:R-:W-:Y:S02]  /*53940*/  PRMT R2, R9.reuse, 0x7770, RZ ;  /* 0x0000777009027816 */ /* 0x040fe400000000ff */
[----:B------:R-:W-:Y:S02]  /*53950*/  PRMT R0, R9, 0x7771, RZ ;  /* 0x0000777109007816 */ /* 0x000fe400000000ff */
[----:B----4-:R-:W-:Y:S01]  /*53960*/  ISETP.LT.AND P6, PT, R11, UR5, !P2 ;  /* 0x000000050b007c0c */ /* 0x010fe2000d7c1270 */
[----:B------:R-:W0:Y:S01]  /*53970*/  LDCU UR7, c[0x0][0x398] ;  /* 0x00007300ff0777ac */ /* 0x000e220008000800 */
[----:B------:R-:W1:Y:S01]  /*53980*/  LDCU UR5, c[0x0][0x398] ;  /* 0x00007300ff0577ac */ /* 0x000e620008000800 */
[----:B------:R-:W3:Y:S02]  /*53990*/  LDCU UR8, c[0x0][0x398] ;  /* 0x00007300ff0877ac */ /* 0x000ee40008000800 */
[----:B--2---:R-:W-:Y:S04]  /*539a0*/  @P4 STG.E.U8 desc[UR28][R4.64], R2 ;  /* 0x0000000204004986 */ /* 0x004fe8000c10111c */
[----:B------:R2:W-:Y:S04]  /*539b0*/  @P5 STG.E.U8 desc[UR28][R16.64], R0 ;  /* 0x0000000010005986 */ /* 0x0005e8000c10111c */
[----:B--2---:R-:W2:Y:S01]  /*539c0*/  LDL.LU.64 R16, [R1+0xdd8] ;  /* 0x000dd80001107983 */ /* 0x004ea20000300a00 */
[----:B------:R-:W-:-:S02]  /*539d0*/  PRMT R2, R9, 0x7772, RZ ;  /* 0x0000777209027816 */ /* 0x000fc400000000ff */
[----:B------:R-:W-:Y:S02]  /*539e0*/  ISETP.LT.AND P4, PT, R22, UR4, !P2 ;  /* 0x0000000416007c0c */ /* 0x000fe4000d781270 */
[----:B------:R-:W-:Y:S01]  /*539f0*/  ISETP.LT.AND P5, PT, R12, UR6, !P2 ;  /* 0x000000060c007c0c */ /* 0x000fe2000d7a1270 */
[----:B------:R-:W-:Y:S01]  /*53a00*/  VIADD R0, R18, 0x36 ;  /* 0x0000003612007836 */ /* 0x000fe20000000000 */
[----:B------:R-:W4:Y:S01]  /*53a10*/  LDCU UR4, c[0x0][0x398] ;  /* 0x00007300ff0477ac */ /* 0x000f220008000800 */
[----:B------:R1:W-:Y:S01]  /*53a20*/  @P6 STG.E.U8 desc[UR28][R6.64], R2 ;  /* 0x0000000206006986 */ /* 0x0003e2000c10111c */
[----:B0-----:R-:W-:Y:S01]  /*53a30*/  ISETP.LT.AND P6, PT, R15, UR7, !P2 ;  /* 0x000000070f007c0c */ /* 0x001fe2000d7c1270 */
[----:B------:R-:W0:Y:S01]  /*53a40*/  LDCU UR6, c[0x0][0x398] ;  /* 0x00007300ff0677ac */ /* 0x000e220008000800 */
[----:B------:R-:W-:Y:S02]  /*53a50*/  ISETP.GE.AND P3, PT, R0, UR35, PT ;  /* 0x0000002300007c0c */ /* 0x000fe4000bf66270 */
[----:B------:R-:W-:Y:S01]  /*53a60*/  PRMT R0, R19, 0x7770, RZ ;  /* 0x0000777013007816 */ /* 0x000fe200000000ff */
[----:B------:R-:W0:Y:S01]  /*53a70*/  LDCU UR7, c[0x0][0x398] ;  /* 0x00007300ff0777ac */ /* 0x000e220008000800 */
[----:B-1----:R-:W3:Y:S04]  /*53a80*/  LDL.LU.64 R6, [R1+0xde8] ;  /* 0x000de80001067983 */ /* 0x002ee80000300a00 */
[----:B------:R-:W3:Y:S01]  /*53a90*/  LDL.LU R20, [R1+0x26c] ;  /* 0x00026c0001147983 */ /* 0x000ee20000300800 */
[----:B------:R-:W-:-:S03]  /*53aa0*/  PRMT R2, R9, 0x7773, RZ ;  /* 0x0000777309027816 */ /* 0x000fc600000000ff */
[----:B------:R-:W3:Y:S04]  /*53ab0*/  LDL.LU.64 R8, [R1+0xde0] ;  /* 0x000de00001087983 */ /* 0x000ee80000300a00 */
[----:B------:R-:W-:Y:S04]  /*53ac0*/  @P4 STG.E.U8 desc[UR28][R28.64], R2 ;  /* 0x000000021c004986 */ /* 0x000fe8000c10111c */
[----:B------:R1:W-:Y:S01]  /*53ad0*/  @P5 STG.E.U8 desc[UR28][R24.64], R0 ;  /* 0x0000000018005986 */ /* 0x0003e2000c10111c */
[----:B------:R-:W-:Y:S01]  /*53ae0*/  ISETP.LT.AND P4, PT, R14, UR5, !P2 ;  /* 0x000000050e007c0c */ /* 0x000fe2000d781270 */
[----:B------:R-:W0:Y:S02]  /*53af0*/  LDCU UR5, c[0x0][0x398] ;  /* 0x00007300ff0577ac */ /* 0x000e240008000800 */
[----:B-1----:R-:W3:Y:S01]  /*53b00*/  LDL.LU.64 R24, [R1+0xe00] ;  /* 0x000e000001187983 */ /* 0x002ee20000300a00 */
[----:B------:R-:W-:-:S03]  /*53b10*/  PRMT R2, R19, 0x7771, RZ ;  /* 0x0000777113027816 */ /* 0x000fc600000000ff */
[----:B------:R-:W3:Y:S04]  /*53b20*/  LDL.LU.64 R28, [R1+0xdf8] ;  /* 0x000df800011c7983 */ /* 0x000ee80000300a00 */
[----:B------:R1:W-:Y:S04]  /*53b30*/  @P6 STG.E.U8 desc[UR28][R26.64], R2 ;  /* 0x000000021a006986 */ /* 0x0003e8000c10111c */
[----:B-1----:R-:W3:Y:S01]  /*53b40*/  LDL.LU.64 R26, [R1+0xdf0] ;  /* 0x000df000011a7983 */ /* 0x002ee20000300a00 */
[----:B------:R-:W-:-:S03]  /*53b50*/  PRMT R2, R19, 0x7772, RZ ;  /* 0x0000777213027816 */ /* 0x000fc600000000ff */
[----:B------:R-:W3:Y:S04]  /*53b60*/  LDL.LU R10, [R1+0x21c] ;  /* 0x00021c00010a7983 */ /* 0x000ee80000300800 */
[----:B--2---:R1:W-:Y:S04]  /*53b70*/  @P4 STG.E.U8 desc[UR28][R16.64], R2 ;  /* 0x0000000210004986 */ /* 0x0043e8000c10111c */
[----:B-1----:R-:W2:Y:S01]  /*53b80*/  LDL.LU.64 R16, [R1+0xe20] ;  /* 0x000e200001107983 */ /* 0x002ea20000300a00 */
[----:B----4-:R-:W-:Y:S02]  /*53b90*/  ISETP.LT.AND P2, PT, R13, UR4, !P2 ;  /* 0x000000040d007c0c */ /* 0x010fe4000d741270 */
[----:B0-----:R-:W-:Y:S01]  /*53ba0*/  ISETP.LT.AND P6, PT, R21, UR6, !P3 ;  /* 0x0000000615007c0c */ /* 0x001fe2000dfc1270 */
[----:B------:R-:W-:Y:S01]  /*53bb0*/  VIADD R0, R18, 0x37 ;  /* 0x0000003712007836 */ /* 0x000fe20000000000 */
[----:B------:R-:W0:Y:S01]  /*53bc0*/  LDCU UR4, c[0x0][0x398] ;  /* 0x00007300ff0477ac */ /* 0x000e220008000800 */
[----:B------:R-:W-:Y:S01]  /*53bd0*/  ISETP.LT.AND P4, PT, R23, UR7, !P3 ;  /* 0x0000000717007c0c */ /* 0x000fe2000df81270 */
[----:B------:R-:W1:Y:S01]  /*53be0*/  LDCU UR6, c[0x0][0x398] ;  /* 0x00007300ff0677ac */ /* 0x000e620008000800 */
[----:B---3--:R-:W-:-:S02]  /*53bf0*/  PRMT R2, R20, 0x7770, RZ ;  /* 0x0000777014027816 */ /* 0x008fc400000000ff */
[----:B------:R-:W-:Y:S02]  /*53c00*/  ISETP.GE.AND P5, PT, R0, UR37, PT ;  /* 0x0000002500007c0c */ /* 0x000fe4000bfa6270 */
[----:B------:R-:W-:Y:S02]  /*53c10*/  PRMT R0, R19, 0x7773, RZ ;  /* 0x0000777313007816 */ /* 0x000fe400000000ff */
[----:B------:R-:W-:Y:S01]  /*53c20*/  PRMT R3, R20, 0x7773, RZ ;  /* 0x0000777314037816 */ /* 0x000fe200000000ff */
[----:B------:R-:W3:Y:S02]  /*53c30*/  LDCU UR7, c[0x0][0x398] ;  /* 0x00007300ff0777ac */ /* 0x000ee40008000800 */
[----:B------:R-:W-:Y:S01]  /*53c40*/  @P2 STG.E.U8 desc[UR28][R6.64], R0 ;  /* 0x0000000006002986 */ /* 0x000fe2000c10111c */
[----:B------:R-:W-:-:S03]  /*53c50*/  ISETP.LT.AND P2, PT, R11, UR8, !P3 ;  /* 0x000000080b007c0c */ /* 0x000fc6000df41270 */
[----:B------:R4:W-:Y:S01]  /*53c60*/  @P6 STG.E.U8 desc[UR28][R8.64], R2 ;  /* 0x0000000208006986 */ /* 0x0009e2000c10111c */
[----:B------:R-:W-:Y:S01]  /*53c70*/  ISETP.LT.AND P6, PT, R22, UR5, !P3 ;  /* 0x0000000516007c0c */ /* 0x000fe2000dfc1270 */
[----:B------:R-:W0:Y:S01]  /*53c80*/  LDCU UR5, c[0x0][0x398] ;  /* 0x00007300ff0577ac */ /* 0x000e220008000800 */
[----:B------:R-:W1:Y:S01]  /*53c90*/  LDCU UR8, c[0x0][0x398] ;  /* 0x00007300ff0877ac */ /* 0x000e620008000800 */
[C---:B----4-:R-:W-:Y:S02]  /*53ca0*/  PRMT R2, R20.reuse, 0x7771, RZ ;  /* 0x0000777114027816 */ /* 0x050fe400000000ff */
[----:B------:R-:W-:Y:S01]  /*53cb0*/  PRMT R0, R20, 0x7772, RZ ;  /* 0x0000777214007816 */ /* 0x000fe200000000ff */
[----:B------:R-:W4:Y:S04]  /*53cc0*/  LDL.LU.64 R8, [R1+0xe10] ;  /* 0x000e100001087983 */ /* 0x000f280000300a00 */
[----:B------:R1:W-:Y:S01]  /*53cd0*/  @P4 STG.E.U8 desc[UR28][R24.64], R2 ;  /* 0x0000000218004986 */ /* 0x0003e2000c10111c */
[----:B0-----:R-:W-:-:S03]  /*53ce0*/  ISETP.LT.AND P4, PT, R12, UR4, !P3 ;  /* 0x000000040c007c0c */ /* 0x001fc6000df81270 */
[----:B------:R0:W-:Y:S04]  /*53cf0*/  @P2 STG.E.U8 desc[UR28][R28.64], R0 ;  /* 0x000000001c002986 */ /* 0x0001e8000c10111c */
[----:B------:R-:W4:Y:S04]  /*53d00*/  LDL.LU.64 R6, [R1+0xe08] ;  /* 0x000e080001067983 */ /* 0x000f280000300a00 */
[----:B------:R-:W4:Y:S01]  /*53d10*/  LDL.LU R19, [R1+0xfc] ;  /* 0x0000fc0001137983 */ /* 0x000f220000300800 */
[----:B------:R-:W2:Y:S03]  /*53d20*/  LDCU UR4, c[0x0][0x398] ;  /* 0x00007300ff0477ac */ /* 0x000ea60008000800 */
[----:B------:R3:W-:Y:S04]  /*53d30*/  @P6 STG.E.U8 desc[UR28][R26.64], R3 ;  /* 0x000000031a006986 */ /* 0x0007e8000c10111c */
[----:B-1----:R-:W4:Y:S04]  /*53d40*/  LDL.LU.64 R24, [R1+0xe28] ;  /* 0x000e280001187983 */ /* 0x002f280000300a00 */
[----:B0-----:R-:W4:Y:S01]  /*53d50*/  LDL.LU.64 R28, [R1+0xe40] ;  /* 0x000e4000011c7983 */ /* 0x001f220000300a00 */
[----:B---3--:R-:W-:-:S03]  /*53d60*/  PRMT R3, R10, 0x7770, RZ ;  /* 0x000077700a037816 */ /* 0x008fc600000000ff */
[----:B------:R-:W3:Y:S04]  /*53d70*/  LDL.LU.64 R26, [R1+0xe38] ;  /* 0x000e3800011a7983 */ /* 0x000ee80000300a00 */
[----:B--2---:R0:W-:Y:S01]  /*53d80*/  @P4 STG.E.U8 desc[UR28][R16.64], R3 ;  /* 0x0000000310004986 */ /* 0x0041e2000c10111c */
[----:B------:R-:W-:Y:S02]  /*53d90*/  ISETP.LT.AND P4, PT, R21, UR5, !P5 ;  /* 0x0000000515007c0c */ /* 0x000fe4000ef81270 */
[----:B------:R-:W-:Y:S02]  /*53da0*/  ISETP.LT.AND P2, PT, R15, UR6, !P3 ;  /* 0x000000060f007c0c */ /* 0x000fe4000df41270 */
[----:B------:R-:W-:Y:S01]  /*53db0*/  ISETP.LT.AND P6, PT, R14, UR9, !P3 ;  /* 0x000000090e007c0c */ /* 0x000fe2000dfc1270 */
[----:B0-----:R-:W2:Y:S04]  /*53dc0*/  LDL.LU.64 R16, [R1+0xe30] ;  /* 0x000e300001107983 */ /* 0x001ea80000300a00 */
[----:B------:R0:W-:Y:S01]  /*53dd0*/  STL [R1+0x15c8], R21 ;  /* 0x0015c81501007387 */ /* 0x0001e20000100800 */
[----:B------:R-:W-:-:S02]  /*53de0*/  PRMT R2, R10, 0x7771, RZ ;  /* 0x000077710a027816 */ /* 0x000fc400000000ff */
[C---:B------:R-:W-:Y:S01]  /*53df0*/  PRMT R0, R10.reuse, 0x7772, RZ ;  /* 0x000077720a007816 */ /* 0x040fe200000000ff */
[----:B------:R-:W1:Y:S01]  /*53e00*/  LDCU UR6, c[0x0][0x398] ;  /* 0x00007300ff0677ac */ /* 0x000e620008000800 */
[----:B------:R-:W-:Y:S01]  /*53e10*/  PRMT R4, R10, 0x7773, RZ ;  /* 0x000077730a047816 */ /* 0x000fe200000000ff */
[----:B------:R-:W1:Y:S01]  /*53e20*/  LDCU UR5, c[0x0][0x398] ;  /* 0x00007300ff0577ac */ /* 0x000e620008000800 */
[----:B------:R-:W1:Y:S01]  /*53e30*/  LDCU UR9, c[0x0][0x398] ;  /* 0x00007300ff0977ac */ /* 0x000e620008000800 */
[----:B0-----:R-:W2:Y:S01]  /*53e40*/  LDL.LU.64 R20, [R1+0xe18] ;  /* 0x000e180001147983 */ /* 0x001ea20000300a00 */
[----:B------:R-:W-:Y:S01]  /*53e50*/  ISETP.LT.AND P3, PT, R13, UR7, !P3 ;  /* 0x000000070d007c0c */ /* 0x000fe2000df61270 */
[----:B------:R-:W0:Y:S02]  /*53e60*/  LDCU UR7, c[0x0][0x398] ;  /* 0x00007300ff0777ac */ /* 0x000e240008000800 */
[----:B--2---:R-:W-:Y:S04]  /*53e70*/  @P2 STG.E.U8 desc[UR28][R20.64], R2 ;  /* 0x0000000214002986 */ /* 0x004fe8000c10111c */
[----:B----4-:R2:W-:Y:S04]  /*53e80*/  @P6 STG.E.U8 desc[UR28][R8.64], R0 ;  /* 0x0000000008006986 */ /* 0x0105e8000c10111c */
[----:B--2---:R-:W2:Y:S04]  /*53e90*/  LDL.LU R9, [R1+0x10c] ;  /* 0x00010c0001097983 */ /* 0x004ea80000300800 */
[----:B------:R-:W4:Y:S04]  /*53ea0*/  LDL.LU.64 R20, [R1+0xe68] ;  /* 0x000e680001147983 */ /* 0x000f280000300a00 */
[----:B------:R-:W-:Y:S01]  /*53eb0*/  @P3 STG.E.U8 desc[UR28][R6.64], R4 ;  /* 0x0000000406003986 */ /* 0x000fe2000c10111c */
[----:B------:R-:W-:-:S02]  /*53ec0*/  ISETP.LT.AND P3, PT, R23, UR8, !P5 ;  /* 0x0000000817007c0c */ /* 0x000fc4000ef61270 */
[----:B------:R-:W-:Y:S01]  /*53ed0*/  PRMT R0, R19, 0x7770, RZ ;  /* 0x0000777013007816 */ /* 0x000fe200000000ff */
[----:B------:R-:W-:Y:S01]  /*53ee0*/  VIADD R2, R18, 0x38 ;  /* 0x0000003812027836 */ /* 0x000fe20000000000 */
[----:B------:R-:W-:Y:S02]  /*53ef0*/  ISETP.LT.AND P6, PT, R11, UR4, !P5 ;  /* 0x000000040b007c0c */ /* 0x000fe4000efc1270 */
[C---:B------:R-:W-:Y:S01]  /*53f00*/  PRMT R3, R19.reuse, 0x7773, RZ ;  /* 0x0000777313037816 */ /* 0x040fe200000000ff */
[----:B------:R-:W2:Y:S01]  /*53f10*/  LDCU UR8, c[0x0][0x398] ;  /* 0x00007300ff0877ac */ /* 0x000ea20008000800 */
[----:B------:R3:W-:Y:S01]  /*53f20*/  @P4 STG.E.U8 desc[UR28][R24.64], R0 ;  /* 0x0000000018004986 */ /* 0x0007e2000c10111c */
[----:B------:R-:W-:Y:S02]  /*53f30*/  ISETP.GE.AND P2, PT, R2, UR39, PT ;  /* 0x0000002702007c0c */ /* 0x000fe4000bf46270 */
[----:B-1----:R-:W-:Y:S02]  /*53f40*/  ISETP.LT.AND P4, PT, R22, UR6, !P5 ;  /* 0x0000000616007c0c */ /* 0x002fe4000ef81270 */
[C---:B------:R-:W-:Y:S01]  /*53f50*/  PRMT R2, R19.reuse, 0x7771, RZ ;  /* 0x0000777113027816 */ /* 0x040fe200000000ff */
[----:B------:R-:W1:Y:S01]  /*53f60*/  LDCU UR6, c[0x0][0x398] ;  /* 0x00007300ff0677ac */ /* 0x000e620008000800 */
[----:B------:R-:W1:Y:S03]  /*53f70*/  LDCU UR4, c[0x0][0x398] ;  /* 0x00007300ff0477ac */ /* 0x000e660008000800 */
[----:B------:R1:W-:Y:S01]  /*53f80*/  @P3 STG.E.U8 desc[UR28][R28.64], R2 ;  /* 0x000000021c003986 */ /* 0x0003e2000c10111c */
[----:B0-----:R-:W-:Y:S01]  /*53f90*/  ISETP.LT.AND P3, PT, R12, UR7, !P5 ;  /* 0x000000070c007c0c */ /* 0x001fe2000ef61270 */
[----:B------:R-:W0:Y:S01]  /*53fa0*/  LDCU UR7, c[0x0][0x398] ;  /* 0x00007300ff0777ac */ /* 0x000e220008000800 */
[----:B---3--:R-:W-:Y:S01]  /*53fb0*/  PRMT R0, R19, 0x7772, RZ ;  /* 0x0000777213007816 */ /* 0x008fe200000000ff */
[----:B------:R-:W3:Y:S04]  /*53fc0*/  LDL.LU.64 R24, [R1+0xe58] ;  /* 0x000e580001187983 */ /* 0x000ee80000300a00 */
[----:B------:R-:W3:Y:S04]  /*53fd0*/  LDL.LU R7, [R1+0xe0] ;  /* 0x0000e00001077983 */ /* 0x000ee80000300800 */
[----:B------:R0:W-:Y:S04]  /*53fe0*/  @P6 STG.E.U8 desc[UR28][R26.64], R0 ;  /* 0x000000001a006986 */ /* 0x0001e8000c10111c */
[----:B------:R0:W-:Y:S04]  /*53ff0*/  @P4 STG.E.U8 desc[UR28][R16.64], R3 ;  /* 0x0000000310004986 */ /* 0x0001e8000c10111c */
[----:B-1----:R-:W3:Y:S04]  /*54000*/  LDL.LU.64 R28, [R1+0xe48] ;  /* 0x000e4800011c7983 */ /* 0x002ee80000300a00 */
[----:B0-----:R-:W3:Y:S04]  /*54010*/  LDL.LU.64 R26, [R1+0xe78] ;  /* 0x000e7800011a7983 */ /* 0x001ee80000300a00 */
[----:B------:R-:W3:Y:S01]  /*54020*/  LDL.LU.64 R16, [R1+0xe70] ;  /* 0x000e700001107983 */ /* 0x000ee20000300a00 */
[----:B--2---:R-:W-:-:S02]  /*54030*/  PRMT R3, R9, 0x7770, RZ ;  /* 0x0000777009037816 */ /* 0x004fc400000000ff */
[C---:B------:R-:W-:Y:S02]  /*54040*/  PRMT R2, R9.reuse, 0x7771, RZ ;  /* 0x0000777109027816 */ /* 0x040fe400000000ff */
[C---:B------:R-:W-:Y:S02]  /*54050*/  PRMT R0, R9.reuse, 0x7772, RZ ;  /* 0x0000777209007816 */ /* 0x040fe400000000ff */
[----:B------:R-:W-:Y:S02]  /*54060*/  PRMT R4, R9, 0x7773, RZ ;  /* 0x0000777309047816 */ /* 0x000fe400000000ff */
[----:B------:R-:W2:Y:S04]  /*54070*/  LDL.LU R9, [R1+0x90] ;  /* 0x0000900001097983 */ /* 0x000ea80000300800 */
[----:B----4-:R0:W-:Y:S04]  /*54080*/  @P3 STG.E.U8 desc[UR28][R20.64], R3 ;  /* 0x0000000314003986 */ /* 0x0101e8000c10111c */
[----:B0-----:R-:W4:Y:S01]  /*54090*/  LDL.LU R21, [R1+0x15c8] ;  /* 0x0015c80001157983 */ /* 0x001f220000300800 */
[----:B------:R-:W-:-:S02]  /*540a0*/  ISETP.LT.AND P4, PT, R15, UR5, !P5 ;  /* 0x000000050f007c0c */ /* 0x000fc4000ef81270 */
[----:B------:R-:W-:Y:S01]  /*540b0*/  ISETP.LT.AND P6, PT, R14, UR8, !P5 ;  /* 0x000000080e007c0c */ /* 0x000fe2000efc1270 */
[----:B------:R-:W0:Y:S01]  /*540c0*/  LDCU UR5, c[0x0][0x398] ;  /* 0x00007300ff0577ac */ /* 0x000e220008000800 */
[----:B----4-:R-:W-:Y:S01]  /*540d0*/  ISETP.LT.AND P3, PT, R21, UR6, !P2 ;  /* 0x0000000615007c0c */ /* 0x010fe2000d761270 */
[----:B------:R1:W-:Y:S01]  /*540e0*/  STL [R1+0x15b8], R21 ;  /* 0x0015b81501007387 */ /* 0x0003e20000100800 */
[----:B------:R-:W-:Y:S01]  /*540f0*/  ISETP.LT.AND P5, PT, R13, UR4, !P5 ;  /* 0x000000040d007c0c */ /* 0x000fe2000efa1270 */
[----:B------:R-:W4:Y:S01]  /*54100*/  LDCU UR8, c[0x0][0x398] ;  /* 0x00007300ff0877ac */ /* 0x000f220008000800 */
[----:B------:R-:W0:Y:S01]  /*54110*/  LDCU UR4, c[0x0][0x398] ;  /* 0x00007300ff0477ac */ /* 0x000e220008000800 */
[----:B------:R-:W0:Y:S01]  /*54120*/  LDCU UR6, c[0x0][0x398] ;  /* 0x00007300ff0677ac */ /* 0x000e220008000800 */
[----:B-1----:R-:W2:Y:S04]  /*54130*/  LDL.LU.64 R20, [R1+0xe60] ;  /* 0x000e600001147983 */ /* 0x002ea80000300a00 */
[----:B--2---:R1:W-:Y:S04]  /*54140*/  @P4 STG.E.U8 desc[UR28][R20.64], R2 ;  /* 0x0000000214004986 */ /* 0x0043e8000c10111c */
[----:B-1----:R-:W2:Y:S04]  /*54150*/  LDL.LU.64 R2, [R1+0xe50] ;  /* 0x000e500001027983 */ /* 0x002ea80000300a00 */
[----:B------:R-:W2:Y:S04]  /*54160*/  LDL.LU.64 R20, [R1+0xe80] ;  /* 0x000e800001147983 */ /* 0x000ea80000300a00 */
[----:B---3--:R1:W-:Y:S01]  /*54170*/  @P6 STG.E.U8 desc[UR28][R24.64], R0 ;  /* 0x0000000018006986 */ /* 0x0083e2000c10111c */
[----:B------:R-:W-:-:S02]  /*54180*/  ISETP.LT.AND P6, PT, R23, UR9, !P2 ;  /* 0x0000000917007c0c */ /* 0x000fc4000d7c1270 */
[----:B------:R-:W-:Y:S01]  /*54190*/  ISETP.LT.AND P4, PT, R11, UR7, !P2 ;  /* 0x000000070b007c0c */ /* 0x000fe2000d781270 */
[----:B------:R-:W3:Y:S01]  /*541a0*/  LDCU UR7, c[0x0][0x398] ;  /* 0x00007300ff0777ac */ /* 0x000ee20008000800 */
[----:B------:R-:W0:Y:S01]  /*541b0*/  LDCU UR9, c[0x0][0x398] ;  /* 0x00007300ff0977ac */ /* 0x000e220008000800 */
[----:B-1----:R-:W-:Y:S01]  /*541c0*/  PRMT R0, R7, 0x7770, RZ ;  /* 0x0000777007007816 */ /* 0x002fe200000000ff */
[----:B--2---:R1:W-:Y:S04]  /*541d0*/  STL.64 [R1+0x15c0], R20 ;  /* 0x0015c01401007387 */ /* 0x0043e80000100a00 */
[----:B-1----:R-:W2:Y:S04]  /*541e0*/  LDL.LU.64 R20, [R1+0xe88] ;  /* 0x000e880001147983 */ /* 0x002ea80000300a00 */
[----:B------:R1:W-:Y:S04]  /*541f0*/  @P5 STG.E.U8 desc[UR28][R2.64], R4 ;  /* 0x0000000402005986 */ /* 0x0003e8000c10111c */
[----:B------:R3:W-:Y:S01]  /*54200*/  @P3 STG.E.U8 desc[UR28][R28.64], R0 ;  /* 0x000000001c003986 */ /* 0x0007e2000c10111c */
[----:B0-----:R-:W-:-:S03]  /*54210*/  ISETP.LT.AND P5, PT, R22, UR5, !P2 ;  /* 0x0000000516007c0c */ /* 0x001fc6000d7a1270 */
[----:B------:R-:W2:Y:S01]  /*54220*/  LDL.LU.64 R24, [R1+0xe90] ;  /* 0x000e900001187983 */ /* 0x000ea20000300a00 */
[C---:B-1----:R-:W-:Y:S02]  /*54230*/  PRMT R2, R7.reuse, 0x7772, RZ ;  /* 0x0000777207027816 */ /* 0x042fe400000000ff */
[----:B---3--:R-:W-:Y:S01]  /*54240*/  PRMT R0, R7, 0x7771, RZ ;  /* 0x0000777107007816 */ /* 0x008fe200000000ff */
[----:B------:R-:W3:Y:S04]  /*54250*/  LDL.LU.64 R4, [R1+0xe98] ;  /* 0x000e980001047983 */ /* 0x000ee80000300a00 */
[----:B------:R-:W3:Y:S04]  /*54260*/  LDL.LU.64 R28, [R1+0xea0] ;  /* 0x000ea000011c7983 */ /* 0x000ee80000300a00 */
[----:B------:R-:W3:Y:S01]  /*54270*/  LDL.LU R10, [R1+0xa0] ;  /* 0x0000a000010a7983 */ /* 0x000ee20000300800 */
[----:B----4-:R-:W-:-:S03]  /*54280*/  ISETP.LT.AND P3, PT, R12, UR8, !P2 ;  /* 0x000000080c007c0c */ /* 0x010fc6000d761270 */
[----:B------:R0:W-:Y:S04]  /*54290*/  @P6 STG.E.U8 desc[UR28][R26.64], R0 ;  /* 0x000000001a006986 */ /* 0x0001e8000c10111c */
[----:B------:R1:W-:Y:S01]  /*542a0*/  @P4 STG.E.U8 desc[UR28][R16.64], R2 ;  /* 0x0000000210004986 */ /* 0x0003e2000c10111c */
[----:B------:R-:W4:Y:S01]  /*542b0*/  LDCU UR5, c[0x0][0x398] ;  /* 0x00007300ff0577ac */ /* 0x000f220008000800 */
[----:B------:R-:W2:Y:S02]  /*542c0*/  LDCU UR8, c[0x0][0x398] ;  /* 0x00007300ff0877ac */ /* 0x000ea40008000800 */
[----:B0-----:R-:W3:Y:S01]  /*542d0*/  LDL.LU.64 R26, [R1+0xeb8] ;  /* 0x000eb800011a7983 */ /* 0x001ee20000300a00 */
[----:B-1----:R-:W-:-:S03]  /*542e0*/  PRMT R2, R7, 0x7773, RZ ;  /* 0x0000777307027816 */ /* 0x002fc600000000ff */
[----:B------:R-:W3:Y:S04]  /*542f0*/  LDL.LU.64 R16, [R1+0xeb0] ;  /* 0x000eb00001107983 */ /* 0x000ee80000300a00 */
[----:B------:R-:W3:Y:S04]  /*54300*/  LDL.LU R7, [R1+0xc00] ;  /* 0x000c000001077983 */ /* 0x000ee80000300800 */
[----:B--2---:R0:W-:Y:S04]  /*54310*/  @P5 STG.E.U8 desc[UR28][R20.64], R2 ;  /* 0x0000000214005986 */ /* 0x0041e8000c10111c */
[----:B0-----:R-:W2:Y:S01]  /*54320*/  LDL.LU.64 R20, [R1+0x15c0] ;  /* 0x0015c00001147983 */ /* 0x001ea20000300a00 */
[----:B------:R-:W-:-:S02]  /*54330*/  PRMT R0, R9, 0x7770, RZ ;  /* 0x0000777009007816 */ /* 0x000fc400000000ff */
[----:B------:R-:W-:Y:S02]  /*54340*/  ISETP.LT.AND P6, PT, R15, UR4, !P2 ;  /* 0x000000040f007c0c */ /* 0x000fe4000d7c1270 */
[----:B------:R-:W-:Y:S01]  /*54350*/  ISETP.LT.AND P4, PT, R14, UR6, !P2 ;  /* 0x000000060e007c0c */ /* 0x000fe2000d781270 */
[----:B------:R-:W-:Y:S01]  /*54360*/  VIADD R3, R18, 0x39 ;  /* 0x0000003912037836 */ /* 0x000fe20000000000 */
[----:B------:R-:W-:Y:S01]  /*54370*/  PRMT R2, R9, 0x7771, RZ ;  /* 0x0000777109027816 */ /* 0x000fe200000000ff */
[----:B--2---:R0:W-:Y:S01]  /*54380*/  @P3 STG.E.U8 desc[UR28][R20.64], R0 ;  /* 0x0000000014003986 */ /* 0x0041e2000c10111c */
[----:B------:R-:W1:Y:S01]  /*54390*/  LDCU UR4, c[0x0][0x398] ;  /* 0x00007300ff0477ac */ /* 0x000e620008000800 */
[----:B------:R-:W2:Y:S02]  /*543a0*/  LDCU UR6, c[0x0][0x398] ;  /* 0x00007300ff0677ac */ /* 0x000ea40008000800 */
[----:B0-----:R-:W4:Y:S01]  /*543b0*/  LDL.LU R21, [R1+0x15b8] ;  /* 0x0015b80001157983 */ /* 0x001f220000300800 */
[----:B------:R-:W-:-:S02]  /*543c0*/  ISETP.LT.AND P2, PT, R13, UR7, !P2 ;  /* 0x000000070d007c0c */ /* 0x000fc4000d741270 */
[----:B------:R-:W-:Y:S02]  /*543d0*/  PRMT R0, R9, 0x7772, RZ ;  /* 0x0000777209007816 */ /* 0x000fe400000000ff */
[----:B------:R-:W-:Y:S01]  /*543e0*/  ISETP.GE.AND P5, PT, R3, UR41, PT ;  /* 0x0000002903007c0c */ /* 0x000fe2000bfa6270 */
[----:B---3--:R0:W-:Y:S04]  /*543f0*/  @P6 STG.E.U8 desc[UR28][R4.64], R2 ;  /* 0x0000000204006986 */ /* 0x0081e8000c10111c */
[----:B------:R3:W-:Y:S01]  /*54400*/  @P4 STG.E.U8 desc[UR28][R24.64], R0 ;  /* 0x0000000018004986 */ /* 0x0007e2000c10111c */
[C---:B------:R-:W-:Y:S02]  /*54410*/  PRMT R3, R10.reuse, 0x7771, RZ ;  /* 0x000077710a037816 */ /* 0x040fe400000000ff */
[----:B------:R-:W-:Y:S01]  /*54420*/  ISETP.LT.AND P4, PT, R23, UR8, !P5 ;  /* 0x0000000817007c0c */ /* 0x000fe2000ef81270 */
[----:B------:R-:W1:Y:S01]  /*54430*/  LDS.128 R4, [R7] ;  /* 0x0000000007047984 */ /* 0x000e620000000c00 */
[----:B------:R-:W1:Y:S01]  /*54440*/  LDCU UR7, c[0x0][0x398] ;  /* 0x00007300ff0777ac */ /* 0x000e620008000800 */
[----:B------:R-:W1:Y:S01]  /*54450*/  LDCU UR8, c[0x0][0x398] ;  /* 0x00007300ff0877ac */ /* 0x000e620008000800 */
[----:B0-----:R-:W-:Y:S01]  /*54460*/  PRMT R2, R9, 0x7773, RZ ;  /* 0x0000777309027816 */ /* 0x001fe200000000ff */
[----:B---3--:R-:W3:Y:S04]  /*54470*/  LDL.LU.64 R24, [R1+0xed0] ;  /* 0x000ed00001187983 */ /* 0x008ee80000300a00 */
[----:B------:R-:W2:Y:S04]  /*54480*/  LDL.LU.64 R8, [R1+0xec8] ;  /* 0x000ec80001087983 */ /* 0x000ea80000300a00 */
[----:B------:R0:W-:Y:S02]  /*54490*/  @P2 STG.E.U8 desc[UR28][R28.64], R2 ;  /* 0x000000021c002986 */ /* 0x0001e4000c10111c */
[----:B0-----:R-:W-:-:S02]  /*544a0*/  PRMT R2, R10, 0x7770, RZ ;  /* 0x000077700a027816 */ /* 0x001fc400000000ff */
[----:B------:R-:W2:Y:S01]  /*544b0*/  LDL.LU.64 R28, [R1+0xed8] ;  /* 0x000ed800011c7983 */ /* 0x000ea20000300a00 */
[----:B----4-:R-:W-:Y:S01]  /*544c0*/  ISETP.LT.AND P6, PT, R21, UR5, !P5 ;  /* 0x0000000515007c0c */ /* 0x010fe2000efc1270 */
[----:B------:R-:W-:Y:S01]  /*544d0*/  VIADD R0, R18, 0x3d ;  /* 0x0000003d12007836 */ /* 0x000fe20000000000 */
[----:B------:R-:W0:Y:S11]  /*544e0*/  LDCU UR5, c[0x0][0x398] ;  /* 0x00007300ff0577ac */ /* 0x000e360008000800 */
[----:B------:R4:W-:Y:S04]  /*544f0*/  @P6 STG.E.U8 desc[UR28][R26.64], R2 ;  /* 0x000000021a006986 */ /* 0x0009e8000c10111c */
[----:B------:R0:W-:Y:S04]  /*54500*/  @P4 STG.E.U8 desc[UR28][R16.64], R3 ;  /* 0x0000000310004986 */ /* 0x0001e8000c10111c */
[----:B----4-:R-:W4:Y:S04]  /*54510*/  LDL.LU.64 R26, [R1+0xee8] ;  /* 0x000ee800011a7983 */ /* 0x010f280000300a00 */
[----:B0-----:R-:W2:Y:S04]  /*54520*/  LDL.LU.64 R2, [R1+0xec0] ;  /* 0x000ec00001027983 */ /* 0x001ea80000300a00 */
[----:B------:R-:W3:Y:S01]  /*54530*/  LDL.LU.64 R16, [R1+0xee0] ;  /* 0x000ee00001107983 */ /* 0x000ee20000300a00 */
[----:B------:R-:W-:Y:S01]  /*54540*/  ISETP.GE.AND P3, PT, R0, UR51, PT ;  /* 0x0000003300007c0c */ /* 0x000fe2000bf66270 */
[----:B------:R-:W-:Y:S01]  /*54550*/  VIADD R0, R18, 0x3c ;  /* 0x0000003c12007836 */ /* 0x000fe20000000000 */
[----:B-1----:R-:W-:Y:S01]  /*54560*/  ISETP.LT.AND P4, PT, R11, UR4, !P5 ;  /* 0x000000040b007c0c */ /* 0x002fe2000ef81270 */
[----:B------:R-:W0:Y:S01]  /*54570*/  LDCU UR4, c[0x0][0x398] ;  /* 0x00007300ff0477ac */ /* 0x000e220008000800 */
[----:B------:R-:W3:Y:S02]  /*54580*/  LDL.LU R19, [R1+0xe4] ;  /* 0x0000e40001137983 */ /* 0x000ee40000300800 */
[----:B------:R-:W-:Y:S01]  /*54590*/  ISETP.GE.AND P2, PT, R0, UR49, PT ;  /* 0x0000003100007c0c */ /* 0x000fe2000bf46270 */
[----:B------:R-:W-:-:S05]  /*545a0*/  VIADD R0, R18, 0x3b ;  /* 0x0000003b12007836 */ /* 0x000fca0000000000 */
[----:B------:R-:W-:Y:S02]  /*545b0*/  ISETP.GE.AND P6, PT, R0, UR45, PT ;  /* 0x0000002d00007c0c */ /* 0x000fe4000bfc6270 */
[----:B------:R-:W-:Y:S01]  /*545c0*/  PRMT R0, R10, 0x7772, RZ ;  /* 0x000077720a007816 */ /* 0x000fe200000000ff */
[----:B------:R1:W-:Y:S04]  /*545d0*/  STL.64 [R1+0x15a8], R6 ;  /* 0x0015a80601007387 */ /* 0x0003e80000100a00 */
[----:B-1----:R-:W4:Y:S04]  /*545e0*/  LDL.LU.64 R6, [R1+0xef0] ;  /* 0x000ef00001067983 */ /* 0x002f280000300a00 */
[----:B--2---:R1:W-:Y:S01]  /*545f0*/  @P4 STG.E.U8 desc[UR28][R2.64], R0 ;  /* 0x0000000002004986 */ /* 0x0043e2000c10111c */
[----:B------:R-:W-:Y:S01]  /*54600*/  ISETP.LT.AND P4, PT, R22, UR5, !P5 ;  /* 0x0000000516007c0c */ /* 0x000fe2000ef81270 */
[----:B------:R-:W2:Y:S01]  /*54610*/  LDCU UR5, c[0x0][0x398] ;  /* 0x00007300ff0577ac */ /* 0x000ea20008000800 */
[----:B-1----:R-:W-:-:S11]  /*54620*/  PRMT R0, R10, 0x7773, RZ ;  /* 0x000077730a007816 */ /* 0x002fd600000000ff */
[----:B---3--:R1:W-:Y:S01]  /*54630*/  @P4 STG.E.U8 desc[UR28][R24.64], R0 ;  /* 0x0000000018004986 */ /* 0x0083e2000c10111c */
[----:B0-----:R-:W-:Y:S01]  /*54640*/  ISETP.LT.AND P4, PT, R12, UR4, !P5 ;  /* 0x000000040c007c0c */ /* 0x001fe2000ef81270 */
[----:B------:R-:W0:Y:S02]  /*54650*/  LDCU UR4, c[0x0][0x398] ;  /* 0x00007300ff0477ac */ /* 0x000e240008000800 */
[----:B-1----:R-:W3:Y:S01]  /*54660*/  LDL.LU.64 R24, [R1+0xef8] ;  /* 0x000ef80001187983 */ /* 0x002ee20000300a00 */
[----:B------:R-:W-:-:S09]  /*54670*/  PRMT R0, R4, 0x7770, RZ ;  /* 0x0000777004007816 */ /* 0x000fd200000000ff */
[----:B------:R1:W-:Y:S01]  /*54680*/  @P4 STG.E.U8 desc[UR28][R8.64], R0 ;  /* 0x0000000008004986 */ /* 0x0003e2000c10111c */
[----:B--2---:R-:W-:Y:S01]  /*54690*/  ISETP.LT.AND P4, PT, R15, UR5, !P5 ;  /* 0x000000050f007c0c */ /* 0x004fe2000ef81270 */
[----:B------:R-:W2:Y:S02]  /*546a0*/  LDCU UR5, c[0x0][0x398] ;  /* 0x00007300ff0577ac */ /* 0x000ea40008000800 */
[----:B-1----:R-:W3:Y:S01]  /*546b0*/  LDL.LU.64 R8, [R1+0xf00] ;  /* 0x000f000001087983 */ /* 0x002ee20000300a00 */
[----:B------:R-:W-:-:S03]  /*546c0*/  PRMT R0, R4, 0x7771, RZ ;  /* 0x0000777104007816 */ /* 0x000fc600000000ff */
[----:B------:R-:W3:Y:S06]  /*546d0*/  LDL.LU R20, [R1+0x94] ;  /* 0x0000940001147983 */ /* 0x000eec0000300800 */
[----:B------:R1:W-:Y:S01]  /*546e0*/  @P4 STG.E.U8 desc[UR28][R28.64], R0 ;  /* 0x000000001c004986 */ /* 0x0003e2000c10111c */
[----:B0-----:R-:W-:Y:S01]  /*546f0*/  ISETP.LT.AND P4, PT, R14, UR4, !P5 ;  /* 0x000000040e007c0c */ /* 0x001fe2000ef81270 */
[----:B------:R-:W0:Y:S02]  /*54700*/  LDCU UR4, c[0x0][0x398] ;  /* 0x00007300ff0477ac */ /* 0x000e240008000800 */
[----:B-1----:R-:W3:Y:S01]  /*54710*/  LDL.LU.64 R28, [R1+0xf10] ;  /* 0x000f1000011c7983 */ /* 0x002ee20000300a00 */
[----:B------:R-:W-:-:S09]  /*54720*/  PRMT R0, R4, 0x7772, RZ ;  /* 0x0000777204007816 */ /* 0x000fd200000000ff */
[----:B----4-:R1:W-:Y:S01]  /*54730*/  @P4 STG.E.U8 desc[UR28][R26.64], R0 ;  /* 0x000000001a004986 */ /* 0x0103e2000c10111c */
[----:B0-----:R-:W-:Y:S02]  /*54740*/  ISETP.LT.AND P5, PT, R13, UR4, !P5 ;  /* 0x000000040d007c0c */ /* 0x001fe4000efa1270 */
[----:B------:R-:W-:Y:S01]  /*54750*/  PRMT R4, R4, 0x7773, RZ ;  /* 0x0000777304047816 */ /* 0x000fe200000000ff */
[----:B------:R-:W-:Y:S01]  /*54760*/  VIADD R2, R18, 0x3a ;  /* 0x0000003a12027836 */ /* 0x000fe20000000000 */
[----:B------:R-:W0:Y:S01]  /*54770*/  LDCU UR4, c[0x0][0x398] ;  /* 0x00007300ff0477ac */ /* 0x000e220008000800 */
[----:B-1----:R-:W4:Y:S08]  /*54780*/  LDL.LU.64 R26, [R1+0xf08] ;  /* 0x000f0800011a7983 */ /* 0x002f300000300a00 */
[----:B------:R1:W-:Y:S04]  /*54790*/  @P5 STG.E.U8 desc[UR28][R16.64], R4 ;  /* 0x0000000410005986 */ /* 0x0003e8000c10111c */
[----:B-1----:R-:W4:Y:S01]  /*547a0*/  LDL.LU.64 R16, [R1+0xf18] ;  /* 0x000f180001107983 */ /* 0x002f220000300a00 */
[----:B------:R-:W-:-:S04]  /*547b0*/  ISETP.GE.AND P4, PT, R2, UR43, PT ;  /* 0x0000002b02007c0c */ /* 0x000fc8000bf86270 */
[----:B--2---:R-:W-:Y:S02]  /*547c0*/  ISETP.LT.AND P5, PT, R21, UR5, !P4 ;  /* 0x0000000515007c0c */ /* 0x004fe4000e7a1270 */
[----:B------:R-:W-:Y:S01]  /*547d0*/  PRMT R0, R19, 0x7770, RZ ;  /* 0x0000777013007816 */ /* 0x000fe200000000ff */
[----:B------:R-:W1:Y:S10]  /*547e0*/  LDCU UR5, c[0x0][0x398] ;  /* 0x00007300ff0577ac */ /* 0x000e740008000800 */
[----:B------:R2:W-:Y:S01]  /*547f0*/  @P5 STG.E.U8 desc[UR28][R6.64], R0 ;  /* 0x0000000006005986 */ /* 0x0005e2000c10111c */
[----:B0-----:R-:W-:Y:S01]  /*54800*/  ISETP.LT.AND P5, PT, R23, UR4, !P4 ;  /* 0x0000000417007c0c */ /* 0x001fe2000e7a1270 */
[----:B------:R-:W0:Y:S01]  /*54810*/  LDCU UR4, c[0x0][0x398] ;  /* 0x00007300ff0477ac */ /* 0x000e220008000800 */
[----:B--2---:R-:W-:Y:S01]  /*54820*/  PRMT R0, R19, 0x7771, RZ ;  /* 0x0000777113007816 */ /* 0x004fe200000000ff */
[----:B------:R-:W2:Y:S10]  /*54830*/  LDL.LU.64 R6, [R1+0xf28] ;  /* 0x000f280001067983 */ /* 0x000eb40000300a00 */
[----:B---3--:R3:W-:Y:S01]  /*54840*/  @P5 STG.E.U8 desc[UR28][R24.64], R0 ;  /* 0x0000000018005986 */ /* 0x0087e2000c10111c */
[----:B-1----:R-:W-:Y:S01]  /*54850*/  ISETP.LT.AND P5, PT, R11, UR5, !P4 ;  /* 0x000000050b007c0c */ /* 0x002fe2000e7a1270 */
[----:B------:R-:W1:Y:S01]  /*54860*/  LDCU UR5, c[0x0][0x398] ;  /* 0x00007300ff0577ac */ /* 0x000e620008000800 */
[C---:B---3--:R-:W-:Y:S01]  /*54870*/  PRMT R0, R19.reuse, 0x7772, RZ ;  /* 0x0000777213007816 */ /* 0x048fe200000000ff */
[----:B------:R-:W3:Y:S04]  /*54880*/  LDL.LU.64 R24, [R1+0xf20] ;  /* 0x000f200001187983 */ /* 0x000ee80000300a00 */
[----:B------:R-:W3:Y:S06]  /*54890*/  LDL.LU R10, [R1+0xa4] ;  /* 0x0000a400010a7983 */ /* 0x000eec0000300800 */
[----:B------:R1:W-:Y:S01]  /*548a0*/  @P5 STG.E.U8 desc[UR28][R8.64], R0 ;  /* 0x0000000008005986 */ /* 0x0003e2000c10111c */
[----:B0-----:R-:W-:Y:S01]  /*548b0*/  ISETP.LT.AND P5, PT, R22, UR4, !P4 ;  /* 0x0000000416007c0c */ /* 0x001fe2000e7a1270 */
[----:B------:R-:W0:Y:S01]  /*548c0*/  LDCU UR4, c[0x0][0x398] ;  /* 0x00007300ff0477ac */ /* 0x000e220008000800 */
[----:B-1----:R-:W-:Y:S01]  /*548d0*/  PRMT R0, R19, 0x7773, RZ ;  /* 0x0000777313007816 */ /* 0x002fe200000000ff */
[----:B------:R-:W3:Y:S04]  /*548e0*/  LDL.LU.64 R8, [R1+0xf30] ;  /* 0x000f300001087983 */ /* 0x000ee80000300a00 */
[----:B------:R-:W3:Y:S06]  /*548f0*/  LDL.LU.64 R18, [R1+0xf40] ;  /* 0x000f400001127983 */ /* 0x000eec0000300a00 */
[----:B------:R1:W-:Y:S01]  /*54900*/  @P5 STG.E.U8 desc[UR28][R28.64], R0 ;  /* 0x000000001c005986 */ /* 0x0003e2000c10111c */
[----:B------:R-:W-:Y:S01]  /*54910*/  ISETP.LT.AND P5, PT, R12, UR5, !P4 ;  /* 0x000000050c007c0c */ /* 0x000fe2000e7a1270 */
[----:B------:R-:W4:Y:S01]  /*54920*/  LDCU UR5, c[0x0][0x398] ;  /* 0x00007300ff0577ac */ /* 0x000f220008000800 */
[----:B-1----:R-:W-:-:S11]  /*54930*/  PRMT R0, R20, 0x7770, RZ ;  /* 0x0000777014007816 */ /* 0x002fd600000000ff */
[----:B----4-:R1:W-:Y:S01]  /*54940*/  @P5 STG.E.U8 desc[UR28][R26.64], R0 ;  /* 0x000000001a005986 */ /* 0x0103e2000c10111c */
[----:B0-----:R-:W-:Y:S01]  /*54950*/  ISETP.LT.AND P5, PT, R15, UR4, !P4 ;  /* 0x000000040f007c0c */ /* 0x001fe2000e7a1270 */
[----:B------:R-:W0:Y:S02]  /*54960*/  LDCU UR4, c[0x0][0x398] ;  /* 0x00007300ff0477ac */ /* 0x000e240008000800 */
[----:B-1----:R-:W4:Y:S01]  /*54970*/  LDL.LU.64 R26, [R1+0xf48] ;  /* 0x000f4800011a7983 */ /* 0x002f220000300a00 */
[----:B------:R-:W-:-:S03]  /*54980*/  PRMT R0, R20, 0x7771, RZ ;  /* 0x0000777114007816 */ /* 0x000fc600000000ff */
[----:B------:R-:W4:Y:S06]  /*54990*/  LDL.LU.64 R28, [R1+0xf58] ;  /* 0x000f5800011c7983 */ /* 0x000f2c0000300a00 */
[----:B------:R1:W-:Y:S04]  /*549a0*/  @P5 STG.E.U8 desc[UR28][R16.64], R0 ;  /* 0x0000000010005986 */ /* 0x0003e8000c10111c */
[----:B-1----:R-:W4:Y:S01]  /*549b0*/  LDL.LU.64 R16, [R1+0xf50] ;  /* 0x000f500001107983 */ /* 0x002f220000300a00 */
[----:B------:R-:W-:Y:S01]  /*549c0*/  ISETP.LT.AND P5, PT, R14, UR5, !P4 ;  /* 0x000000050e007c0c */ /* 0x000fe2000e7a1270 */
[----:B------:R-:W1:Y:S01]  /*549d0*/  LDCU UR5, c[0x0][0x398] ;  /* 0x00007300ff0577ac */ /* 0x000e620008000800 */
[----:B0-----:R-:W-:-:S02]  /*549e0*/  ISETP.LT.AND P4, PT, R13, UR4, !P4 ;  /* 0x000000040d007c0c */ /* 0x001fc4000e781270 */
[C---:B------:R-:W-:Y:S01]  /*549f0*/  PRMT R0, R20.reuse, 0x7772, RZ ;  /* 0x0000777214007816 */ /* 0x040fe200000000ff */
[----:B------:R-:W0:Y:S08]  /*54a00*/  LDCU UR4, c[0x0][0x398] ;  /* 0x00007300ff0477ac */ /* 0x000e300008000800 */
[----:B--2---:R2:W-:Y:S01]  /*54a10*/  @P5 STG.E.U8 desc[UR28][R6.64], R0 ;  /* 0x0000000006005986 */ /* 0x0045e2000c10111c */
[----:B------:R-:W-:Y:S01]  /*54a20*/  ISETP.LT.AND P5, PT, R21, UR6, !P6 ;  /* 0x0000000615007c0c */ /* 0x000fe2000f7a1270 */
[----:B------:R-:W0:Y:S01]  /*54a30*/  LDCU UR6, c[0x0][0x398] ;  /* 0x00007300ff0677ac */ /* 0x000e220008000800 */
[----:B--2---:R-:W-:-:S05]  /*54a40*/  PRMT R0, R20, 0x7773, RZ ;  /* 0x0000777314007816 */ /* 0x004fca00000000ff */
[----:B---3--:R2:W-:Y:S01]  /*54a50*/  @P4 STG.E.U8 desc[UR28][R24.64], R0 ;  /* 0x0000000018004986 */ /* 0x0085e2000c10111c */
[----:B-1----:R-:W-:Y:S01]  /*54a60*/  ISETP.LT.AND P4, PT, R23, UR5, !P6 ;  /* 0x0000000517007c0c */ /* 0x002fe2000f781270 */
[----:B------:R-:W1:Y:S01]  /*54a70*/  LDCU UR5, c[0x0][0x398] ;  /* 0x00007300ff0577ac */ /* 0x000e620008000800 */
[C---:B--2---:R-:W-:Y:S01]  /*54a80*/  PRMT R0, R10.reuse, 0x7770, RZ ;  /* 0x000077700a007816 */ /* 0x044fe200000000ff */
[----:B------:R-:W2:Y:S04]  /*54a90*/  LDL.LU.64 R24, [R1+0xf68] ;  /* 0x000f680001187983 */ /* 0x000ea80000300a00 */
[----:B------:R3:W-:Y:S01]  /*54aa0*/  @P5 STG.E.U8 desc[UR28][R8.64], R0 ;  /* 0x0000000008005986 */ /* 0x0007e2000c10111c */
[----:B0-----:R-:W-:Y:S01]  /*54ab0*/  ISETP.LT.AND P5, PT, R11, UR4, !P6 ;  /* 0x000000040b007c0c */ /* 0x001fe2000f7a1270 */
[----:B------:R-:W0:Y:S01]  /*54ac0*/  LDCU UR4, c[0x0][0x398] ;  /* 0x00007300ff0477ac */ /* 0x000e220008000800 */
[----:B---3--:R-:W-:-:S05]  /*54ad0*/  PRMT R0, R10, 0x7771, RZ ;  /* 0x000077710a007816 */ /* 0x008fca00000000ff */
[----:B------:R3:W-:Y:S01]  /*54ae0*/  @P4 STG.E.U8 desc[UR28][R18.64], R0 ;  /* 0x0000000012004986 */ /* 0x0007e2000c10111c */
[----:B------:R-:W-:Y:S01]  /*54af0*/  ISETP.LT.AND P4, PT, R22, UR6, !P6 ;  /* 0x0000000616007c0c */ /* 0x000fe2000f781270 */
[----:B------:R-:W0:Y:S01]  /*54b00*/  LDCU UR6, c[0x0][0x398] ;  /* 0x00007300ff0677ac */ /* 0x000e220008000800 */
[----:B---3--:R-:W-:Y:S01]  /*54b10*/  PRMT R0, R10, 0x7772, RZ ;  /* 0x000077720a007816 */ /* 0x008fe200000000ff */
[----:B------:R-:W3:Y:S04]  /*54b20*/  LDL.LU.64 R18, [R1+0xf80] ;  /* 0x000f800001127983 */ /* 0x000ee80000300a00 */
[----:B------:R-:W2:Y:S04]  /*54b30*/  LDL.LU.64 R2, [R1+0xf70] ;  /* 0x000f700001027983 */ /* 0x000ea80000300a00 */
[----:B------:R-:W2:Y:S04]  /*54b40*/  LDL.LU R9, [R1+0xe8] ;  /* 0x0000e80001097983 */ /* 0x000ea80000300800 */
[----:B----4-:R4:W-:Y:S01]  /*54b50*/  @P5 STG.E.U8 desc[UR28][R26.64], R0 ;  /* 0x000000001a005986 */ /* 0x0109e2000c10111c */
[----:B-1----:R-:W-:Y:S01]  /*54b60*/  ISETP.LT.AND P5, PT, R12, UR5, !P6 ;  /* 0x000000050c007c0c */ /* 0x002fe2000f7a1270 */
[----:B------:R-:W1:Y:S01]  /*54b70*/  LDCU UR5, c[0x0][0x398] ;  /* 0x00007300ff0577ac */ /* 0x000e620008000800 */
[----:B----4-:R-:W-:Y:S01]  /*54b80*/  PRMT R0, R10, 0x7773, RZ ;  /* 0x000077730a007816 */ /* 0x010fe200000000ff */
[----:B------:R-:W4:Y:S04]  /*54b90*/  LDL.LU.64 R26, [R1+0xf78] ;  /* 0x000f7800011a7983 */ /* 0x000f280000300a00 */
[----:B------:R0:W-:Y:S02]  /*54ba0*/  @P4 STG.E.U8 desc[UR28][R28.64], R0 ;  /* 0x000000001c004986 */ /* 0x0001e4000c10111c */
[----:B0-----:R-:W-:-:S05]  /*54bb0*/  PRMT R0, R5, 0x7770, RZ ;  /* 0x0000777005007816 */ /* 0x001fca00000000ff */
[----:B------:R0:W-:Y:S04]  /*54bc0*/  @P5 STG.E.U8 desc[UR28][R16.64], R0 ;  /* 0x0000000010005986 */ /* 0x0001e8000c10111c */
[----:B0-----:R-:W2:Y:S01]  /*54bd0*/  LDL.LU.64 R16, [R1+0xf98] ;  /* 0x000f980001107983 */ /* 0x001ea20000300a00 */
[----:B------:R-:W-:Y:S01]  /*54be0*/  ISETP.LT.AND P4, PT, R15, UR4, !P6 ;  /* 0x000000040f007c0c */ /* 0x000fe2000f781270 */
[----:B------:R-:W0:Y:S01]  /*54bf0*/  LDCU UR4, c[0x0][0x398] ;  /* 0x00007300ff0477ac */ /* 0x000e220008000800 */
[----:B------:R-:W-:Y:S02]  /*54c00*/  ISETP.LT.AND P5, PT, R14, UR6, !P6 ;  /* 0x000000060e007c0c */ /* 0x000fe4000f7a1270 */
[----:B------:R-:W-:Y:S02]  /*54c10*/  PRMT R0, R5, 0x7771, RZ ;  /* 0x0000777105007816 */ /* 0x000fe400000000ff */
[----:B-1----:R-:W-:Y:S01]  /*54c20*/  ISETP.LT.AND P6, PT, R13, UR5, !P6 ;  /* 0x000000050d007c0c */ /* 0x002fe2000f7c1270 */
[----:B------:R-:W1:Y:S01]  /*54c30*/  LDCU UR6, c[0x0][0x398] ;  /* 0x00007300ff0677ac */ /* 0x000e620008000800 */
[----:B------:R-:W0:Y:S01]  /*54c40*/  LDCU UR5, c[0x0][0x398] ;  /* 0x00007300ff0577ac */ /* 0x000e220008000800 */
[----:B--2---:R2:W-:Y:S04]  /*54c50*/  STL.64 [R1+0x15b0], R16 ;  /* 0x0015b01001007387 */ /* 0x0045e80000100a00 */
[----:B--2---:R-:W2:Y:S04]  /*54c60*/  LDL.LU.64 R16, [R1+0xf88] ;  /* 0x000f880001107983 */ /* 0x004ea80000300a00 */
[----:B------:R0:W-:Y:S01]  /*54c70*/  @P4 STG.E.U8 desc[UR28][R24.64], R0 ;  /* 0x0000000018004986 */ /* 0x0001e2000c10111c */
[----:B------:R-:W-:Y:S01]  /*54c80*/  ISETP.LT.AND P4, PT, R21, UR7, !P2 ;  /* 0x0000000715007c0c */ /* 0x000fe2000d781270 */
[----:B------:R-:W1:Y:S01]  /*54c90*/  LDCU UR7, c[0x0][0x398] ;  /* 0x00007300ff0777ac */ /* 0x000e620008000800 */
[----:B0-----:R-:W-:-:S02]  /*54ca0*/  PRMT R0, R5, 0x7772, RZ ;  /* 0x0000777205007816 */ /* 0x001fc400000000ff */
[----:B------:R-:W-:Y:S01]  /*54cb0*/  PRMT R5, R5, 0x7773, RZ ;  /* 0x0000777305057816 */ /* 0x000fe200000000ff */
[----:B------:R-:W2:Y:S04]  /*54cc0*/  LDL.LU.64 R24, [R1+0xf90] ;  /* 0x000f900001187983 */ /* 0x000ea80000300a00 */
[----:B---3--:R0:W-:Y:S01]  /*54cd0*/  @P5 STG.E.U8 desc[UR28][R18.64], R0 ;  /* 0x0000000012005986 */ /* 0x0081e2000c10111c */
[----:B------:R-:W-:-:S03]  /*54ce0*/  ISETP.LT.AND P5, PT, R23, UR4, !P2 ;  /* 0x0000000417007c0c */ /* 0x000fc6000d7a1270 */
[----:B------:R3:W-:Y:S04]  /*54cf0*/  @P6 STG.E.U8 desc[UR28][R2.64], R5 ;  /* 0x0000000502006986 */ /* 0x0007e8000c10111c */
[----:B------:R-:W2:Y:S04]  /*54d00*/  LDL.LU R29, [R1+0x98] ;  /* 0x00009800011d7983 */ /* 0x000ea80000300800 */
[----:B------:R-:W2:Y:S01]  /*54d10*/  LDL.LU.64 R6, [R1+0xfb8] ;  /* 0x000fb80001067983 */ /* 0x000ea20000300a00 */
[----:B------:R-:W1:Y:S01]  /*54d20*/  LDCU UR4, c[0x0][0x398] ;  /* 0x00007300ff0477ac */ /* 0x000e620008000800 */
[----:B0-----:R-:W-:-:S02]  /*54d30*/  PRMT R0, R9, 0x7770, RZ ;  /* 0x0000777009007816 */ /* 0x001fc400000000ff */
[----:B------:R-:W2:Y:S04]  /*54d40*/  LDL.LU.64 R18, [R1+0xfa8] ;  /* 0x000fa80001127983 */ /* 0x000ea80000300a00 */
[----:B---3--:R-:W3:Y:S04]  /*54d50*/  LDL.LU.64 R4, [R1+0xfb0] ;  /* 0x000fb00001047983 */ /* 0x008ee80000300a00 */
[----:B----4-:R0:W-:Y:S02]  /*54d60*/  @P4 STG.E.U8 desc[UR28][R26.64], R0 ;  /* 0x000000001a004986 */ /* 0x0101e4000c10111c */
[----:B0-----:R-:W-:-:S02]  /*54d70*/  PRMT R0, R9, 0x7771, RZ ;  /* 0x0000777109007816 */ /* 0x001fc400000000ff */
[----:B------:R-:W4:Y:S04]  /*54d80*/  LDL.LU.64 R26, [R1+0xfa0] ;  /* 0x000fa000011a7983 */ /* 0x000f280000300a00 */
[----:B------:R-:W3:Y:S04]  /*54d90*/  LDL.LU R10, [R1+0xa8] ;  /* 0x0000a800010a7983 */ /* 0x000ee80000300800 */
[----:B--2---:R0:W-:Y:S04]  /*54da0*/  @P5 STG.E.U8 desc[UR28][R16.64], R0 ;  /* 0x0000000010005986 */ /* 0x0041e8000c10111c */
[----:B0-----:R-:W2:Y:S01]  /*54db0*/  LDL.LU.64 R16, [R1+0x15b0] ;  /* 0x0015b00001107983 */ /* 0x001ea20000300a00 */
[----:B-1----:R-:W-:Y:S01]  /*54dc0*/  ISETP.LT.AND P6, PT, R11, UR6, !P2 ;  /* 0x000000060b007c0c */ /* 0x002fe2000d7c1270 */
[----:B------:R-:W0:Y:S01]  /*54dd0*/  LDCU UR6, c[0x0][0x398] ;  /* 0x00007300ff0677ac */ /* 0x000e220008000800 */
[----:B------:R-:W-:-:S02]  /*54de0*/  ISETP.LT.AND P4, PT, R22, UR5, !P2 ;  /* 0x0000000516007c0c */ /* 0x000fc4000d781270 */
[C---:B------:R-:W-:Y:S02]  /*54df0*/  PRMT R2, R9.reuse, 0x7772, RZ ;  /* 0x0000777209027816 */ /* 0x040fe400000000ff */
[----:B------:R-:W-:Y:S02]  /*54e00*/  PRMT R0, R9, 0x7773, RZ ;  /* 0x0000777309007816 */ /* 0x000fe400000000ff */
[----:B------:R-:W-:Y:S01]  /*54e10*/  ISETP.LT.AND P5, PT, R12, UR7, !P2 ;  /* 0x000000070c007c0c */ /* 0x000fe2000d7a1270 */
[----:B------:R-:W3:Y:S01]  /*54e20*/  LDL.LU.64 R8, [R1+0xfc0] ;  /* 0x000fc00001087983 */ /* 0x000ee20000300a00 */
[----:B------:R-:W-:Y:S01]  /*54e30*/  PRMT R3, R29, 0x7772, RZ ;  /* 0x000077721d037816 */ /* 0x000fe200000000ff */
[----:B------:R-:W1:Y:S01]  /*54e40*/  LDCU UR5, c[0x0][0x398] ;  /* 0x00007300ff0577ac */ /* 0x000e620008000800 */
[----:B------:R-:W0:Y:S01]  /*54e50*/  LDCU UR7, c[0x0][0x398] ;  /* 0x00007300ff0777ac */ /* 0x000e220008000800 */
[----:B--2---:R2:W-:Y:S04]  /*54e60*/  @P6 STG.E.U8 desc[UR28][R16.64], R2 ;  /* 0x0000000210006986 */ /* 0x0045e8000c10111c */
[----:B------:R1:W-:Y:S01]  /*54e70*/  @P4 STG.E.U8 desc[UR28][R24.64], R0 ;  /* 0x0000000018004986 */ /* 0x0003e2000c10111c */
[----:B------:R-:W-:-:S02]  /*54e80*/  ISETP.LT.AND P4, PT, R15, UR4, !P2 ;  /* 0x000000040f007c0c */ /* 0x000fc4000d781270 */
[----:B0-----:R-:W-:Y:S01]  /*54e90*/  ISETP.LT.AND P6, PT, R14, UR6, !P2 ;  /* 0x000000060e007c0c */ /* 0x001fe2000d7c1270 */
[----:B------:R-:W0:Y:S01]  /*54ea0*/  LDCU UR4, c[0x0][0x398] ;  /* 0x00007300ff0477ac */ /* 0x000e220008000800 */
[----:B------:R-:W0:Y:S01]  /*54eb0*/  LDCU UR6, c[0x0][0x398] ;  /* 0x00007300ff0677ac */ /* 0x000e220008000800 */
[----:B--2---:R-:W2:Y:S01]  /*54ec0*/  LDL.LU.64 R16, [R1+0xfd0] ;  /* 0x000fd00001107983 */ /* 0x004ea20000300a00 */
[C---:B-1----:R-:W-:Y:S02]  /*54ed0*/  PRMT R0, R29.reuse, 0x7770, RZ ;  /* 0x000077701d007816 */ /* 0x042fe400000000ff */
[----:B------:R-:W-:Y:S01]  /*54ee0*/  PRMT R2, R29, 0x7771, RZ ;  /* 0x000077711d027816 */ /* 0x000fe200000000ff */
[----:B------:R-:W2:Y:S04]  /*54ef0*/  LDL.LU.64 R24, [R1+0xfc8] ;  /* 0x000fc80001187983 */ /* 0x000ea80000300a00 */
[----:B------:R1:W-:Y:S04]  /*54f00*/  @P5 STG.E.U8 desc[UR28][R6.64], R0 ;  /* 0x0000000006005986 */ /* 0x0003e8000c10111c */
[----:B---3--:R-:W-:Y:S04]  /*54f10*/  @P4 STG.E.U8 desc[UR28][R4.64], R2 ;  /* 0x0000000204004986 */ /* 0x008fe8000c10111c */
[----:B------:R3:W-:Y:S04]  /*54f20*/  @P6 STG.E.U8 desc[UR28][R18.64], R3 ;  /* 0x0000000312006986 */ /* 0x0007e8000c10111c */
[----:B-1----:R-:W2:Y:S04]  /*54f30*/  LDL.LU.64 R6, [R1+0x15a8] ;  /* 0x0015a80001067983 */ /* 0x002ea80000300a00 */
[----:B---3--:R-:W3:Y:S01]  /*54f40*/  LDL.LU.64 R18, [R1+0xfe0] ;  /* 0x000fe00001127983 */ /* 0x008ee20000300a00 */
[C---:B0-----:R-:W-:Y:S01]  /*54f50*/  ISETP.LT.AND P4, PT, R21.reuse, UR4, !P1 ;  /* 0x0000000415007c0c */ /* 0x041fe2000cf81270 */
[----:B------:R-:W0:Y:S01]  /*54f60*/  LDCU UR4, c[0x0][0x398] ;  /* 0x00007300ff0477ac */ /* 0x000e220008000800 */
[----:B------:R-:W-:Y:S01]  /*54f70*/  ISETP.LT.AND P6, PT, R21, UR5, !P3 ;  /* 0x0000000515007c0c */ /* 0x000fe2000dfc1270 */
[----:B------:R-:W1:Y:S01]  /*54f80*/  LDCU UR5, c[0x0][0x398] ;  /* 0x00007300ff0577ac */ /* 0x000e620008000800 */
[----:B------:R-:W-:-:S02]  /*54f90*/  PRMT R0, R29, 0x7773, RZ ;  /* 0x000077731d007816 */ /* 0x000fc400000000ff */
[----:B0-----:R-:W-:Y:S01]  /*54fa0*/  ISETP.LT.AND P2, PT, R13, UR4, !P2 ;  /* 0x000000040d007c0c */ /* 0x001fe2000d741270 */
[----:B------:R-:W0:-:S12]  /*54fb0*/  LDCU UR4, c[0x0][0x398] ;  /* 0x00007300ff0477ac */ /* 0x000e180008000800 */
[----:B----4-:R4:W-:Y:S01]  /*54fc0*/  @P2 STG.E.U8 desc[UR28][R26.64], R0 ;  /* 0x000000001a002986 */ /* 0x0109e2000c10111c */
[----:B-1----:R-:W-:Y:S02]  /*54fd0*/  ISETP.LT.AND P2, PT, R23, UR5, !P3 ;  /* 0x0000000517007c0c */ /* 0x002fe4000df41270 */
[C---:B------:R-:W-:Y:S02]  /*54fe0*/  PRMT R2, R10.reuse, 0x7772, RZ ;  /* 0x000077720a027816 */ /* 0x040fe400000000ff */
[----:B------:R-:W-:Y:S01]  /*54ff0*/  ISETP.LT.AND P5, PT, R21, UR8, !P0 ;  /* 0x0000000815007c0c */ /* 0x000fe2000c7a1270 */
[----:B------:R-:W1:Y:S01]  /*55000*/  LDCU UR5, c[0x0][0x398] ;  /* 0x00007300ff0577ac */ /* 0x000e620008000800 */
[----:B------:R-:W3:Y:S01]  /*55010*/  LDL.LU.64 R20, [R1+0xfd8] ;  /* 0x000fd80001147983 */ /* 0x000ee20000300a00 */
[----:B------:R-:W1:Y:S01]  /*55020*/  LDCU UR8, c[0x0][0x398] ;  /* 0x00007300ff0877ac */ /* 0x000e620008000800 */
[----:B----4-:R-:W-:-:S05]  /*55030*/  PRMT R0, R10, 0x7770, RZ ;  /* 0x000077700a007816 */ /* 0x010fca00000000ff */
[----:B------:R4:W-:Y:S01]  /*55040*/  @P6 STG.E.U8 desc[UR28][R8.64], R0 ;  /* 0x0000000008006986 */ /* 0x0009e2000c10111c */
[----:B0-----:R-:W-:Y:S01]  /*55050*/  ISETP.LT.AND P6, PT, R11, UR4, !P3 ;  /* 0x000000040b007c0c */ /* 0x001fe2000dfc1270 */
[----:B------:R-:W0:Y:S01]  /*55060*/  LDCU UR4, c[0x0][0x398] ;  /* 0x00007300ff0477ac */ /* 0x000e220008000800 */
[----:B----4-:R-:W-:Y:S01]  /*55070*/  PRMT R0, R10, 0x7771, RZ ;  /* 0x000077710a007816 */ /* 0x010fe200000000ff */
[----:B------:R-:W4:Y:S04]  /*55080*/  LDL.LU.64 R8, [R1+0xff0] ;  /* 0x000ff00001087983 */ /* 0x000f280000300a00 */
[----:B--2---:R2:W-:Y:S01]  /*55090*/  @P2 STG.E.U8 desc[UR28][R16.64], R0 ;  /* 0x0000000010002986 */ /* 0x0045e2000c10111c */
[----:B------:R-:W-:-:S05]  /*550a0*/  ISETP.LT.AND P2, PT, R22, UR6, !P3 ;  /* 0x0000000616007c0c */ /* 0x000fca000df41270 */
[----:B------:R-:W-:Y:S01]  /*550b0*/  @P6 STG.E.U8 desc[UR28][R24.64], R2 ;  /* 0x0000000218006986 */ /* 0x000fe2000c10111c */
[----:B------:R-:W0:Y:S01]  /*550c0*/  LDCU UR6, c[0x0][0x398] ;  /* 0x00007300ff0677ac */ /* 0x000e220008000800 */
[----:B--2---:R-:W-:Y:S02]  /*550d0*/  PRMT R0, R10, 0x7773, RZ ;  /* 0x000077730a007816 */ /* 0x004fe400000000ff */
[----:B------:R-:W2:Y:S04]  /*550e0*/  LDL.LU.64 R16, [R1+0xfe8] ;  /* 0x000fe80001107983 */ /* 0x000ea80000300a00 */
[----:B------:R-:W2:Y:S04]  /*550f0*/  LDL.LU R22, [R1+0xec] ;  /* 0x0000ec0001167983 */ /* 0x000ea80000300800 */
[----:B---3--:R3:W-:Y:S04]  /*55100*/  @P2 STG.E.U8 desc[UR28][R18.64], R0 ;  /* 0x0000000012002986 */ /* 0x0087e8000c10111c */
[----:B---3--:R-:W3:Y:S04]  /*55110*/  LDL.LU.64 R18, [R1+0x1028] ;  /* 0x0010280001127983 */ /* 0x008ee80000300a00 */
[----:B------:R-:W2:Y:S01]  /*55120*/  LDL.LU.64 R26, [R1+0x1018] ;  /* 0x00101800011a7983 */ /* 0x000ea20000300a00 */
[----:B-1----:R-:W-:Y:S01]  /*55130*/  ISETP.LT.AND P6, PT, R12, UR5, !P3 ;  /* 0x000000050c007c0c */ /* 0x002fe2000dfc1270 */
[----:B------:R-:W1:Y:S01]  /*55140*/  LDCU UR5, c[0x0][0x398] ;  /* 0x00007300ff0577ac */ /* 0x000e620008000800 */
[----:B------:R-:W-:-:S02]  /*55150*/  PRMT R2, R6, 0x7770, RZ ;  /* 0x0000777006027816 */ /* 0x000fc400000000ff */
[----:B0-----:R-:W-:Y:S02]  /*55160*/  ISETP.LT.AND P2, PT, R14, UR6, !P3 ;  /* 0x000000060e007c0c */ /* 0x001fe4000df41270 */
[----:B------:R-:W-:Y:S01]  /*55170*/  PRMT R0, R6, 0x7771, RZ ;  /* 0x0000777106007816 */ /* 0x000fe200000000ff */
[----:B------:R-:W0:Y:S06]  /*55180*/  LDCU UR6, c[0x0][0x398] ;  /* 0x00007300ff0677ac */ /* 0x000e2c0008000800 */
[----:B------:R-:W-:Y:S01]  /*55190*/  @P6 STG.E.U8 desc[UR28][R20.64], R2 ;  /* 0x0000000214006986 */ /* 0x000fe2000c10111c */
[----:B------:R-:W-:Y:S01]  /*551a0*/  ISETP.LT.AND P6, PT, R15, UR4, !P3 ;  /* 0x000000040f007c0c */ /* 0x000fe2000dfc1270 */
[----:B------:R-:W0:Y:S02]  /*551b0*/  LDCU UR4, c[0x0][0x398] ;  /* 0x00007300ff0477ac */ /* 0x000e240008000800 */
[----:B--2---:R2:W-:Y:S04]  /*551c0*/  STL.64 [R1+0x15a0], R26 ;  /* 0x0015a01a01007387 */ /* 0x0045e80000100a00 */
[----:B--2---:R-:W2:Y:S01]  /*551d0*/  LDL.LU.64 R26, [R1+0x1020] ;  /* 0x00102000011a7983 */ /* 0x004ea20000300a00 */
[----:B-1----:R-:W-:-:S02]  /*551e0*/  ISETP.LT.AND P3, PT, R13, UR5, !P3 ;  /* 0x000000050d007c0c */ /* 0x002fc4000df61270 */
[C---:B------:R-:W-:Y:S01]  /*551f0*/  PRMT R2, R6.reuse, 0x7772, RZ ;  /* 0x0000777206027816 */ /* 0x040fe200000000ff */
[----:B------:R-:W2:Y:S04]  /*55200*/  LDL.LU.64 R24, [R1+0x1010] ;  /* 0x0010100001187983 */ /* 0x000ea80000300a00 */
[----:B----4-:R1:W-:Y:S01]  /*55210*/  @P6 STG.E.U8 desc[UR28][R8.64], R0 ;  /* 0x0000000008006986 */ /* 0x0103e2000c10111c */
[----:B------:R-:W-:-:S03]  /*55220*/  PRMT R6, R6, 0x7773, RZ ;  /* 0x0000777306067816 */ /* 0x000fc600000000ff */
[----:B------:R4:W-:Y:S01]  /*55230*/  @P2 STG.E.U8 desc[UR28][R16.64], R2 ;  /* 0x0000000210002986 */ /* 0x0009e2000c10111c */
[----:B0-----:R-:W-:Y:S02]  /*55240*/  ISETP.LT.AND P2, PT, R11, UR4, !P1 ;  /* 0x000000040b007c0c */ /* 0x001fe4000cf41270 */
[C---:B------:R-:W-:Y:S02]  /*55250*/  PRMT R3, R22.reuse, 0x7771, RZ ;  /* 0x0000777116037816 */ /* 0x040fe400000000ff */
[C---:B------:R-:W-:Y:S01]  /*55260*/  PRMT R4, R22.reuse, 0x7773, RZ ;  /* 0x0000777316047816 */ /* 0x040fe200000000ff */
[----:B------:R-:W0:Y:S01]  /*55270*/  LDCU UR5, c[0x0][0x398] ;  /* 0x00007300ff0577ac */ /* 0x000e220008000800 */
[----:B-1----:R-:W2:Y:S04]  /*55280*/  LDL.LU R8, [R1+0x9c] ;  /* 0x00009c0001087983 */ /* 0x002ea80000300800 */
[----:B------:R-:W2:Y:S04]  /*55290*/  LDL.LU.64 R20, [R1+0x1008] ;  /* 0x0010080001147983 */ /* 0x000ea80000300a00 */
[----:B----4-:R-:W4:Y:S04]  /*552a0*/  LDL.LU.64 R16, [R1+0x1040] ;  /* 0x0010400001107983 */ /* 0x010f280000300a00 */
[----:B------:R-:W4:Y:S04]  /*552b0*/  LDL.LU R9, [R1+0xac] ;  /* 0x0000ac0001097983 */ /* 0x000f280000300800 */
[----:B------:R-:W4:Y:S04]  /*552c0*/  LDL.LU.64 R10, [R1+0x1030] ;  /* 0x00103000010a7983 */ /* 0x000f280000300a00 */
[----:B---3--:R1:W-:Y:S01]  /*552d0*/  @P3 STG.E.U8 desc[UR28][R18.64], R6 ;  /* 0x0000000612003986 */ /* 0x0083e2000c10111c */
[----:B------:R-:W-:-:S02]  /*552e0*/  PRMT R0, R22, 0x7770, RZ ;  /* 0x0000777016007816 */ /* 0x000fc400000000ff */
[----:B------:R-:W-:Y:S02]  /*552f0*/  ISETP.LT.AND P6, PT, R23, UR7, !P1 ;  /* 0x0000000717007c0c */ /* 0x000fe4000cfc1270 */
[----:B------:R-:W-:Y:S01]  /*55300*/  PRMT R2, R22, 0x7772, RZ ;  /* 0x0000777216027816 */ /* 0x000fe200000000ff */
[----:B------:R-:W3:Y:S01]  /*55310*/  LDCU UR4, c[0x0][0x398] ;  /* 0x00007300ff0477ac */ /* 0x000ee20008000800 */
[----:B------:R-:W0:Y:S01]  /*55320*/  LDCU UR7, c[0x0][0x398] ;  /* 0x00007300ff0777ac */ /* 0x000e220008000800 */
[----:B-1----:R-:W3:Y:S04]  /*55330*/  LDL.LU R6, [R1+0x14d8] ;  /* 0x0014d80001067983 */ /* 0x002ee80000300800 */
[----:B------:R-:W4:Y:S04]  /*55340*/  LDL.LU.64 R18, [R1+0x1000] ;  /* 0x0010000001127983 */ /* 0x000f280000300a00 */
[----:B------:R-:W4:Y:S04]  /*55350*/  LDL.LU.64 R28, [R1+0xff8] ;  /* 0x000ff800011c7983 */ /* 0x000f280000300a00 */
[----:B--2---:R1:W-:Y:S04]  /*55360*/  @P4 STG.E.U8 desc[UR28][R26.64], R0 ;  /* 0x000000001a004986 */ /* 0x0043e8000c10111c */
[----:B-1----:R-:W2:Y:S01]  /*55370*/  LDL.LU.64 R26, [R1+0x15a0] ;  /* 0x0015a000011a7983 */ /* 0x002ea20000300a00 */
[----:B---3--:R-:W-:-:S02]  /*55380*/  ISETP.LT.AND P3, PT, R6, UR6, !P1 ;  /* 0x0000000606007c0c */ /* 0x008fc4000cf61270 */
[----:B------:R-:W-:Y:S02]  /*55390*/  ISETP.LT.AND P4, PT, R12, UR8, !P1 ;  /* 0x000000080c007c0c */ /* 0x000fe4000cf81270 */
[----:B------:R-:W-:Y:S01]  /*553a0*/  PRMT R0, R8, 0x7770, RZ ;  /* 0x0000777008007816 */ /* 0x000fe200000000ff */
[----:B------:R-:W1:Y:S01]  /*553b0*/  LDCU UR6, c[0x0][0x398] ;  /* 0x00007300ff0677ac */ /* 0x000e620008000800 */
[----:B------:R-:W3:Y:S01]  /*553c0*/  LDCU UR8, c[0x0][0x398] ;  /* 0x00007300ff0877ac */ /* 0x000ee20008000800 */
[----:B--2---:R2:W-:Y:S04]  /*553d0*/  @P6 STG.E.U8 desc[UR28][R26.64], R3 ;  /* 0x000000031a006986 */ /* 0x0045e8000c10111c */
[----:B------:R0:W-:Y:S01]  /*553e0*/  @P2 STG.E.U8 desc[UR28][R24.64], R2 ;  /* 0x0000000218002986 */ /* 0x0001e2000c10111c */
[----:B------:R-:W-:-:S03]  /*553f0*/  ISETP.LT.AND P2, PT, R23, UR10, !P0 ;  /* 0x0000000a17007c0c */ /* 0x000fc6000c741270 */
[----:B------:R0:W-:Y:S04]  /*55400*/  @P3 STG.E.U8 desc[UR28][R20.64], R4 ;  /* 0x0000000414003986 */ /* 0x0001e8000c10111c */
[----:B--2---:R-:W2:Y:S04]  /*55410*/  LDL.LU R3, [R1+0x14f8] ;  /* 0x0014f80001037983 */ /* 0x004ea80000300800 */
[----:B------:R-:W3:Y:S04]  /*55420*/  LDL.LU.64 R26, [R1+0xf60] ;  /* 0x000f6000011a7983 */ /* 0x000ee80000300a00 */
[----:B0-----:R-:W3:Y:S04]  /*55430*/  LDL.LU.64 R24, [R1+0xf38] ;  /* 0x000f380001187983 */ /* 0x001ee80000300a00 */
[----:B------:R-:W3:Y:S04]  /*55440*/  LDL.LU.64 R22, [R1+0xea8] ;  /* 0x000ea80001167983 */ /* 0x000ee80000300a00 */
[----:B------:R0:W5:Y:S04]  /*55450*/  LDL.LU.64 R20, [R1+0x1598] ;  /* 0x0015980001147983 */ /* 0x0001680000300a00 */
[----:B------:R-:W3:Y:S01]  /*55460*/  LDL.LU.64 R4, [R1+0x1038] ;  /* 0x0010380001047983 */ /* 0x000ee20000300a00 */
[----:B------:R-:W-:-:S02]  /*55470*/  ISETP.LT.AND P6, PT, R15, UR9, !P1 ;  /* 0x000000090f007c0c */ /* 0x000fc4000cfc1270 */
[----:B------:R-:W-:Y:S02]  /*55480*/  ISETP.LT.AND P3, PT, R14, UR5, !P1 ;  /* 0x000000050e007c0c */ /* 0x000fe4000cf61270 */
[----:B------:R-:W-:Y:S02]  /*55490*/  ISETP.LT.AND P1, PT, R13, UR4, !P1 ;  /* 0x000000040d007c0c */ /* 0x000fe4000cf21270 */
[C---:B------:R-:W-:Y:S01]  /*554a0*/  PRMT R2, R8.reuse, 0x7771, RZ ;  /* 0x0000777108027816 */ /* 0x040fe200000000ff */
[----:B----4-:R4:W-:Y:S01]  /*554b0*/  @P4 STG.E.U8 desc[UR28][R10.64], R0 ;  /* 0x000000000a004986 */ /* 0x0109e2000c10111c */
[----:B------:R-:W0:Y:S01]  /*554c0*/  LDCU UR5, c[0x0][0x398] ;  /* 0x00007300ff0577ac */ /* 0x000e220008000800 */
[----:B----4-:R-:W-:-:S04]  /*554d0*/  PRMT R0, R8, 0x7772, RZ ;  /* 0x0000777208007816 */ /* 0x010fc800000000ff */
[----:B------:R4:W-:Y:S04]  /*554e0*/  @P6 STG.E.U8 desc[UR28][R16.64], R2 ;  /* 0x0000000210006986 */ /* 0x0009e8000c10111c */
[----:B------:R-:W3:Y:S04]  /*554f0*/  LDL.LU.64 R10, [R1+0x1590] ;  /* 0x00159000010a7983 */ /* 0x000ee80000300a00 */
[----:B----4-:R-:W4:Y:S01]  /*55500*/  LDL.LU.64 R16, [R1+0x1588] ;  /* 0x0015880001107983 */ /* 0x010f220000300a00 */
[----:B--2---:R-:W-:Y:S02]  /*55510*/  ISETP.LT.AND P4, PT, R3, UR11, !P0 ;  /* 0x0000000b03007c0c */ /* 0x004fe4000c781270 */
[----:B------:R-:W-:Y:S01]  /*55520*/  PRMT R3, R8, 0x7773, RZ ;  /* 0x0000777308037816 */ /* 0x000fe200000000ff */
[----:B---3--:R-:W-:Y:S04]  /*55530*/  @P3 STG.E.U8 desc[UR28][R4.64], R0 ;  /* 0x0000000004003986 */ /* 0x008fe8000c10111c */
[----:B------:R2:W-:Y:S04]  /*55540*/  @P1 STG.E.U8 desc[UR28][R18.64], R3 ;  /* 0x0000000312001986 */ /* 0x0005e8000c10111c */
[----:B--2---:R-:W2:Y:S01]  /*55550*/  LDL.LU.64 R18, [R1+0x1580] ;  /* 0x0015800001127983 */ /* 0x004ea20000300a00 */
[----:B------:R-:W-:-:S02]  /*55560*/  PRMT R4, R9, 0x7770, RZ ;  /* 0x0000777009047816 */ /* 0x000fc400000000ff */
[----:B------:R-:W-:Y:S02]  /*55570*/  ISETP.LT.AND P6, PT, R6, UR12, !P0 ;  /* 0x0000000c06007c0c */ /* 0x000fe4000c7c1270 */
[----:B-1----:R-:W-:Y:S02]  /*55580*/  ISETP.LT.AND P3, PT, R12, UR6, !P0 ;  /* 0x000000060c007c0c */ /* 0x002fe4000c761270 */
[----:B------:R-:W-:Y:S01]  /*55590*/  ISETP.LT.AND P1, PT, R15, UR7, !P0 ;  /* 0x000000070f007c0c */ /* 0x000fe2000c721270 */
[----:B------:R1:W-:Y:S01]  /*555a0*/  @P5 STG.E.U8 desc[UR28][R28.64], R4 ;  /* 0x000000041c005986 */ /* 0x0003e2000c10111c */
[----:B------:R-:W-:Y:S02]  /*555b0*/  ISETP.LT.AND P5, PT, R14, UR8, !P0 ;  /* 0x000000080e007c0c */ /* 0x000fe4000c7a1270 */
[C---:B------:R-:W-:Y:S02]  /*555c0*/  PRMT R2, R9.reuse, 0x7771, RZ ;  /* 0x0000777109027816 */ /* 0x040fe400000000ff */
[----:B------:R-:W-:-:S02]  /*555d0*/  PRMT R5, R9, 0x7772, RZ ;  /* 0x0000777209057816 */ /* 0x000fc400000000ff */
[----:B------:R-:W-:Y:S02]  /*555e0*/  PRMT R6, R9, 0x7773, RZ ;  /* 0x0000777309067816 */ /* 0x000fe400000000ff */
[----:B0-----:R-:W-:Y:S02]  /*555f0*/  ISETP.LT.AND P0, PT, R13, UR5, !P0 ;  /* 0x000000050d007c0c */ /* 0x001fe4000c701270 */
[C---:B------:R-:W-:Y:S02]  /*55600*/  PRMT R9, R7.reuse, 0x7770, RZ ;  /* 0x0000777007097816 */ /* 0x040fe400000000ff */
[C---:B------:R-:W-:Y:S02]  /*55610*/  PRMT R13, R7.reuse, 0x7771, RZ ;  /* 0x00007771070d7816 */ /* 0x040fe400000000ff */
[C---:B------:R-:W-:Y:S01]  /*55620*/  PRMT R15, R7.reuse, 0x7772, RZ ;  /* 0x00007772070f7816 */ /* 0x040fe200000000ff */
[----:B------:R1:W-:Y:S04]  /*55630*/  @P2 STG.E.U8 desc[UR28][R26.64], R2 ;  /* 0x000000021a002986 */ /* 0x0003e8000c10111c */
[----:B------:R1:W-:Y:S04]  /*55640*/  @P4 STG.E.U8 desc[UR28][R24.64], R5 ;  /* 0x0000000518004986 */ /* 0x0003e8000c10111c */
[----:B------:R1:W-:Y:S01]  /*55650*/  @P6 STG.E.U8 desc[UR28][R22.64], R6 ;  /* 0x0000000616006986 */ /* 0x0003e2000c10111c */
[----:B------:R-:W-:-:S03]  /*55660*/  PRMT R7, R7, 0x7773, RZ ;  /* 0x0000777307077816 */ /* 0x000fc600000000ff */
[----:B--2---:R1:W-:Y:S04]  /*55670*/  @P3 STG.E.U8 desc[UR28][R18.64], R9 ;  /* 0x0000000912003986 */ /* 0x0043e8000c10111c */
[----:B----4-:R1:W-:Y:S04]  /*55680*/  @P1 STG.E.U8 desc[UR28][R16.64], R13 ;  /* 0x0000000d10001986 */ /* 0x0103e8000c10111c */
[----:B------:R1:W-:Y:S01]  /*55690*/  @P5 STG.E.U8 desc[UR28][R10.64], R15 ;  /* 0x0000000f0a005986 */ /* 0x0003e2000c10111c */
[----:B------:R-:W-:Y:S05]  /*556a0*/  @!P0 EXIT ;  /* 0x000000000000894d */ /* 0x000fea0003800000 */
[----:B-----5:R-:W-:Y:S01]  /*556b0*/  STG.E.U8 desc[UR28][R20.64], R7 ;  /* 0x0000000714007986 */ /* 0x020fe2000c10111c */
[----:B------:R-:W-:Y:S05]  /*556c0*/  EXIT ;  /* 0x000000000000794d */ /* 0x000fea0003800000 */
.L_x_3:
[----:B------:R-:W-:-:S00]  /*556d0*/  BRA `(.L_x_3) ;  /* 0xfffffffc00fc7947 */ /* 0x000fc0000383ffff */
[----:B------:R-:W-:-:S00]  /*556e0*/  NOP ;  /* 0x0000000000007918 */ /* 0x000fc00000000000 */
        /* <DEDUP_REMOVED lines=9> */
.L_x_4:


//--------------------- .nv.shared.matmul_kernel  --------------------------
	.section	.nv.shared.matmul_kernel,"aw",@nobits
	.sectionflags	@""
	.align	16
	.zero		1024


//--------------------- .nv.shared.reserved.0     --------------------------
	.section	.nv.shared.reserved.0,"aw",@nobits
	.weak		__nv_reservedSMEM_offset_0_alias
	.size		__nv_reservedSMEM_offset_0_alias, 0, 64
	.other		__nv_reservedSMEM_offset_0_alias,@"STO_CUDA_RESERVED_SHARED STV_DEFAULT"
__nv_reservedSMEM_offset_0_alias:
	.zero		0
	.zero		64


//--------------------- .nv.constant0.matmul_kernel --------------------------
	.section	.nv.constant0.matmul_kernel,"a",@progbits
	.sectionflags	@""
	.align	4
.nv.constant0.matmul_kernel:
	.zero		976


//--------------------- SYMBOLS --------------------------

	.type		.nv.reservedSmem.offset0,@object
	.size		.nv.reservedSmem.offset0,0x4
	.type		.nv.reservedSmem.cap,@object
	.size		.nv.reservedSmem.cap,0x4
